	.headerflags	@"EF_CUDA_TEXMODE_UNIFIED EF_CUDA_64BIT_ADDRESS EF_CUDA_SM80 EF_CUDA_VIRTUAL_SM(EF_CUDA_SM80)"
	.elftype	@"ET_EXEC"


//--------------------- .nv.info                  --------------------------
	.section	.nv.info,"",@"SHT_CUDA_INFO"
	.align	4


	//----- nvinfo : EIATTR_REGCOUNT
	.align		4
        /*0000*/ 	.byte	0x04, 0x2f
        /*0002*/ 	.short	(.L_1 - .L_0)
	.align		4
.L_0:
        /*0004*/ 	.word	index@(candidate0)
        /*0008*/ 	.word	0x000000d6


	//----- nvinfo : EIATTR_MAX_STACK_SIZE
	.align		4
.L_1:
        /*000c*/ 	.byte	0x04, 0x23
        /*000e*/ 	.short	(.L_3 - .L_2)
	.align		4
.L_2:
        /*0010*/ 	.word	index@(candidate0)
        /*0014*/ 	.word	0x00000000


	//----- nvinfo : EIATTR_MIN_STACK_SIZE
	.align		4
.L_3:
        /*0018*/ 	.byte	0x04, 0x12
        /*001a*/ 	.short	(.L_5 - .L_4)
	.align		4
.L_4:
        /*001c*/ 	.word	index@(candidate0)
        /*0020*/ 	.word	0x00000000


	//----- nvinfo : EIATTR_FRAME_SIZE
	.align		4
.L_5:
        /*0024*/ 	.byte	0x04, 0x11
        /*0026*/ 	.short	(.L_7 - .L_6)
	.align		4
.L_6:
        /*0028*/ 	.word	index@(candidate0)
        /*002c*/ 	.word	0x00000000
.L_7:


//--------------------- .nv.info.candidate0       --------------------------
	.section	.nv.info.candidate0,"",@"SHT_CUDA_INFO"
	.align	4


	//----- nvinfo : EIATTR_CUDA_API_VERSION
	.align		4
        /*0000*/ 	.byte	0x04, 0x37
        /*0002*/ 	.short	(.L_9 - .L_8)
.L_8:
        /*0004*/ 	.word	0x00000075


	//----- nvinfo : EIATTR_SW2861232_WAR
	.align		4
.L_9:
        /*0008*/ 	.byte	0x01, 0x35
	.zero		2


	//----- nvinfo : EIATTR_PARAM_CBANK
	.align		4
        /*000c*/ 	.byte	0x04, 0x0a
        /*000e*/ 	.short	(.L_11 - .L_10)
	.align		4
.L_10:
        /*0010*/ 	.word	index@(.nv.constant0.candidate0)
        /*0014*/ 	.short	0x0160
        /*0016*/ 	.short	0x0018


	//----- nvinfo : EIATTR_CBANK_PARAM_SIZE
	.align		4
.L_11:
        /*0018*/ 	.byte	0x03, 0x19
        /*001a*/ 	.short	0x0018


	//----- nvinfo : EIATTR_KPARAM_INFO
	.align		4
        /*001c*/ 	.byte	0x04, 0x17
        /*001e*/ 	.short	(.L_13 - .L_12)
.L_12:
        /*0020*/ 	.word	0x00000000
        /*0024*/ 	.short	0x0002
        /*0026*/ 	.short	0x0010
        /*0028*/ 	.byte	0x00, 0xf0, 0x21, 0x00


	//----- nvinfo : EIATTR_KPARAM_INFO
	.align		4
.L_13:
        /*002c*/ 	.byte	0x04, 0x17
        /*002e*/ 	.short	(.L_15 - .L_14)
.L_14:
        /*0030*/ 	.word	0x00000000
        /*0034*/ 	.short	0x0001
        /*0036*/ 	.short	0x0008
        /*0038*/ 	.byte	0x00, 0xf0, 0x21, 0x00


	//----- nvinfo : EIATTR_KPARAM_INFO
	.align		4
.L_15:
        /*003c*/ 	.byte	0x04, 0x17
        /*003e*/ 	.short	(.L_17 - .L_16)
.L_16:
        /*0040*/ 	.word	0x00000000
        /*0044*/ 	.short	0x0000
        /*0046*/ 	.short	0x0000
        /*0048*/ 	.byte	0x00, 0xf0, 0x21, 0x00


	//----- nvinfo : EIATTR_MAXREG_COUNT
	.align		4
.L_17:
        /*004c*/ 	.byte	0x03, 0x1b
        /*004e*/ 	.short	0x00ff


	//----- nvinfo : EIATTR_EXIT_INSTR_OFFSETS
	.align		4
        /*0050*/ 	.byte	0x04, 0x1c
        /*0052*/ 	.short	(.L_19 - .L_18)


	//   ....[0]....
.L_18:
        /*0054*/ 	.word	0x000152a0


	//----- nvinfo : EIATTR_MAX_THREADS
	.align		4
.L_19:
        /*0058*/ 	.byte	0x04, 0x05
        /*005a*/ 	.short	(.L_21 - .L_20)
.L_20:
        /*005c*/ 	.word	0x000000c4
        /*0060*/ 	.word	0x00000001
        /*0064*/ 	.word	0x00000001


	//----- nvinfo : EIATTR_CRS_STACK_SIZE
	.align		4
.L_21:
        /*0068*/ 	.byte	0x04, 0x1e
        /*006a*/ 	.short	(.L_23 - .L_22)
.L_22:
        /*006c*/ 	.word	0x00000000
.L_23:


//--------------------- .nv.rel.action            --------------------------
	.section	.nv.rel.action,"",@"SHT_CUDA_RELOCINFO"
	.align	8
	.sectionentsize	8
        /*0000*/ 	.byte	0x4b, 0x00, 0x00, 0x00, 0x00, 0x00, 0x00, 0x00, 0x00, 0x02, 0x02, 0x08, 0x10, 0x0a, 0x2f, 0x22
        /* <DEDUP_REMOVED lines=13> */


//--------------------- .nv.constant0.candidate0  --------------------------
	.section	.nv.constant0.candidate0,"a",@progbits
	.align	4
.nv.constant0.candidate0:
	.zero		376


//--------------------- .text.candidate0          --------------------------
	.section	.text.candidate0,"ax",@progbits
	.sectionflags	@"SHF_BARRIERS=1"
	.sectioninfo	@"SHI_REGISTERS=214"
	.align	128
        .global         candidate0
        .type           candidate0,@function
        .size           candidate0,(.L_x_15 - candidate0)
        .other          candidate0,@"STO_CUDA_ENTRY STV_DEFAULT"
candidate0:
.text.candidate0:
[----:B------:R-:W-:-:S02]  /*0000*/  MOV R1, c[0x0][0x28] ;  /* 0x00000a0000017a02 */ /* 0x000fc40000000f00 */
[----:B------:R-:W0:Y:S01]  /*0010*/  S2R R3, SR_TID.X ;  /* 0x0000000000037919 */ /* 0x000e220000002100 */
[----:B------:R-:W-:Y:S01]  /*0020*/  MOV R4, RZ ;  /* 0x000000ff00047202 */ /* 0x000fe20000000f00 */
[----:B------:R-:W-:Y:S01]  /*0030*/  HFMA2.MMA R6, -RZ, RZ, 0, 0 ;  /* 0x00000000ff067435 */ /* 0x000fe200000001ff */
[----:B------:R-:W-:Y:S01]  /*0040*/  MOV R8, RZ ;  /* 0x000000ff00087202 */ /* 0x000fe20000000f00 */
[----:B------:R-:W-:Y:S01]  /*0050*/  HFMA2.MMA R2, -RZ, RZ, 0, 0 ;  /* 0x00000000ff027435 */ /* 0x000fe200000001ff */
[----:B------:R-:W-:Y:S01]  /*0060*/  ULDC.64 UR4, c[0x0][0x118] ;  /* 0x0000460000047ab9 */ /* 0x000fe20000000a00 */
[----:B0-----:R-:W-:-:S08]  /*0070*/  IADD3 R5, R3, 0xc4, RZ ;  /* 0x000000c403057810 */ /* 0x001fd00007ffe0ff */
[C---:B------:R-:W-:Y:S01]  /*0080*/  IMAD.HI R10, R3.reuse, -0x6db6db6d, R2 ;  /* 0x92492493030a7827 */ /* 0x040fe200078e0202 */
[C---:B------:R-:W-:Y:S02]  /*0090*/  IADD3 R7, R3.reuse, 0x188, RZ ;  /* 0x0000018803077810 */ /* 0x040fe40007ffe0ff */
[----:B------:R-:W-:Y:S01]  /*00a0*/  IADD3 R9, R3, 0x3d4, RZ ;  /* 0x000003d403097810 */ /* 0x000fe20007ffe0ff */
[----:B------:R-:W-:Y:S01]  /*00b0*/  IMAD.HI R11, R5, -0x7df7df7d, R4 ;  /* 0x82082083050b7827 */ /* 0x000fe200078e0204 */
[----:B------:R-:W-:-:S03]  /*00c0*/  IADD3 R5, R3, 0x24c, RZ ;  /* 0x0000024c03057810 */ /* 0x000fc60007ffe0ff */
        /* <DEDUP_REMOVED lines=11> */
[----:B------:R-:W-:Y:S02]  /*0180*/  IADD3 R5, R3, 0x9f4, RZ ;  /* 0x000009f403057810 */ /* 0x000fe40007ffe0ff */
[----:B------:R-:W-:Y:S01]  /*0190*/  SHF.R.U32.HI R23, RZ, 0x1f, R20 ;  /* 0x0000001fff177819 */ /* 0x000fe20000011614 */
[----:B------:R-:W-:Y:S01]  /*01a0*/  IMAD.HI R26, R7, -0x7df7df7d, R6 ;  /* 0x82082083071a7827 */ /* 0x000fe200078e0206 */
[----:B------:R-:W-:Y:S02]  /*01b0*/  IADD3 R7, R3, 0xab8, RZ ;  /* 0x00000ab803077810 */ /* 0x000fe40007ffe0ff */
[----:B------:R-:W-:Y:S01]  /*01c0*/  LEA.HI.SX32 R23, R20, R23, 0x1b ;  /* 0x0000001714177211 */ /* 0x000fe200078fdaff */
[----:B------:R-:W-:Y:S01]  /*01d0*/  IMAD.HI R28, R5, -0x7df7df7d, R4 ;  /* 0x82082083051c7827 */ /* 0x000fe200078e0204 */
[----:B------:R-:W-:Y:S02]  /*01e0*/  IADD3 R5, R3, 0xc40, RZ ;  /* 0x00000c4003057810 */ /* 0x000fe40007ffe0ff */
[----:B------:R-:W-:Y:S01]  /*01f0*/  SHF.R.U32.HI R27, RZ, 0x1f, R26 ;  /* 0x0000001fff1b7819 */ /* 0x000fe2000001161a */
[----:B------:R-:W-:Y:S01]  /*0200*/  IMAD.HI R16, R9, -0x7df7df7d, R8 ;  /* 0x8208208309107827 */ /* 0x000fe200078e0208 */
[----:B------:R-:W-:-:S02]  /*0210*/  IADD3 R9, R3, 0x86c, RZ ;  /* 0x0000086c03097810 */ /* 0x000fc40007ffe0ff */
[----:B------:R-:W-:Y:S01]  /*0220*/  LEA.HI.SX32 R35, R26, R27, 0x1b ;  /* 0x0000001b1a237211 */ /* 0x000fe200078fdaff */
[----:B------:R-:W-:Y:S01]  /*0230*/  IMAD.HI R32, R5, -0x7df7df7d, R4 ;  /* 0x8208208305207827 */ /* 0x000fe200078e0204 */
[----:B------:R-:W-:Y:S02]  /*0240*/  IADD3 R5, R3, 0xe8c, RZ ;  /* 0x00000e8c03057810 */ /* 0x000fe40007ffe0ff */
[----:B------:R-:W-:Y:S01]  /*0250*/  SHF.R.U32.HI R29, RZ, 0x1f, R28 ;  /* 0x0000001fff1d7819 */ /* 0x000fe2000001161c */
[----:B------:R-:W-:Y:S01]  /*0260*/  IMAD.HI R30, R7, -0x7df7df7d, R6 ;  /* 0x82082083071e7827 */ /* 0x000fe200078e0206 */
[----:B------:R-:W-:Y:S02]  /*0270*/  IADD3 R7, R3, 0xd04, RZ ;  /* 0x00000d0403077810 */ /* 0x000fe40007ffe0ff */
[----:B------:R-:W-:Y:S01]  /*0280*/  LEA.HI.SX32 R37, R28, R29, 0x1b ;  /* 0x0000001d1c257211 */ /* 0x000fe200078fdaff */
        /* <DEDUP_REMOVED lines=29> */
[----:B------:R-:W-:Y:S01]  /*0460*/  LEA.HI.SX32 R53, R42, R29, 0x1b ;  /* 0x0000001d2a357211 */ /* 0x000fe200078fdaff */
        /* <DEDUP_REMOVED lines=29> */
[----:B------:R-:W-:-:S03]  /*0640*/  SHF.R.U32.HI R29, RZ, 0x1f, R66 ;  /* 0x0000001fff1d7819 */ /* 0x000fc60000011642 */
[----:B------:R-:W-:Y:S01]  /*0650*/  IMAD.HI R9, R5, 0x2aaaaaab, RZ ;  /* 0x2aaaaaab05097827 */ /* 0x000fe200078e02ff */
[----:B------:R-:W-:Y:S02]  /*0660*/  SHF.R.U32.HI R27, RZ, 0x1f, R72 ;  /* 0x0000001fff1b7819 */ /* 0x000fe40000011648 */
[----:B------:R-:W-:Y:S01]  /*0670*/  LEA.HI.SX32 R83, R66, R29, 0x1b ;  /* 0x0000001d42537211 */ /* 0x000fe200078fdaff */
[----:B------:R-:W-:Y:S01]  /*0680*/  IMAD.HI R71, R7, -0x7df7df7d, R6 ;  /* 0x8208208307477827 */ /* 0x000fe200078e0206 */
[----:B------:R-:W-:Y:S02]  /*0690*/  IADD3 R7, R3, 0x1f64, RZ ;  /* 0x00001f6403077810 */ /* 0x000fe40007ffe0ff */
[----:B------:R-:W-:Y:S01]  /*06a0*/  LEA.HI.SX32 R91, R72, R27, 0x1b ;  /* 0x0000001b485b7211 */ /* 0x000fe200078fdaff */
[----:B------:R-:W-:Y:S01]  /*06b0*/  IMAD.HI R8, R5, -0x7df7df7d, R4 ;  /* 0x8208208305087827 */ /* 0x000fe200078e0204 */
[----:B------:R-:W-:-:S03]  /*06c0*/  SHF.R.U32.HI R4, RZ, 0x1f, R9 ;  /* 0x0000001fff047819 */ /* 0x000fc60000011609 */
[----:B------:R-:W-:Y:S01]  /*06d0*/  IMAD.HI R0, R3, 0x5397829d, RZ ;  /* 0x5397829d03007827 */ /* 0x000fe200078e02ff */
[----:B------:R-:W-:Y:S02]  /*06e0*/  LEA.HI.SX32 R74, R9, R4, 0x1b ;  /* 0x00000004094a7211 */ /* 0x000fe400078fdaff */
[----:B------:R-:W-:Y:S01]  /*06f0*/  SHF.R.U32.HI R4, RZ, 0x1f, R13 ;  /* 0x0000001fff047819 */ /* 0x000fe2000001160d */
[----:B------:R-:W-:Y:S01]  /*0700*/  IMAD.HI R76, R7, -0x7df7df7d, R6 ;  /* 0x82082083074c7827 */ /* 0x000fe200078e0206 */
[----:B------:R-:W-:Y:S02]  /*0710*/  SHF.R.U32.HI R7, RZ, 0x1f, R10 ;  /* 0x0000001fff077819 */ /* 0x000fe4000001160a */
[----:B------:R-:W-:Y:S01]  /*0720*/  SHF.R.U32.HI R15, RZ, 0x1f, R0 ;  /* 0x0000001fff0f7819 */ /* 0x000fe20000011600 */
[----:B------:R-:W-:Y:S01]  /*0730*/  IMAD.HI R2, R3, -0x7df7df7d, R2 ;  /* 0x8208208303027827 */ /* 0x000fe200078e0202 */
[----:B------:R-:W-:Y:S02]  /*0740*/  LEA.HI.SX32 R10, R10, R7, 0x1e ;  /* 0x000000070a0a7211 */ /* 0x000fe400078ff2ff */
[----:B------:R-:W-:-:S02]  /*0750*/  LEA.HI.SX32 R9, R13, R4, 0x1b ;  /* 0x000000040d097211 */ /* 0x000fc400078fdaff */
[----:B------:R-:W-:Y:S01]  /*0760*/  SHF.R.U32.HI R7, RZ, 0x1f, R14 ;  /* 0x0000001fff077819 */ /* 0x000fe2000001160e */
[----:B------:R-:W-:Y:S01]  /*0770*/  IMAD R26, R10, -0x7, R3 ;  /* 0xfffffff90a1a7824 */ /* 0x000fe200078e0203 */
[----:B------:R-:W-:Y:S02]  /*0780*/  SHF.R.U32.HI R13, RZ, 0x1f, R18 ;  /* 0x0000001fff0d7819 */ /* 0x000fe40000011612 */
[----:B------:R-:W-:Y:S02]  /*0790*/  LEA.HI.SX32 R0, R0, R15, 0x1c ;  /* 0x0000000f00007211 */ /* 0x000fe400078fe2ff */
[----:B------:R-:W-:Y:S02]  /*07a0*/  LEA.HI.SX32 R15, R14, R7, 0x1b ;  /* 0x000000070e0f7211 */ /* 0x000fe400078fdaff */
[----:B------:R-:W-:Y:S02]  /*07b0*/  LEA.HI.SX32 R19, R18, R13, 0x1b ;  /* 0x0000000d12137211 */ /* 0x000fe400078fdaff */
[----:B------:R-:W-:-:S02]  /*07c0*/  SHF.R.U32.HI R7, RZ, 0x1f, R16 ;  /* 0x0000001fff077819 */ /* 0x000fc40000011610 */
[----:B------:R-:W-:Y:S02]  /*07d0*/  SHF.R.U32.HI R13, RZ, 0x1f, R24 ;  /* 0x0000001fff0d7819 */ /* 0x000fe40000011618 */
[----:B------:R-:W-:Y:S02]  /*07e0*/  SHF.R.U32.HI R5, RZ, 0x1f, R2 ;  /* 0x0000001fff057819 */ /* 0x000fe40000011602 */
[----:B------:R-:W-:Y:S02]  /*07f0*/  LEA.HI.SX32 R17, R16, R7, 0x1b ;  /* 0x0000000710117211 */ /* 0x000fe400078fdaff */
[----:B------:R-:W-:Y:S02]  /*0800*/  LEA.HI.SX32 R33, R24, R13, 0x1b ;  /* 0x0000000d18217211 */ /* 0x000fe400078fdaff */
[----:B------:R-:W-:Y:S02]  /*0810*/  SHF.R.U32.HI R7, RZ, 0x1f, R22 ;  /* 0x0000001fff077819 */ /* 0x000fe40000011616 */
[----:B------:R-:W-:-:S02]  /*0820*/  SHF.R.U32.HI R13, RZ, 0x1f, R32 ;  /* 0x0000001fff0d7819 */ /* 0x000fc40000011620 */
[----:B------:R-:W-:Y:S02]  /*0830*/  LEA.HI.SX32 R6, R2, R5, 0x1b ;  /* 0x0000000502067211 */ /* 0x000fe400078fdaff */
        /* <DEDUP_REMOVED lines=12> */
[----:B------:R-:W-:Y:S01]  /*0900*/  LEA.HI.SX32 R47, R36, R7, 0x1b ;  /* 0x00000007242f7211 */ /* 0x000fe200078fdaff */
[----:B------:R-:W0:Y:S01]  /*0910*/  S2R R31, SR_CTAID.X ;  /* 0x00000000001f7919 */ /* 0x000e220000002500 */
[----:B------:R-:W-:Y:S02]  /*0920*/  LEA.HI.SX32 R57, R46, R13, 0x1b ;  /* 0x0000000d2e397211 */ /* 0x000fe400078fdaff */
[----:B------:R-:W-:Y:S02]  /*0930*/  SHF.R.U32.HI R7, RZ, 0x1f, R44 ;  /* 0x0000001fff077819 */ /* 0x000fe4000001162c */
[----:B------:R-:W-:Y:S02]  /*0940*/  SHF.R.U32.HI R13, RZ, 0x1f, R54 ;  /* 0x0000001fff0d7819 */ /* 0x000fe40000011636 */
[----:B------:R-:W-:-:S02]  /*0950*/  LEA.HI.SX32 R55, R44, R7, 0x1b ;  /* 0x000000072c377211 */ /* 0x000fc400078fdaff */
[----:B------:R-:W-:Y:S02]  /*0960*/  LEA.HI.SX32 R65, R54, R13, 0x1b ;  /* 0x0000000d36417211 */ /* 0x000fe400078fdaff */
[----:B------:R-:W-:Y:S02]  /*0970*/  SHF.R.U32.HI R7, RZ, 0x1f, R52 ;  /* 0x0000001fff077819 */ /* 0x000fe40000011634 */
[----:B------:R-:W-:Y:S02]  /*0980*/  SHF.R.U32.HI R13, RZ, 0x1f, R62 ;  /* 0x0000001fff0d7819 */ /* 0x000fe4000001163e */
[----:B------:R-:W-:Y:S02]  /*0990*/  LEA.HI.SX32 R63, R52, R7, 0x1b ;  /* 0x00000007343f7211 */ /* 0x000fe400078fdaff */
[----:B------:R-:W-:Y:S02]  /*09a0*/  LEA.HI.SX32 R75, R62, R13, 0x1b ;  /* 0x0000000d3e4b7211 */ /* 0x000fe400078fdaff */
[----:B------:R-:W-:-:S02]  /*09b0*/  SHF.R.U32.HI R7, RZ, 0x1f, R60 ;  /* 0x0000001fff077819 */ /* 0x000fc4000001163c */
[----:B------:R-:W-:Y:S02]  /*09c0*/  SHF.R.U32.HI R13, RZ, 0x1f, R70 ;  /* 0x0000001fff0d7819 */ /* 0x000fe40000011646 */
[----:B------:R-:W-:Y:S02]  /*09d0*/  SHF.R.U32.HI R2, RZ, 0x1f, R71 ;  /* 0x0000001fff027819 */ /* 0x000fe40000011647 */
[----:B------:R-:W-:Y:S02]  /*09e0*/  SHF.R.U32.HI R5, RZ, 0x1f, R12 ;  /* 0x0000001fff057819 */ /* 0x000fe4000001160c */
[----:B------:R-:W-:Y:S02]  /*09f0*/  LEA.HI.SX32 R73, R60, R7, 0x1b ;  /* 0x000000073c497211 */ /* 0x000fe400078fdaff */
[----:B------:R-:W-:Y:S02]  /*0a00*/  LEA.HI.SX32 R87, R70, R13, 0x1b ;  /* 0x0000000d46577211 */ /* 0x000fe400078fdaff */
[----:B------:R-:W-:-:S02]  /*0a10*/  LEA.HI.SX32 R89, R71, R2, 0x1b ;  /* 0x0000000247597211 */ /* 0x000fc400078fdaff */
[----:B------:R-:W-:Y:S02]  /*0a20*/  SHF.R.U32.HI R21, RZ, 0x1f, R8 ;  /* 0x0000001fff157819 */ /* 0x000fe40000011608 */
[----:B------:R-:W-:Y:S02]  /*0a30*/  SHF.R.U32.HI R7, RZ, 0x1f, R68 ;  /* 0x0000001fff077819 */ /* 0x000fe40000011644 */
[C---:B------:R-:W-:Y:S02]  /*0a40*/  IADD3 R2, R10.reuse, 0x1, RZ ;  /* 0x000000010a027810 */ /* 0x040fe40007ffe0ff */
[----:B------:R-:W-:Y:S02]  /*0a50*/  IADD3 R13, R10, 0x3, RZ ;  /* 0x000000030a0d7810 */ /* 0x000fe40007ffe0ff */
[----:B------:R-:W-:Y:S01]  /*0a60*/  LEA.HI.SX32 R5, R12, R5, 0x1b ;  /* 0x000000050c057211 */ /* 0x000fe200078fdaff */
[----:B------:R-:W-:Y:S01]  /*0a70*/  IMAD.HI R4, R2, 0x38e38e39, RZ ;  /* 0x38e38e3902047827 */ /* 0x000fe200078e02ff */
[----:B------:R-:W-:-:S02]  /*0a80*/  LEA.HI.SX32 R21, R8, R21, 0x1b ;  /* 0x0000001508157211 */ /* 0x000fc400078fdaff */
[----:B------:R-:W-:Y:S01]  /*0a90*/  LEA.HI.SX32 R85, R68, R7, 0x1b ;  /* 0x0000000744557211 */ /* 0x000fe200078fdaff */
[----:B------:R-:W-:Y:S01]  /*0aa0*/  IMAD.HI R14, R13, 0x38e38e39, RZ ;  /* 0x38e38e390d0e7827 */ /* 0x000fe200078e02ff */
[----:B------:R-:W-:Y:S02]  /*0ab0*/  SHF.R.U32.HI R27, RZ, 0x1f, R76 ;  /* 0x0000001fff1b7819 */ /* 0x000fe4000001164c */
[----:B------:R-:W-:Y:S02]  /*0ac0*/  IADD3 R12, R26, -0x8, RZ ;  /* 0xfffffff81a0c7810 */ /* 0x000fe40007ffe0ff */
[----:B------:R-:W-:Y:S02]  /*0ad0*/  IADD3 R7, R10, 0x2, RZ ;  /* 0x000000020a077810 */ /* 0x000fe40007ffe0ff */
[----:B0-----:R-:W-:Y:S01]  /*0ae0*/  LEA R74, R31, R74, 0x3 ;  /* 0x0000004a1f4a7211 */ /* 0x001fe200078e18ff */
[--C-:B------:R-:W-:Y:S01]  /*0af0*/  IMAD R11, R11, 0x31, R12.reuse ;  /* 0x000000310b0b7824 */ /* 0x100fe200078e020c */
[----:B------:R-:W-:Y:S01]  /*0b00*/  LEA.HI.SX32 R76, R76, R27, 0x1b ;  /* 0x0000001b4c4c7211 */ /* 0x000fe200078fdaff */
[----:B------:R-:W-:Y:S01]  /*0b10*/  IMAD R175, R5, 0x31, R12 ;  /* 0x0000003105af7824 */ /* 0x000fe200078e020c */
[----:B------:R-:W-:Y:S01]  /*0b20*/  SHF.R.S32.HI R5, RZ, 0x1, R4 ;  /* 0x00000001ff057819 */ /* 0x000fe20000011404 */
[--C-:B------:R-:W-:Y:S01]  /*0b30*/  IMAD R173, R9, 0x31, R12.reuse ;  /* 0x0000003109ad7824 */ /* 0x100fe200078e020c */
[----:B------:R-:W-:Y:S01]  /*0b40*/  IADD3 R20, R10, 0x7, RZ ;  /* 0x000000070a147810 */ /* 0x000fe20007ffe0ff */
[----:B------:R-:W-:Y:S01]  /*0b50*/  IMAD R171, R15, 0x31, R12 ;  /* 0x000000310fab7824 */ /* 0x000fe200078e020c */
[----:B------:R-:W-:Y:S01]  /*0b60*/  SHF.R.S32.HI R15, RZ, 0x1, R14 ;  /* 0x00000001ff0f7819 */ /* 0x000fe2000001140e */
[--C-:B------:R-:W-:Y:S01]  /*0b70*/  IMAD R169, R17, 0x31, R12.reuse ;  /* 0x0000003111a97824 */ /* 0x100fe200078e020c */
[----:B------:R-:W-:Y:S01]  /*0b80*/  LEA.HI R5, R4, R5, RZ, 0x1 ;  /* 0x0000000504057211 */ /* 0x000fe200078f08ff */
[--C-:B------:R-:W-:Y:S01]  /*0b90*/  IMAD R71, R19, 0x31, R12.reuse ;  /* 0x0000003113477824 */ /* 0x100fe200078e020c */
[----:B------:R-:W-:Y:S01]  /*0ba0*/  LEA.HI R14, R14, R15, RZ, 0x1 ;  /* 0x0000000f0e0e7211 */ /* 0x000fe200078f08ff */
[--C-:B------:R-:W-:Y:S01]  /*0bb0*/  IMAD R27, R21, 0x31, R12.reuse ;  /* 0x00000031151b7824 */ /* 0x100fe200078e020c */
[C---:B------:R-:W-:Y:S01]  /*0bc0*/  IADD3 R15, R10.reuse, 0x5, RZ ;  /* 0x000000050a0f7810 */ /* 0x040fe20007ffe0ff */
[--C-:B------:R-:W-:Y:S01]  /*0bd0*/  IMAD R29, R23, 0x31, R12.reuse ;  /* 0x00000031171d7824 */ /* 0x100fe200078e020c */
[C---:B------:R-:W-:Y:S01]  /*0be0*/  IADD3 R16, R10.reuse, 0x6, RZ ;  /* 0x000000060a107810 */ /* 0x040fe20007ffe0ff */
[--C-:B------:R-:W-:Y:S01]  /*0bf0*/  IMAD R31, R25, 0x31, R12.reuse ;  /* 0x00000031191f7824 */ /* 0x100fe200078e020c */
[----:B------:R-:W-:Y:S01]  /*0c00*/  IADD3 R23, R10, 0x8, RZ ;  /* 0x000000080a177810 */ /* 0x000fe20007ffe0ff */
[--C-:B------:R-:W-:Y:S01]  /*0c10*/  IMAD R33, R33, 0x31, R12.reuse ;  /* 0x0000003121217824 */ /* 0x100fe200078e020c */
[----:B------:R-:W-:Y:S01]  /*0c20*/  IADD3 R24, R26, -0x1, RZ ;  /* 0xffffffff1a187810 */ /* 0x000fe20007ffe0ff */
[----:B------:R-:W-:-:S02]  /*0c30*/  IMAD R35, R35, 0x31, R12 ;  /* 0x0000003123237824 */ /* 0x000fc400078e020c */
[--C-:B------:R-:W-:Y:S01]  /*0c40*/  IMAD R37, R37, 0x31, R12.reuse ;  /* 0x0000003125257824 */ /* 0x100fe200078e020c */
[----:B------:R-:W-:Y:S01]  /*0c50*/  ISETP.GE.U32.AND P3, PT, R24, 0x7, PT ;  /* 0x000000071800780c */ /* 0x000fe20003f66070 */
[--C-:B------:R-:W-:Y:S02]  /*0c60*/  IMAD R39, R39, 0x31, R12.reuse ;  /* 0x0000003127277824 */ /* 0x100fe400078e020c */
[--C-:B------:R-:W-:Y:S02]  /*0c70*/  IMAD R41, R41, 0x31, R12.reuse ;  /* 0x0000003129297824 */ /* 0x100fe400078e020c */
[--C-:B------:R-:W-:Y:S02]  /*0c80*/  IMAD R43, R43, 0x31, R12.reuse ;  /* 0x000000312b2b7824 */ /* 0x100fe400078e020c */
[--C-:B------:R-:W-:Y:S02]  /*0c90*/  IMAD R45, R45, 0x31, R12.reuse ;  /* 0x000000312d2d7824 */ /* 0x100fe400078e020c */
[----:B------:R-:W-:-:S02]  /*0ca0*/  IMAD R47, R47, 0x31, R12 ;  /* 0x000000312f2f7824 */ /* 0x000fc400078e020c */
[--C-:B------:R-:W-:Y:S02]  /*0cb0*/  IMAD R49, R49, 0x31, R12.reuse ;  /* 0x0000003131317824 */ /* 0x100fe400078e020c */
        /* <DEDUP_REMOVED lines=10> */
[--C-:B------:R-:W-:Y:S01]  /*0d60*/  IMAD R77, R73, 0x31, R12.reuse ;  /* 0x00000031494d7824 */ /* 0x100fe200078e020c */
[----:B------:R-:W-:Y:S01]  /*0d70*/  MOV R73, RZ ;  /* 0x000000ff00497202 */ /* 0x000fe20000000f00 */
[--C-:B------:R-:W-:Y:S01]  /*0d80*/  IMAD R79, R75, 0x31, R12.reuse ;  /* 0x000000314b4f7824 */ /* 0x100fe200078e020c */
[----:B------:R-:W-:Y:S01]  /*0d90*/  HFMA2.MMA R75, -RZ, RZ, 0, 0 ;  /* 0x00000000ff4b7435 */ /* 0x000fe200000001ff */
[----:B------:R-:W-:-:S02]  /*0da0*/  IMAD R81, R81, 0x31, R12 ;  /* 0x0000003151517824 */ /* 0x000fc400078e020c */
[--C-:B------:R-:W-:Y:S02]  /*0db0*/  IMAD R83, R83, 0x31, R12.reuse ;  /* 0x0000003153537824 */ /* 0x100fe400078e020c */
[--C-:B------:R-:W-:Y:S02]  /*0dc0*/  IMAD R85, R85, 0x31, R12.reuse ;  /* 0x0000003155557824 */ /* 0x100fe400078e020c */
[--C-:B------:R-:W-:Y:S02]  /*0dd0*/  IMAD R87, R87, 0x31, R12.reuse ;  /* 0x0000003157577824 */ /* 0x100fe400078e020c */
[--C-:B------:R-:W-:Y:S02]  /*0de0*/  IMAD R89, R89, 0x31, R12.reuse ;  /* 0x0000003159597824 */ /* 0x100fe400078e020c */
[----:B------:R-:W-:Y:S01]  /*0df0*/  IMAD R91, R91, 0x31, R12 ;  /* 0x000000315b5b7824 */ /* 0x000fe200078e020c */
[----:B------:R-:W-:Y:S01]  /*0e00*/  IADD3 R12, R10, 0x4, RZ ;  /* 0x000000040a0c7810 */ /* 0x000fe20007ffe0ff */
[----:B------:R-:W-:-:S04]  /*0e10*/  IMAD.HI R8, R7, 0x38e38e39, RZ ;  /* 0x38e38e3907087827 */ /* 0x000fc800078e02ff */
[----:B------:R-:W-:Y:S01]  /*0e20*/  IMAD.HI R4, R12, 0x38e38e39, RZ ;  /* 0x38e38e390c047827 */ /* 0x000fe200078e02ff */
[----:B------:R-:W-:-:S03]  /*0e30*/  SHF.R.S32.HI R9, RZ, 0x1, R8 ;  /* 0x00000001ff097819 */ /* 0x000fc60000011408 */
[----:B------:R-:W-:Y:S01]  /*0e40*/  IMAD.HI R10, R15, 0x38e38e39, RZ ;  /* 0x38e38e390f0a7827 */ /* 0x000fe200078e02ff */
[----:B------:R-:W-:Y:S02]  /*0e50*/  LEA.HI R8, R8, R9, RZ, 0x1 ;  /* 0x0000000908087211 */ /* 0x000fe400078f08ff */
[----:B------:R-:W-:Y:S01]  /*0e60*/  SHF.R.S32.HI R9, RZ, 0x1, R4 ;  /* 0x00000001ff097819 */ /* 0x000fe20000011404 */
[----:B------:R-:W-:Y:S01]  /*0e70*/  IMAD.HI R21, R20, 0x38e38e39, RZ ;  /* 0x38e38e3914157827 */ /* 0x000fe200078e02ff */
[----:B------:R-:W-:Y:S02]  /*0e80*/  SHF.R.S32.HI R17, RZ, 0x1, R10 ;  /* 0x00000001ff117819 */ /* 0x000fe4000001140a */
[----:B------:R-:W-:Y:S01]  /*0e90*/  LEA.HI R9, R4, R9, RZ, 0x1 ;  /* 0x0000000904097211 */ /* 0x000fe200078f08ff */
[----:B------:R-:W-:Y:S01]  /*0ea0*/  IMAD.HI R18, R16, 0x38e38e39, RZ ;  /* 0x38e38e3910127827 */ /* 0x000fe200078e02ff */
[----:B------:R-:W-:Y:S02]  /*0eb0*/  SHF.R.S32.HI R4, RZ, 0x1, R21 ;  /* 0x00000001ff047819 */ /* 0x000fe40000011415 */
[----:B------:R-:W-:Y:S01]  /*0ec0*/  LEA.HI R10, R10, R17, RZ, 0x1 ;  /* 0x000000110a0a7211 */ /* 0x000fe200078f08ff */
[----:B------:R-:W-:Y:S01]  /*0ed0*/  IMAD.HI R22, R23, 0x38e38e39, RZ ;  /* 0x38e38e3917167827 */ /* 0x000fe200078e02ff */
[----:B------:R-:W-:-:S02]  /*0ee0*/  SHF.R.S32.HI R19, RZ, 0x1, R18 ;  /* 0x00000001ff137819 */ /* 0x000fc40000011412 */
[----:B------:R-:W-:Y:S01]  /*0ef0*/  LEA.HI R21, R21, R4, RZ, 0x1 ;  /* 0x0000000415157211 */ /* 0x000fe200078f08ff */
[----:B------:R-:W-:Y:S01]  /*0f00*/  IMAD R10, R10, -0x9, R15 ;  /* 0xfffffff70a0a7824 */ /* 0x000fe200078e020f */
[----:B------:R-:W-:Y:S01]  /*0f10*/  SHF.R.S32.HI R25, RZ, 0x1, R22 ;  /* 0x00000001ff197819 */ /* 0x000fe20000011416 */
[----:B------:R-:W-:Y:S01]  /*0f20*/  IMAD R8, R8, -0x9, R7 ;  /* 0xfffffff708087824 */ /* 0x000fe200078e0207 */
[----:B------:R-:W-:Y:S01]  /*0f30*/  LEA.HI R19, R18, R19, RZ, 0x1 ;  /* 0x0000001312137211 */ /* 0x000fe200078f08ff */
[----:B------:R-:W-:Y:S01]  /*0f40*/  IMAD R14, R14, -0x9, R13 ;  /* 0xfffffff70e0e7824 */ /* 0x000fe200078e020d */
[----:B------:R-:W-:Y:S01]  /*0f50*/  LEA.HI R4, R22, R25, RZ, 0x1 ;  /* 0x0000001916047211 */ /* 0x000fe200078f08ff */
[----:B------:R-:W-:Y:S01]  /*0f60*/  IMAD R22, R5, -0x9, R2 ;  /* 0xfffffff705167824 */ /* 0x000fe200078e0202 */
[----:B------:R-:W-:Y:S01]  /*0f70*/  HFMA2.MMA R2, -RZ, RZ, 0, 0 ;  /* 0x00000000ff027435 */ /* 0x000fe200000001ff */
[----:B------:R-:W-:Y:S01]  /*0f80*/  IMAD R5, R6, -0x3f, R3 ;  /* 0xffffffc106057824 */ /* 0x000fe200078e0203 */
[----:B------:R-:W-:Y:S01]  /*0f90*/  IADD3 R18, R14, -0x1, RZ ;  /* 0xffffffff0e127810 */ /* 0x000fe20007ffe0ff */
[----:B------:R-:W-:-:S02]  /*0fa0*/  IMAD R12, R9, -0x9, R12 ;  /* 0xfffffff7090c7824 */ /* 0x000fc400078e020c */
[----:B------:R-:W-:Y:S01]  /*0fb0*/  IMAD R30, R19, -0x9, R16 ;  /* 0xfffffff7131e7824 */ /* 0x000fe200078e0210 */
[----:B------:R-:W-:Y:S01]  /*0fc0*/  IADD3 R28, R5, -0x7, RZ ;  /* 0xfffffff9051c7810 */ /* 0x000fe20007ffe0ff */
[----:B------:R-:W-:Y:S01]  /*0fd0*/  IMAD R32, R21, -0x9, R20 ;  /* 0xfffffff715207824 */ /* 0x000fe200078e0214 */
[----:B------:R-:W-:Y:S01]  /*0fe0*/  IADD3 R20, R8, -0x1, RZ ;  /* 0xffffffff08147810 */ /* 0x000fe20007ffe0ff */
[----:B------:R-:W-:Y:S01]  /*0ff0*/  IMAD R34, R4, -0x9, R23 ;  /* 0xfffffff704227824 */ /* 0x000fe200078e0217 */
[----:B------:R-:W-:Y:S01]  /*1000*/  IADD3 R16, R12, -0x1, RZ ;  /* 0xffffffff0c107810 */ /* 0x000fe20007ffe0ff */
[----:B------:R-:W-:Y:S01]  /*1010*/  IMAD R179, R6, 0x31, R5 ;  /* 0x0000003106b37824 */ /* 0x000fe200078e0205 */
[----:B------:R-:W-:Y:S01]  /*1020*/  ISETP.LT.U32.AND P2, PT, R28, 0x31, !P3 ;  /* 0x000000311c00780c */ /* 0x000fe20005f41070 */
[----:B------:R-:W-:Y:S02]  /*1030*/  IMAD R7, R76, 0x31, R3 ;  /* 0x000000314c077824 */ /* 0x000fe400078e0203 */
[C---:B------:R-:W-:Y:S01]  /*1040*/  IMAD R177, R22.reuse, 0x7, R11 ;  /* 0x0000000716b17824 */ /* 0x040fe200078e020b */
[----:B------:R-:W-:Y:S01]  /*1050*/  IADD3 R179, R179, -0x8, RZ ;  /* 0xfffffff8b3b37810 */ /* 0x000fe20007ffe0ff */
[----:B------:R-:W-:Y:S01]  /*1060*/  IMAD R13, R22, 0x7, R31 ;  /* 0x00000007160d7824 */ /* 0x000fe200078e021f */
[----:B------:R-:W-:Y:S01]  /*1070*/  IADD3 R7, R7, 0x1b, RZ ;  /* 0x0000001b07077810 */ /* 0x000fe20007ffe0ff */
[----:B------:R-:W-:-:S02]  /*1080*/  IMAD R21, R10, 0x7, R39 ;  /* 0x000000070a157824 */ /* 0x000fc400078e0227 */
[----:B------:R-:W-:Y:S02]  /*1090*/  IMAD R9, R32, 0x7, R27 ;  /* 0x0000000720097824 */ /* 0x000fe400078e021b */
[----:B------:R-:W-:Y:S02]  /*10a0*/  IMAD R11, R34, 0x7, R29 ;  /* 0x00000007220b7824 */ /* 0x000fe400078e021d */
[----:B------:R-:W-:Y:S02]  /*10b0*/  IMAD R15, R8, 0x7, R33 ;  /* 0x00000007080f7824 */ /* 0x000fe400078e0221 */
[----:B------:R-:W-:Y:S02]  /*10c0*/  IMAD R17, R14, 0x7, R35 ;  /* 0x000000070e117824 */ /* 0x000fe400078e0223 */
[----:B------:R-:W-:Y:S02]  /*10d0*/  IMAD R19, R12, 0x7, R37 ;  /* 0x000000070c137824 */ /* 0x000fe400078e0225 */
        /* <DEDUP_REMOVED lines=13> */
[----:B------:R-:W-:Y:S01]  /*11b0*/  IMAD R57, R14, 0x7, R89 ;  /* 0x000000070e397824 */ /* 0x000fe200078e0259 */
[----:B------:R-:W-:Y:S01]  /*11c0*/  IADD3 R14, R10, -0x1, RZ ;  /* 0xffffffff0a0e7810 */ /* 0x000fe20007ffe0ff */
[----:B------:R-:W-:Y:S02]  /*11d0*/  IMAD R175, R8, 0x7, R175 ;  /* 0x0000000708af7824 */ /* 0x000fe400078e02af */
[----:B------:R-:W-:Y:S02]  /*11e0*/  IMAD R171, R12, 0x7, R171 ;  /* 0x000000070cab7824 */ /* 0x000fe400078e02ab */
[----:B------:R-:W-:Y:S02]  /*11f0*/  IMAD R169, R10, 0x7, R169 ;  /* 0x000000070aa97824 */ /* 0x000fe400078e02a9 */
[----:B------:R-:W-:Y:S02]  /*1200*/  IMAD R45, R22, 0x7, R63 ;  /* 0x00000007162d7824 */ /* 0x000fe400078e023f */
[----:B------:R-:W-:-:S02]  /*1210*/  IMAD R47, R8, 0x7, R65 ;  /* 0x00000007082f7824 */ /* 0x000fc400078e0241 */
[----:B------:R-:W-:Y:S02]  /*1220*/  IMAD R51, R12, 0x7, R69 ;  /* 0x000000070c337824 */ /* 0x000fe400078e0245 */
[C---:B------:R-:W-:Y:S01]  /*1230*/  IMAD R53, R22.reuse, 0x7, R85 ;  /* 0x0000000716357824 */ /* 0x040fe200078e0255 */
[----:B------:R-:W-:Y:S01]  /*1240*/  IADD3 R22, R22, -0x1, RZ ;  /* 0xffffffff16167810 */ /* 0x000fe20007ffe0ff */
[----:B------:R-:W-:Y:S01]  /*1250*/  IMAD R55, R8, 0x7, R87 ;  /* 0x0000000708377824 */ /* 0x000fe200078e0257 */
[----:B------:R-:W-:Y:S01]  /*1260*/  IADD3 R8, R34, -0x1, RZ ;  /* 0xffffffff22087810 */ /* 0x000fe20007ffe0ff */
[----:B------:R-:W-:Y:S01]  /*1270*/  IMAD R59, R12, 0x7, R91 ;  /* 0x000000070c3b7824 */ /* 0x000fe200078e025b */
[----:B------:R-:W-:Y:S01]  /*1280*/  IADD3 R12, R30, -0x1, RZ ;  /* 0xffffffff1e0c7810 */ /* 0x000fe20007ffe0ff */
[----:B------:R-:W-:Y:S01]  /*1290*/  IMAD R61, R10, 0x7, R77 ;  /* 0x000000070a3d7824 */ /* 0x000fe200078e024d */
[----:B------:R-:W-:Y:S01]  /*12a0*/  IADD3 R10, R32, -0x1, RZ ;  /* 0xffffffff200a7810 */ /* 0x000fe20007ffe0ff */
[----:B------:R-:W-:-:S02]  /*12b0*/  IMAD R4, R0, -0x31, R3 ;  /* 0xffffffcf00047824 */ /* 0x000fc400078e0203 */
[----:B------:R-:W-:Y:S02]  /*12c0*/  IMAD R5, R74, 0x1200, RZ ;  /* 0x000012004a057824 */ /* 0x000fe400078e02ff */
[C---:B------:R-:W-:Y:S02]  /*12d0*/  IMAD R71, R30.reuse, 0x7, R71 ;  /* 0x000000071e477824 */ /* 0x040fe400078e0247 */
[----:B------:R-:W-:Y:S02]  /*12e0*/  IMAD R63, R30, 0x7, R79 ;  /* 0x000000071e3f7824 */ /* 0x000fe400078e024f */
[----:B------:R-:W-:Y:S02]  /*12f0*/  IMAD R65, R32, 0x7, R81 ;  /* 0x0000000720417824 */ /* 0x000fe400078e0251 */
[----:B------:R-:W-:-:S02]  /*1300*/  IMAD R67, R34, 0x7, R83 ;  /* 0x0000000722437824 */ /* 0x000fc400078e0253 */
.L_x_13:
[----:B------:R-:W-:Y:S01]  /*1310*/  ISETP.LT.U32.AND P0, PT, R14, 0x7, !P3 ;  /* 0x000000070e00780c */ /* 0x000fe20005f01070 */
[----:B------:R-:W-:Y:S06]  /*1320*/  BAR.SYNC 0x0 ;  /* 0x0000000000007b1d */ /* 0x000fec0000000000 */
[----:B------:R-:W-:-:S02]  /*1330*/  ISETP.LT.U32.AND P1, PT, R12, 0x7, !P3 ;  /* 0x000000070c00780c */ /* 0x000fc40005f21070 */
[----:B------:R-:W-:Y:S02]  /*1340*/  MOV R6, RZ ;  /* 0x000000ff00067202 */ /* 0x000fe40000000f00 */
[----:B------:R-:W-:Y:S02]  /*1350*/  MOV R30, RZ ;  /* 0x000000ff001e7202 */ /* 0x000fe40000000f00 */
[----:B------:R-:W-:Y:S01]  /*1360*/  @P0 MOV R77, 0x4 ;  /* 0x00000004004d0802 */ /* 0x000fe20000000f00 */
[C---:B------:R-:W-:Y:S01]  /*1370*/  @P0 IMAD R76, R2.reuse, 0x1880, R21 ;  /* 0x00001880024c0824 */ /* 0x040fe200078e0215 */
[----:B------:R-:W-:Y:S01]  /*1380*/  @P0 MOV R69, 0x4 ;  /* 0x0000000400450802 */ /* 0x000fe20000000f00 */
[----:B------:R-:W-:Y:S02]  /*1390*/  @P0 IMAD R68, R2, 0x1880, R169 ;  /* 0x0000188002440824 */ /* 0x000fe400078e02a9 */
[----:B------:R-:W-:Y:S01]  /*13a0*/  @P0 IMAD.WIDE R76, R76, R77, c[0x0][0x160] ;  /* 0x000058004c4c0625 */ /* 0x000fe200078e024d */
[----:B------:R-:W-:-:S02]  /*13b0*/  ISETP.LT.U32.AND P4, PT, R10, 0x7, !P3 ;  /* 0x000000070a00780c */ /* 0x000fc40005f81070 */
[----:B------:R-:W-:Y:S01]  /*13c0*/  @P0 MOV R79, 0x4 ;  /* 0x00000004004f0802 */ /* 0x000fe20000000f00 */
[----:B------:R-:W-:Y:S01]  /*13d0*/  @P0 IMAD.WIDE R68, R68, R69, c[0x0][0x160] ;  /* 0x0000580044440625 */ /* 0x000fe200078e0245 */
[----:B------:R0:W2:Y:S01]  /*13e0*/  @P0 LDG.E.CONSTANT R6, [R76.64] ;  /* 0x000000044c060981 */ /* 0x0000a2000c1e9900 */
[----:B------:R-:W-:Y:S02]  /*13f0*/  @P0 MOV R83, 0x4 ;  /* 0x0000000400530802 */ /* 0x000fe40000000f00 */
[C---:B------:R-:W-:Y:S01]  /*1400*/  @P0 IMAD R78, R2.reuse, 0x1880, R37 ;  /* 0x00001880024e0824 */ /* 0x040fe200078e0225 */
[----:B------:R1:W3:Y:S01]  /*1410*/  @P0 LDG.E.CONSTANT R30, [R68.64] ;  /* 0x00000004441e0981 */ /* 0x0002e2000c1e9900 */
[C---:B------:R-:W-:Y:S01]  /*1420*/  @P0 IMAD R82, R2.reuse, 0x1880, R61 ;  /* 0x0000188002520824 */ /* 0x040fe200078e023d */
[----:B------:R-:W-:Y:S02]  /*1430*/  MOV R86, RZ ;  /* 0x000000ff00567202 */ /* 0x000fe40000000f00 */
[----:B0-----:R-:W-:Y:S01]  /*1440*/  @P1 MOV R77, 0x4 ;  /* 0x00000004004d1802 */ /* 0x001fe20000000f00 */
[----:B------:R-:W-:Y:S01]  /*1450*/  @P1 IMAD R76, R2, 0x1880, R23 ;  /* 0x00001880024c1824 */ /* 0x000fe200078e0217 */
[----:B------:R-:W-:Y:S01]  /*1460*/  MOV R104, RZ ;  /* 0x000000ff00687202 */ /* 0x000fe20000000f00 */
[----:B------:R-:W-:Y:S01]  /*1470*/  @P0 IMAD.WIDE R78, R78, R79, c[0x0][0x160] ;  /* 0x000058004e4e0625 */ /* 0x000fe200078e024f */
[----:B------:R-:W-:-:S02]  /*1480*/  MOV R60, RZ ;  /* 0x000000ff003c7202 */ /* 0x000fc40000000f00 */
[----:B-1----:R-:W-:Y:S01]  /*1490*/  @P1 MOV R69, 0x4 ;  /* 0x0000000400451802 */ /* 0x002fe20000000f00 */
[----:B------:R-:W-:Y:S01]  /*14a0*/  @P1 IMAD R68, R2, 0x1880, R71 ;  /* 0x0000188002441824 */ /* 0x000fe200078e0247 */
[----:B------:R-:W-:Y:S01]  /*14b0*/  @P1 MOV R81, 0x4 ;  /* 0x0000000400511802 */ /* 0x000fe20000000f00 */
[----:B------:R-:W-:Y:S01]  /*14c0*/  @P0 IMAD.WIDE R82, R82, R83, c[0x0][0x160] ;  /* 0x0000580052520625 */ /* 0x000fe200078e0253 */
[----:B------:R-:W-:Y:S01]  /*14d0*/  MOV R44, RZ ;  /* 0x000000ff002c7202 */ /* 0x000fe20000000f00 */
[----:B------:R0:W4:Y:S02]  /*14e0*/  @P0 LDG.E.CONSTANT R86, [R78.64] ;  /* 0x000000044e560981 */ /* 0x000124000c1e9900 */
[----:B------:R-:W-:Y:S01]  /*14f0*/  @P1 IMAD.WIDE R76, R76, R77, c[0x0][0x160] ;  /* 0x000058004c4c1625 */ /* 0x000fe200078e024d */
[----:B------:R-:W-:Y:S01]  /*1500*/  MOV R88, RZ ;  /* 0x000000ff00587202 */ /* 0x000fe20000000f00 */
[----:B------:R1:W5:Y:S02]  /*1510*/  @P0 LDG.E.CONSTANT R104, [R82.64] ;  /* 0x0000000452680981 */ /* 0x000364000c1e9900 */
[----:B------:R-:W-:Y:S01]  /*1520*/  @P1 IMAD R80, R2, 0x1880, R39 ;  /* 0x0000188002501824 */ /* 0x000fe200078e0227 */
[----:B------:R-:W-:Y:S01]  /*1530*/  ISETP.LT.U32.AND P5, PT, R8, 0x7, !P3 ;  /* 0x000000070800780c */ /* 0x000fe20005fa1070 */
[----:B------:R-:W-:Y:S01]  /*1540*/  @P1 IMAD.WIDE R68, R68, R69, c[0x0][0x160] ;  /* 0x0000580044441625 */ /* 0x000fe200078e0245 */
[----:B------:R1:W5:Y:S01]  /*1550*/  @P1 LDG.E.CONSTANT R60, [R76.64] ;  /* 0x000000044c3c1981 */ /* 0x000362000c1e9900 */
[----:B0-----:R-:W-:-:S02]  /*1560*/  @P4 MOV R79, 0x4 ;  /* 0x00000004004f4802 */ /* 0x001fc40000000f00 */
[----:B------:R-:W-:Y:S01]  /*1570*/  @P1 IMAD.WIDE R80, R80, R81, c[0x0][0x160] ;  /* 0x0000580050501625 */ /* 0x000fe200078e0251 */
[----:B------:R-:W-:Y:S01]  /*1580*/  @P1 MOV R85, 0x4 ;  /* 0x0000000400551802 */ /* 0x000fe20000000f00 */
[----:B------:R0:W5:Y:S01]  /*1590*/  @P1 LDG.E.CONSTANT R44, [R68.64] ;  /* 0x00000004442c1981 */ /* 0x000162000c1e9900 */
[----:B-1----:R-:W-:Y:S01]  /*15a0*/  @P4 MOV R83, 0x4 ;  /* 0x0000000400534802 */ /* 0x002fe20000000f00 */
[C---:B------:R-:W-:Y:S02]  /*15b0*/  @P4 IMAD R32, R2.reuse, 0x1880, R9 ;  /* 0x0000188002204824 */ /* 0x040fe400078e0209 */
[C---:B------:R-:W-:Y:S01]  /*15c0*/  @P1 IMAD R36, R2.reuse, 0x1880, R63 ;  /* 0x0000188002241824 */ /* 0x040fe200078e023f */
[----:B------:R-:W-:Y:S01]  /*15d0*/  @P4 MOV R77, 0x4 ;  /* 0x00000004004d4802 */ /* 0x000fe20000000f00 */
[C---:B------:R-:W-:Y:S01]  /*15e0*/  @P4 IMAD R34, R2.reuse, 0x1880, R25 ;  /* 0x0000188002224824 */ /* 0x040fe200078e0219 */
[----:B------:R1:W5:Y:S01]  /*15f0*/  @P1 LDG.E.CONSTANT R88, [R80.64] ;  /* 0x0000000450581981 */ /* 0x000362000c1e9900 */
[----:B------:R-:W-:Y:S01]  /*1600*/  @P4 IMAD R78, R2, 0x1880, R41 ;  /* 0x00001880024e4824 */ /* 0x000fe200078e0229 */
[----:B------:R-:W-:Y:S01]  /*1610*/  MOV R106, RZ ;  /* 0x000000ff006a7202 */ /* 0x000fe20000000f00 */
[----:B0-----:R-:W-:Y:S01]  /*1620*/  @P4 IMAD.WIDE R68, R32, R79, c[0x0][0x160] ;  /* 0x0000580020444625 */ /* 0x001fe200078e024f */
[----:B------:R-:W-:-:S02]  /*1630*/  MOV R46, RZ ;  /* 0x000000ff002e7202 */ /* 0x000fc40000000f00 */
[----:B------:R-:W-:Y:S01]  /*1640*/  MOV R62, RZ ;  /* 0x000000ff003e7202 */ /* 0x000fe20000000f00 */
[----:B------:R-:W-:Y:S01]  /*1650*/  @P4 IMAD.WIDE R76, R34, R77, c[0x0][0x160] ;  /* 0x00005800224c4625 */ /* 0x000fe200078e024d */
[----:B------:R-:W-:Y:S02]  /*1660*/  MOV R90, RZ ;  /* 0x000000ff005a7202 */ /* 0x000fe40000000f00 */
[----:B------:R-:W-:Y:S01]  /*1670*/  ISETP.LT.U32.AND P0, PT, R22, 0x7, !P3 ;  /* 0x000000071600780c */ /* 0x000fe20005f01070 */
[----:B-1----:R-:W-:Y:S01]  /*1680*/  @P1 IMAD.WIDE R80, R36, R85, c[0x0][0x160] ;  /* 0x0000580024501625 */ /* 0x002fe200078e0255 */
[----:B------:R0:W5:Y:S03]  /*1690*/  @P4 LDG.E.CONSTANT R46, [R68.64] ;  /* 0x00000004442e4981 */ /* 0x000166000c1e9900 */
[----:B------:R-:W-:Y:S01]  /*16a0*/  @P4 IMAD.WIDE R78, R78, R83, c[0x0][0x160] ;  /* 0x000058004e4e4625 */ /* 0x000fe200078e0253 */
[----:B------:R1:W5:Y:S01]  /*16b0*/  @P1 LDG.E.CONSTANT R106, [R80.64] ;  /* 0x00000004506a1981 */ /* 0x000362000c1e9900 */
[----:B------:R-:W-:-:S03]  /*16c0*/  @P5 MOV R83, 0x4 ;  /* 0x0000000400535802 */ /* 0x000fc60000000f00 */
[----:B------:R1:W5:Y:S01]  /*16d0*/  @P4 LDG.E.CONSTANT R62, [R76.64] ;  /* 0x000000044c3e4981 */ /* 0x000362000c1e9900 */
[C---:B------:R-:W-:Y:S01]  /*16e0*/  @P4 IMAD R32, R2.reuse, 0x1880, R65 ;  /* 0x0000188002204824 */ /* 0x040fe200078e0241 */
[----:B0-----:R-:W-:Y:S02]  /*16f0*/  @P5 MOV R69, 0x4 ;  /* 0x0000000400455802 */ /* 0x001fe40000000f00 */
[----:B------:R0:W5:Y:S01]  /*1700*/  @P4 LDG.E.CONSTANT R90, [R78.64] ;  /* 0x000000044e5a4981 */ /* 0x000162000c1e9900 */
[C---:B------:R-:W-:Y:S01]  /*1710*/  @P5 IMAD R68, R2.reuse, 0x1880, R11 ;  /* 0x0000188002445824 */ /* 0x040fe200078e020b */
[----:B-1----:R-:W-:Y:S01]  /*1720*/  @P4 MOV R81, 0x4 ;  /* 0x0000000400514802 */ /* 0x002fe20000000f00 */
[C---:B------:R-:W-:Y:S01]  /*1730*/  @P5 IMAD R82, R2.reuse, 0x1880, R67 ;  /* 0x0000188002525824 */ /* 0x040fe200078e0243 */
[----:B------:R-:W-:Y:S01]  /*1740*/  @P5 MOV R77, 0x4 ;  /* 0x00000004004d5802 */ /* 0x000fe20000000f00 */
[C---:B------:R-:W-:Y:S01]  /*1750*/  @P5 IMAD R76, R2.reuse, 0x1880, R27 ;  /* 0x00001880024c5824 */ /* 0x040fe200078e021b */
[----:B0-----:R-:W-:Y:S01]  /*1760*/  @P5 MOV R79, 0x4 ;  /* 0x00000004004f5802 */ /* 0x001fe20000000f00 */
[----:B------:R-:W-:Y:S01]  /*1770*/  @P5 IMAD R78, R2, 0x1880, R43 ;  /* 0x00001880024e5824 */ /* 0x000fe200078e022b */
[----:B------:R-:W-:Y:S01]  /*1780*/  MOV R108, RZ ;  /* 0x000000ff006c7202 */ /* 0x000fe20000000f00 */
[----:B------:R-:W-:Y:S01]  /*1790*/  @P4 IMAD.WIDE R80, R32, R81, c[0x0][0x160] ;  /* 0x0000580020504625 */ /* 0x000fe200078e0251 */
[----:B------:R-:W-:-:S02]  /*17a0*/  MOV R48, RZ ;  /* 0x000000ff00307202 */ /* 0x000fc40000000f00 */
[----:B------:R-:W-:Y:S01]  /*17b0*/  MOV R64, RZ ;  /* 0x000000ff00407202 */ /* 0x000fe20000000f00 */
[----:B------:R-:W-:Y:S01]  /*17c0*/  @P5 IMAD.WIDE R68, R68, R69, c[0x0][0x160] ;  /* 0x0000580044445625 */ /* 0x000fe200078e0245 */
[----:B------:R-:W-:Y:S01]  /*17d0*/  MOV R92, RZ ;  /* 0x000000ff005c7202 */ /* 0x000fe20000000f00 */
[----:B------:R0:W5:Y:S01]  /*17e0*/  @P4 LDG.E.CONSTANT R108, [R80.64] ;  /* 0x00000004506c4981 */ /* 0x000162000c1e9900 */
[----:B------:R-:W-:Y:S01]  /*17f0*/  MOV R110, RZ ;  /* 0x000000ff006e7202 */ /* 0x000fe20000000f00 */
[----:B------:R-:W-:Y:S01]  /*1800*/  @P5 IMAD.WIDE R76, R76, R77, c[0x0][0x160] ;  /* 0x000058004c4c5625 */ /* 0x000fe200078e024d */
[----:B------:R-:W-:Y:S01]  /*1810*/  ISETP.LT.U32.AND P1, PT, R20, 0x7, !P3 ;  /* 0x000000071400780c */ /* 0x000fe20005f21070 */
[----:B------:R1:W5:Y:S02]  /*1820*/  @P5 LDG.E.CONSTANT R48, [R68.64] ;  /* 0x0000000444305981 */ /* 0x000364000c1e9900 */
[----:B------:R-:W-:Y:S02]  /*1830*/  @P5 IMAD.WIDE R78, R78, R79, c[0x0][0x160] ;  /* 0x000058004e4e5625 */ /* 0x000fe400078e024f */
[----:B------:R1:W5:Y:S02]  /*1840*/  @P5 LDG.E.CONSTANT R64, [R76.64] ;  /* 0x000000044c405981 */ /* 0x000364000c1e9900 */
[----:B------:R-:W-:Y:S01]  /*1850*/  @P5 IMAD.WIDE R82, R82, R83, c[0x0][0x160] ;  /* 0x0000580052525625 */ /* 0x000fe200078e0253 */
[----:B0-----:R-:W-:Y:S01]  /*1860*/  @P0 MOV R81, 0x4 ;  /* 0x0000000400510802 */ /* 0x001fe20000000f00 */
[----:B------:R0:W5:Y:S01]  /*1870*/  @P5 LDG.E.CONSTANT R92, [R78.64] ;  /* 0x000000044e5c5981 */ /* 0x000162000c1e9900 */
[----:B-1----:R-:W-:-:S03]  /*1880*/  @P0 MOV R69, 0x4 ;  /* 0x0000000400450802 */ /* 0x002fc60000000f00 */
[----:B------:R1:W5:Y:S01]  /*1890*/  @P5 LDG.E.CONSTANT R110, [R82.64] ;  /* 0x00000004526e5981 */ /* 0x000362000c1e9900 */
[C---:B------:R-:W-:Y:S01]  /*18a0*/  @P0 IMAD R32, R2.reuse, 0x1880, R177 ;  /* 0x0000188002200824 */ /* 0x040fe200078e02b1 */
[----:B------:R-:W-:Y:S01]  /*18b0*/  @P0 MOV R77, 0x4 ;  /* 0x00000004004d0802 */ /* 0x000fe20000000f00 */
[C---:B------:R-:W-:Y:S02]  /*18c0*/  @P0 IMAD R76, R2.reuse, 0x1880, R13 ;  /* 0x00001880024c0824 */ /* 0x040fe400078e020d */
[C---:B------:R-:W-:Y:S01]  /*18d0*/  @P0 IMAD R80, R2.reuse, 0x1880, R45 ;  /* 0x0000188002500824 */ /* 0x040fe200078e022d */
[----:B0-----:R-:W-:Y:S01]  /*18e0*/  @P0 MOV R79, 0x4 ;  /* 0x00000004004f0802 */ /* 0x001fe20000000f00 */
[C---:B------:R-:W-:Y:S01]  /*18f0*/  @P0 IMAD R78, R2.reuse, 0x1880, R29 ;  /* 0x00001880024e0824 */ /* 0x040fe200078e021d */
[----:B-1----:R-:W-:Y:S01]  /*1900*/  @P0 MOV R83, 0x4 ;  /* 0x0000000400530802 */ /* 0x002fe20000000f00 */
        /* <DEDUP_REMOVED lines=9> */
[----:B------:R-:W-:Y:S02]  /*19a0*/  @P0 IMAD.WIDE R78, R78, R79, c[0x0][0x160] ;  /* 0x000058004e4e0625 */ /* 0x000fe400078e024f */
        /* <DEDUP_REMOVED lines=8> */
[----:B------:R-:W-:Y:S01]  /*1a30*/  ISETP.LT.U32.AND P0, PT, R18, 0x7, !P3 ;  /* 0x000000071200780c */ /* 0x000fe20005f01070 */
[C---:B------:R-:W-:Y:S01]  /*1a40*/  @P1 IMAD R68, R2.reuse, 0x1880, R175 ;  /* 0x0000188002441824 */ /* 0x040fe200078e02af */
[----:B------:R-:W-:Y:S01]  /*1a50*/  @P1 MOV R79, 0x4 ;  /* 0x00000004004f1802 */ /* 0x000fe20000000f00 */
[C---:B------:R-:W-:Y:S01]  /*1a60*/  @P1 IMAD R76, R2.reuse, 0x1880, R15 ;  /* 0x00001880024c1824 */ /* 0x040fe200078e020f */
[----:B0-----:R-:W-:Y:S01]  /*1a70*/  @P1 MOV R81, 0x4 ;  /* 0x0000000400511802 */ /* 0x001fe20000000f00 */
[C---:B------:R-:W-:Y:S02]  /*1a80*/  @P1 IMAD R78, R2.reuse, 0x1880, R31 ;  /* 0x00001880024e1824 */ /* 0x040fe400078e021f */
        /* <DEDUP_REMOVED lines=15> */
[----:B------:R-:W-:-:S02]  /*1b80*/  @P1 IMAD.WIDE R82, R82, R83, c[0x0][0x160] ;  /* 0x0000580052521625 */ /* 0x000fc400078e0253 */
[----:B------:R1:W5:Y:S04]  /*1b90*/  @P1 LDG.E.CONSTANT R98, [R80.64] ;  /* 0x0000000450621981 */ /* 0x000368000c1e9900 */
[----:B------:R1:W5:Y:S01]  /*1ba0*/  @P1 LDG.E.CONSTANT R116, [R82.64] ;  /* 0x0000000452741981 */ /* 0x000362000c1e9900 */
[----:B------:R-:W-:Y:S02]  /*1bb0*/  ISETP.LT.U32.AND P1, PT, R16, 0x7, !P3 ;  /* 0x000000071000780c */ /* 0x000fe40005f21070 */
[----:B------:R-:W-:Y:S01]  /*1bc0*/  MOV R118, RZ ;  /* 0x000000ff00767202 */ /* 0x000fe20000000f00 */
[C---:B0-----:R-:W-:Y:S01]  /*1bd0*/  @P0 IMAD R68, R2.reuse, 0x1880, R173 ;  /* 0x0000188002440824 */ /* 0x041fe200078e02ad */
[----:B------:R-:W-:Y:S02]  /*1be0*/  @P0 MOV R69, 0x4 ;  /* 0x0000000400450802 */ /* 0x000fe40000000f00 */
[----:B-1----:R-:W-:Y:S01]  /*1bf0*/  @P0 MOV R83, 0x4 ;  /* 0x0000000400530802 */ /* 0x002fe20000000f00 */
[C---:B------:R-:W-:Y:S01]  /*1c00*/  @P0 IMAD R82, R2.reuse, 0x1880, R57 ;  /* 0x0000188002520824 */ /* 0x040fe200078e0239 */
[----:B------:R-:W-:Y:S01]  /*1c10*/  @P0 MOV R77, 0x4 ;  /* 0x00000004004d0802 */ /* 0x000fe20000000f00 */
[----:B------:R-:W-:Y:S01]  /*1c20*/  @P0 IMAD R76, R2, 0x1880, R17 ;  /* 0x00001880024c0824 */ /* 0x000fe200078e0211 */
[----:B------:R-:W-:Y:S01]  /*1c30*/  @P0 MOV R79, 0x4 ;  /* 0x00000004004f0802 */ /* 0x000fe20000000f00 */
[----:B------:R-:W-:Y:S01]  /*1c40*/  @P0 IMAD.WIDE R82, R82, R83, c[0x0][0x160] ;  /* 0x0000580052520625 */ /* 0x000fe200078e0253 */
[----:B------:R-:W-:-:S03]  /*1c50*/  @P0 MOV R81, 0x4 ;  /* 0x0000000400510802 */ /* 0x000fc60000000f00 */
[C---:B------:R-:W-:Y:S01]  /*1c60*/  @P0 IMAD R78, R2.reuse, 0x1880, R33 ;  /* 0x00001880024e0824 */ /* 0x040fe200078e0221 */
[----:B------:R-:W-:Y:S01]  /*1c70*/  MOV R40, RZ ;  /* 0x000000ff00287202 */ /* 0x000fe20000000f00 */
[----:B------:R-:W-:Y:S01]  /*1c80*/  @P0 IMAD R80, R2, 0x1880, R49 ;  /* 0x0000188002500824 */ /* 0x000fe200078e0231 */
[----:B------:R-:W-:Y:S01]  /*1c90*/  MOV R56, RZ ;  /* 0x000000ff00387202 */ /* 0x000fe20000000f00 */
[----:B------:R-:W-:Y:S01]  /*1ca0*/  @P0 IMAD.WIDE R68, R68, R69, c[0x0][0x160] ;  /* 0x0000580044440625 */ /* 0x000fe200078e0245 */
[----:B------:R-:W-:Y:S01]  /*1cb0*/  MOV R74, RZ ;  /* 0x000000ff004a7202 */ /* 0x000fe20000000f00 */
[----:B------:R0:W5:Y:S01]  /*1cc0*/  @P0 LDG.E.CONSTANT R118, [R82.64] ;  /* 0x0000000452760981 */ /* 0x000162000c1e9900 */
[----:B------:R-:W-:Y:S01]  /*1cd0*/  MOV R100, RZ ;  /* 0x000000ff00647202 */ /* 0x000fe20000000f00 */
[----:B------:R-:W-:Y:S01]  /*1ce0*/  @P0 IMAD.WIDE R76, R76, R77, c[0x0][0x160] ;  /* 0x000058004c4c0625 */ /* 0x000fe200078e024d */
[----:B------:R-:W-:Y:S01]  /*1cf0*/  MOV R120, RZ ;  /* 0x000000ff00787202 */ /* 0x000fe20000000f00 */
[----:B------:R1:W5:Y:S02]  /*1d00*/  @P0 LDG.E.CONSTANT R40, [R68.64] ;  /* 0x0000000444280981 */ /* 0x000364000c1e9900 */
[----:B------:R-:W-:-:S02]  /*1d10*/  @P0 IMAD.WIDE R78, R78, R79, c[0x0][0x160] ;  /* 0x000058004e4e0625 */ /* 0x000fc400078e024f */
[----:B------:R1:W5:Y:S02]  /*1d20*/  @P0 LDG.E.CONSTANT R56, [R76.64] ;  /* 0x000000044c380981 */ /* 0x000364000c1e9900 */
[----:B------:R-:W-:Y:S01]  /*1d30*/  @P0 IMAD.WIDE R80, R80, R81, c[0x0][0x160] ;  /* 0x0000580050500625 */ /* 0x000fe200078e0251 */
[----:B0-----:R-:W-:Y:S01]  /*1d40*/  @P1 MOV R83, 0x4 ;  /* 0x0000000400531802 */ /* 0x001fe20000000f00 */
[----:B------:R0:W5:Y:S02]  /*1d50*/  @P0 LDG.E.CONSTANT R74, [R78.64] ;  /* 0x000000044e4a0981 */ /* 0x000164000c1e9900 */
[C---:B------:R-:W-:Y:S01]  /*1d60*/  @P1 IMAD R82, R2.reuse, 0x1880, R59 ;  /* 0x0000188002521824 */ /* 0x040fe200078e023b */
[----:B-1----:R-:W-:Y:S01]  /*1d70*/  @P1 MOV R69, 0x4 ;  /* 0x0000000400451802 */ /* 0x002fe20000000f00 */
[----:B------:R1:W5:Y:S01]  /*1d80*/  @P0 LDG.E.CONSTANT R100, [R80.64] ;  /* 0x0000000450640981 */ /* 0x000362000c1e9900 */
[----:B------:R-:W-:Y:S01]  /*1d90*/  @P1 IMAD R32, R2, 0x1880, R171 ;  /* 0x0000188002201824 */ /* 0x000fe200078e02ab */
[----:B------:R-:W-:Y:S01]  /*1da0*/  @P1 MOV R77, 0x4 ;  /* 0x00000004004d1802 */ /* 0x000fe20000000f00 */
[----:B------:R-:W-:Y:S01]  /*1db0*/  @P1 IMAD.WIDE R82, R82, R83, c[0x0][0x160] ;  /* 0x0000580052521625 */ /* 0x000fe200078e0253 */
[----:B0-----:R-:W-:-:S03]  /*1dc0*/  @P1 MOV R79, 0x4 ;  /* 0x00000004004f1802 */ /* 0x001fc60000000f00 */
[C---:B------:R-:W-:Y:S01]  /*1dd0*/  @P1 IMAD R76, R2.reuse, 0x1880, R19 ;  /* 0x00001880024c1824 */ /* 0x040fe200078e0213 */
[----:B------:R-:W-:Y:S01]  /*1de0*/  MOV R42, RZ ;  /* 0x000000ff002a7202 */ /* 0x000fe20000000f00 */
[C---:B------:R-:W-:Y:S01]  /*1df0*/  @P1 IMAD R78, R2.reuse, 0x1880, R35 ;  /* 0x00001880024e1824 */ /* 0x040fe200078e0223 */
[----:B-1----:R-:W-:Y:S01]  /*1e00*/  @P1 MOV R81, 0x4 ;  /* 0x0000000400511802 */ /* 0x002fe20000000f00 */
[----:B------:R-:W-:Y:S01]  /*1e10*/  @P1 IMAD R80, R2, 0x1880, R51 ;  /* 0x0000188002501824 */ /* 0x000fe200078e0233 */
[----:B------:R-:W-:Y:S01]  /*1e20*/  MOV R58, RZ ;  /* 0x000000ff003a7202 */ /* 0x000fe20000000f00 */
[----:B------:R-:W-:Y:S01]  /*1e30*/  @P1 IMAD.WIDE R68, R32, R69, c[0x0][0x160] ;  /* 0x0000580020441625 */ /* 0x000fe200078e0245 */
[----:B------:R-:W-:Y:S01]  /*1e40*/  MOV R84, RZ ;  /* 0x000000ff00547202 */ /* 0x000fe20000000f00 */
[----:B------:R0:W5:Y:S01]  /*1e50*/  @P1 LDG.E.CONSTANT R120, [R82.64] ;  /* 0x0000000452781981 */ /* 0x000162000c1e9900 */
[----:B------:R-:W-:Y:S01]  /*1e60*/  MOV R102, RZ ;  /* 0x000000ff00667202 */ /* 0x000fe20000000f00 */
[----:B------:R-:W-:Y:S01]  /*1e70*/  @P1 IMAD.WIDE R76, R76, R77, c[0x0][0x160] ;  /* 0x000058004c4c1625 */ /* 0x000fe200078e024d */
[----:B------:R-:W-:Y:S01]  /*1e80*/  @P2 MOV R85, 0x4 ;  /* 0x0000000400552802 */ /* 0x000fe20000000f00 */
[----:B------:R1:W5:Y:S01]  /*1e90*/  @P1 LDG.E.CONSTANT R42, [R68.64] ;  /* 0x00000004442a1981 */ /* 0x000362000c1e9900 */
[----:B------:R-:W-:Y:S01]  /*1ea0*/  @P2 MOV R87, 0x4 ;  /* 0x0000000400572802 */ /* 0x000fe20000000f00 */
[----:B------:R-:W-:Y:S01]  /*1eb0*/  @P1 IMAD.WIDE R78, R78, R79, c[0x0][0x160] ;  /* 0x000058004e4e1625 */ /* 0x000fe200078e024f */
[----:B------:R-:W-:Y:S01]  /*1ec0*/  @P2 MOV R89, 0x4 ;  /* 0x0000000400592802 */ /* 0x000fe20000000f00 */
[----:B------:R1:W5:Y:S01]  /*1ed0*/  @P1 LDG.E.CONSTANT R58, [R76.64] ;  /* 0x000000044c3a1981 */ /* 0x000362000c1e9900 */
[----:B------:R-:W-:Y:S01]  /*1ee0*/  @P2 MOV R91, 0x4 ;  /* 0x00000004005b2802 */ /* 0x000fe20000000f00 */
[----:B------:R-:W-:Y:S01]  /*1ef0*/  @P1 IMAD.WIDE R80, R80, R81, c[0x0][0x160] ;  /* 0x0000580050501625 */ /* 0x000fe200078e0251 */
[----:B0-----:R-:W-:Y:S01]  /*1f00*/  @P2 MOV R83, 0x4 ;  /* 0x0000000400532802 */ /* 0x001fe20000000f00 */
[----:B------:R0:W5:Y:S02]  /*1f10*/  @P1 LDG.E.CONSTANT R84, [R78.64] ;  /* 0x000000044e541981 */ /* 0x000164000c1e9900 */
[----:B------:R-:W-:Y:S01]  /*1f20*/  IMAD R32, R2, 0x1880, R179 ;  /* 0x0000188002207824 */ /* 0x000fe200078e02b3 */
[----:B------:R-:W-:Y:S01]  /*1f30*/  MOV R34, RZ ;  /* 0x000000ff00227202 */ /* 0x000fe20000000f00 */
[----:B------:R0:W5:Y:S01]  /*1f40*/  @P1 LDG.E.CONSTANT R102, [R80.64] ;  /* 0x0000000450661981 */ /* 0x000162000c1e9900 */
[----:B------:R-:W-:Y:S01]  /*1f50*/  MOV R50, RZ ;  /* 0x000000ff00327202 */ /* 0x000fe20000000f00 */
[----:B-1----:R-:W-:Y:S01]  /*1f60*/  @P2 IMAD.WIDE R68, R32, R85, c[0x0][0x160] ;  /* 0x0000580020442625 */ /* 0x002fe200078e0255 */
[----:B------:R-:W-:-:S02]  /*1f70*/  MOV R66, RZ ;  /* 0x000000ff00427202 */ /* 0x000fc40000000f00 */
[----:B------:R-:W-:Y:S01]  /*1f80*/  MOV R94, RZ ;  /* 0x000000ff005e7202 */ /* 0x000fe20000000f00 */
[C---:B------:R-:W-:Y:S01]  /*1f90*/  @P2 IMAD.WIDE R76, R32.reuse, R87, c[0x0][0x160] ;  /* 0x00005800204c2625 */ /* 0x040fe200078e0257 */
[----:B------:R-:W-:Y:S01]  /*1fa0*/  MOV R112, RZ ;  /* 0x000000ff00707202 */ /* 0x000fe20000000f00 */
[----:B------:R-:W5:Y:S02]  /*1fb0*/  @P2 LDG.E.CONSTANT R34, [R68.64] ;  /* 0x0000000444222981 */ /* 0x000f64000c1e9900 */
[C---:B0-----:R-:W-:Y:S02]  /*1fc0*/  @P2 IMAD.WIDE R78, R32.reuse, R89, c[0x0][0x160] ;  /* 0x00005800204e2625 */ /* 0x041fe400078e0259 */
[----:B------:R-:W5:Y:S02]  /*1fd0*/  @P2 LDG.E.CONSTANT R50, [R76.64+0x1570] ;  /* 0x001570044c322981 */ /* 0x000f64000c1e9900 */
[C---:B------:R-:W-:Y:S02]  /*1fe0*/  @P2 IMAD.WIDE R80, R32.reuse, R91, c[0x0][0x160] ;  /* 0x0000580020502625 */ /* 0x040fe400078e025b */
[----:B------:R-:W5:Y:S02]  /*1ff0*/  @P2 LDG.E.CONSTANT R66, [R78.64+0x2ae0] ;  /* 0x002ae0044e422981 */ /* 0x000f64000c1e9900 */
[----:B------:R-:W-:-:S02]  /*2000*/  @P2 IMAD.WIDE R82, R32, R83, c[0x0][0x160] ;  /* 0x0000580020522625 */ /* 0x000fc400078e0253 */
[----:B------:R-:W5:Y:S04]  /*2010*/  @P2 LDG.E.CONSTANT R94, [R80.64+0x4050] ;  /* 0x00405004505e2981 */ /* 0x000f68000c1e9900 */
[----:B------:R-:W5:Y:S01]  /*2020*/  @P2 LDG.E.CONSTANT R112, [R82.64+0x55c0] ;  /* 0x0055c00452702981 */ /* 0x000f62000c1e9900 */
[----:B------:R-:W-:Y:S01]  /*2030*/  ISETP.GT.AND P1, PT, R3, 0x1b, PT ;  /* 0x0000001b0300780c */ /* 0x000fe20003f24270 */
[----:B------:R-:W-:Y:S02]  /*2040*/  BSSY B0, `(.L_x_0) ;  /* 0x0000036000007945 */ /* 0x000fe40003800000 */
[----:B--2---:R0:W-:Y:S04]  /*2050*/  STS [R3.X4+0x2ae0], R6 ;  /* 0x002ae00603007388 */ /* 0x0041e80000004800 */
[----:B---3--:R0:W-:Y:S04]  /*2060*/  STS [R3.X4+0xf50], R30 ;  /* 0x000f501e03007388 */ /* 0x0081e80000004800 */
[----:B----4-:R0:W-:Y:S04]  /*2070*/  STS [R3.X4+0x4670], R86 ;  /* 0x0046705603007388 */ /* 0x0101e80000004800 */
[----:B-----5:R0:W-:Y:S04]  /*2080*/  STS [R3.X4+0x6200], R104 ;  /* 0x0062006803007388 */ /* 0x0201e80000004800 */
[----:B------:R0:W-:Y:S04]  /*2090*/  STS [R3.X4+0x2df0], R60 ;  /* 0x002df03c03007388 */ /* 0x0001e80000004800 */
        /* <DEDUP_REMOVED lines=31> */
[----:B------:R0:W-:Y:S04]  /*2290*/  STS [R3.X4], R34 ;  /* 0x0000002203007388 */ /* 0x0001e80000004800 */
[----:B------:R0:W-:Y:S04]  /*22a0*/  STS [R3.X4+0x1b90], R50 ;  /* 0x001b903203007388 */ /* 0x0001e80000004800 */
[----:B------:R0:W-:Y:S04]  /*22b0*/  STS [R3.X4+0x3720], R66 ;  /* 0x0037204203007388 */ /* 0x0001e80000004800 */
[----:B------:R0:W-:Y:S04]  /*22c0*/  STS [R3.X4+0x52b0], R94 ;  /* 0x0052b05e03007388 */ /* 0x0001e80000004800 */
[----:B------:R0:W-:Y:S01]  /*22d0*/  STS [R3.X4+0x6e40], R112 ;  /* 0x006e407003007388 */ /* 0x0001e20000004800 */
[----:B------:R-:W-:Y:S05]  /*22e0*/  @P1 BRA `(.L_x_1) ;  /* 0x000000b000001947 */ /* 0x000fea0003800000 */
[----:B------:R-:W-:Y:S01]  /*22f0*/  ISETP.GT.U32.AND P0, PT, R24, 0x6, PT ;  /* 0x000000061800780c */ /* 0x000fe20003f04070 */
[----:B------:R-:W-:Y:S01]  /*2300*/  BSSY B1, `(.L_x_2) ;  /* 0x0000008000017945 */ /* 0x000fe20003800000 */
[----:B------:R-:W-:-:S02]  /*2310*/  HFMA2.MMA R68, -RZ, RZ, 0, 0 ;  /* 0x00000000ff447435 */ /* 0x000fc400000001ff */
[----:B------:R-:W-:-:S13]  /*2320*/  ISETP.GT.OR P0, PT, R3, 0x14, P0 ;  /* 0x000000140300780c */ /* 0x000fda0000704670 */
[----:B------:R-:W-:Y:S05]  /*2330*/  @P0 BRA `(.L_x_3) ;  /* 0x0000004000000947 */ /* 0x000fea0003800000 */
[----:B------:R-:W-:Y:S01]  /*2340*/  MOV R69, 0x4 ;  /* 0x0000000400457802 */ /* 0x000fe20000000f00 */
[----:B------:R-:W-:-:S04]  /*2350*/  IMAD R68, R2, 0x1880, R7 ;  /* 0x0000188002447824 */ /* 0x000fc800078e0207 */
[----:B------:R-:W-:-:S06]  /*2360*/  IMAD.WIDE R68, R68, R69, c[0x0][0x160] ;  /* 0x0000580044447625 */ /* 0x000fcc00078e0245 */
[----:B------:R1:W5:Y:S02]  /*2370*/  LDG.E.CONSTANT R68, [R68.64] ;  /* 0x0000000444447981 */ /* 0x000364000c1e9900 */
.L_x_3:
[----:B------:R-:W-:Y:S05]  /*2380*/  BSYNC B1 ;  /* 0x0000000000017941 */ /* 0x000fea0003800000 */
.L_x_2:
[----:B-----5:R2:W-:Y:S02]  /*2390*/  STS [R3.X4+0x7d90], R68 ;  /* 0x007d904403007388 */ /* 0x0205e40000004800 */
.L_x_1:
[----:B------:R-:W-:Y:S05]  /*23a0*/  BSYNC B0 ;  /* 0x0000000000007941 */ /* 0x000fea0003800000 */
.L_x_0:
[C---:B0-----:R-:W-:Y:S01]  /*23b0*/  IMAD.HI R30, R3.reuse, 0x2aaaaaab, RZ ;  /* 0x2aaaaaab031e7827 */ /* 0x041fe200078e02ff */
[C---:B------:R-:W-:Y:S02]  /*23c0*/  IADD3 R34, R3.reuse, 0x310, RZ ;  /* 0x0000031003227810 */ /* 0x040fe40007ffe0ff */
[C---:B------:R-:W-:Y:S02]  /*23d0*/  IADD3 R6, R3.reuse, 0xc4, RZ ;  /* 0x000000c403067810 */ /* 0x040fe40007ffe0ff */
[----:B-1----:R-:W-:Y:S01]  /*23e0*/  SHF.R.U32.HI R69, RZ, 0x1f, R30 ;  /* 0x0000001fff457819 */ /* 0x002fe2000001161e */
[----:B------:R-:W-:Y:S01]  /*23f0*/  IMAD.HI R34, R34, 0x2aaaaaab, RZ ;  /* 0x2aaaaaab22227827 */ /* 0x000fe200078e02ff */
[----:B------:R-:W-:Y:S02]  /*2400*/  IADD3 R36, R3, 0x498, RZ ;  /* 0x0000049803247810 */ /* 0x000fe40007ffe0ff */
[----:B------:R-:W-:Y:S01]  /*2410*/  LEA.HI.SX32 R54, R30, R69, 0x1b ;  /* 0x000000451e367211 */ /* 0x000fe200078fdaff */
[----:B------:R-:W-:Y:S01]  /*2420*/  IMAD.HI R6, R6, 0x2aaaaaab, RZ ;  /* 0x2aaaaaab06067827 */ /* 0x000fe200078e02ff */
[----:B------:R-:W-:-:S02]  /*2430*/  SHF.R.U32.HI R79, RZ, 0x1f, R34 ;  /* 0x0000001fff4f7819 */ /* 0x000fc40000011622 */
[C---:B------:R-:W-:Y:S01]  /*2440*/  IADD3 R30, R3.reuse, 0x188, RZ ;  /* 0x00000188031e7810 */ /* 0x040fe20007ffe0ff */
[----:B------:R-:W-:Y:S01]  /*2450*/  IMAD.HI R36, R36, 0x2aaaaaab, RZ ;  /* 0x2aaaaaab24247827 */ /* 0x000fe200078e02ff */
[----:B------:R-:W-:Y:S02]  /*2460*/  SHF.R.U32.HI R69, RZ, 0x1f, R6 ;  /* 0x0000001fff457819 */ /* 0x000fe40000011606 */
[----:B------:R-:W-:Y:S01]  /*2470*/  LEA.HI.SX32 R79, R34, R79, 0x1b ;  /* 0x0000004f224f7211 */ /* 0x000fe200078fdaff */
[----:B------:R-:W-:Y:S01]  /*2480*/  IMAD.HI R34, R30, 0x2aaaaaab, RZ ;  /* 0x2aaaaaab1e227827 */ /* 0x000fe200078e02ff */
[C---:B------:R-:W-:Y:S02]  /*2490*/  IADD3 R38, R3.reuse, 0x24c, RZ ;  /* 0x0000024c03267810 */ /* 0x040fe40007ffe0ff */
[----:B------:R-:W-:Y:S01]  /*24a0*/  LEA.HI.SX32 R77, R6, R69, 0x1b ;  /* 0x00000045064d7211 */ /* 0x000fe200078fdaff */
[----:B------:R-:W-:Y:S01]  /*24b0*/  IMAD R113, R54, -0xc0, R3 ;  /* 0xffffff4036717824 */ /* 0x000fe200078e0203 */
[C---:B------:R-:W-:Y:S01]  /*24c0*/  IADD3 R40, R3.reuse, 0x3d4, RZ ;  /* 0x000003d403287810 */ /* 0x040fe20007ffe0ff */
[----:B------:R-:W-:Y:S01]  /*24d0*/  IMAD.HI R38, R38, 0x2aaaaaab, RZ ;  /* 0x2aaaaaab26267827 */ /* 0x000fe200078e02ff */
[----:B------:R-:W-:-:S02]  /*24e0*/  SHF.L.U32 R6, R3, 0x1, RZ ;  /* 0x0000000103067819 */ /* 0x000fc400000006ff */
[----:B------:R-:W-:Y:S01]  /*24f0*/  SHF.R.U32.HI R69, RZ, 0x1f, R34 ;  /* 0x0000001fff457819 */ /* 0x000fe20000011622 */
[----:B------:R-:W-:Y:S01]  /*2500*/  IMAD.HI R40, R40, 0x2aaaaaab, RZ ;  /* 0x2aaaaaab28287827 */ /* 0x000fe200078e02ff */
[----:B------:R-:W-:Y:S02]  /*2510*/  IADD3 R30, R6, 0x8, RZ ;  /* 0x00000008061e7810 */ /* 0x000fe40007ffe0ff */
[----:B------:R-:W-:Y:S02]  /*2520*/  SHF.R.U32.HI R81, RZ, 0x1f, R36 ;  /* 0x0000001fff517819 */ /* 0x000fe40000011624 */
[----:B------:R-:W-:Y:S01]  /*2530*/  LEA.HI.SX32 R83, R34, R69, 0x1b ;  /* 0x0000004522537211 */ /* 0x000fe200078fdaff */
[----:B------:R-:W-:Y:S01]  /*2540*/  IMAD.HI R44, R30, 0x2aaaaaab, RZ ;  /* 0x2aaaaaab1e2c7827 */ /* 0x000fe200078e02ff */
[----:B------:R-:W-:Y:S02]  /*2550*/  SHF.R.U32.HI R85, RZ, 0x1f, R38 ;  /* 0x0000001fff557819 */ /* 0x000fe40000011626 */
[----:B------:R-:W-:-:S02]  /*2560*/  SHF.R.U32.HI R69, RZ, 0x1f, R40 ;  /* 0x0000001fff457819 */ /* 0x000fc40000011628 */
[----:B------:R-:W-:Y:S02]  /*2570*/  IADD3 R56, R6, 0x21, RZ ;  /* 0x0000002106387810 */ /* 0x000fe40007ffe0ff */
[----:B------:R-:W-:Y:S02]  /*2580*/  LEA.HI.SX32 R81, R36, R81, 0x1b ;  /* 0x0000005124517211 */ /* 0x000fe400078fdaff */
[----:B------:R-:W-:Y:S01]  /*2590*/  LEA.HI.SX32 R87, R38, R85, 0x1b ;  /* 0x0000005526577211 */ /* 0x000fe200078fdaff */
[----:B------:R-:W-:Y:S01]  /*25a0*/  IMAD.HI R46, R56, 0x2aaaaaab, RZ ;  /* 0x2aaaaaab382e7827 */ /* 0x000fe200078e02ff */
[----:B------:R-:W-:Y:S02]  /*25b0*/  IADD3 R36, R6, 0x9, RZ ;  /* 0x0000000906247810 */ /* 0x000fe40007ffe0ff */
[----:B------:R-:W-:Y:S02]  /*25c0*/  LEA.HI.SX32 R85, R40, R69, 0x1b ;  /* 0x0000004528557211 */ /* 0x000fe400078fdaff */
[----:B------:R-:W-:Y:S01]  /*25d0*/  SHF.R.U32.HI R69, RZ, 0x1f, R44 ;  /* 0x0000001fff457819 */ /* 0x000fe2000001162c */
[----:B------:R-:W-:Y:S01]  /*25e0*/  IMAD.HI R42, R36, 0x2aaaaaab, RZ ;  /* 0x2aaaaaab242a7827 */ /* 0x000fe200078e02ff */
[----:B------:R-:W-:-:S02]  /*25f0*/  IADD3 R40, R6, 0x20, RZ ;  /* 0x0000002006287810 */ /* 0x000fc40007ffe0ff */
[----:B------:R-:W-:Y:S02]  /*2600*/  LEA.HI.SX32 R111, R44, R69, 0x1a ;  /* 0x000000452c6f7211 */ /* 0x000fe400078fd2ff */
[----:B------:R-:W-:Y:S01]  /*2610*/  SHF.R.U32.HI R69, RZ, 0x1f, R46 ;  /* 0x0000001fff457819 */ /* 0x000fe2000001162e */
[----:B------:R-:W-:Y:S01]  /*2620*/  IMAD.HI R48, R40, 0x2aaaaaab, RZ ;  /* 0x2aaaaaab28307827 */ /* 0x000fe200078e02ff */
[----:B------:R-:W-:Y:S02]  /*2630*/  SHF.R.U32.HI R89, RZ, 0x1f, R42 ;  /* 0x0000001fff597819 */ /* 0x000fe4000001162a */
[----:B------:R-:W-:Y:S01]  /*2640*/  IADD3 R34, R6, 0x31, RZ ;  /* 0x0000003106227810 */ /* 0x000fe20007ffe0ff */
[----:B------:R-:W-:Y:S01]  /*2650*/  IMAD R30, R111, -0x180, R30 ;  /* 0xfffffe806f1e7824 */ /* 0x000fe200078e021e */
[----:B------:R-:W-:Y:S02]  /*2660*/  LEA.HI.SX32 R97, R46, R69, 0x1a ;  /* 0x000000452e617211 */ /* 0x000fe400078fd2ff */
[----:B------:R-:W0:Y:S01]  /*2670*/  S2R R69, SR_CTAID.X ;  /* 0x0000000000457919 */ /* 0x000e220000002500 */
[----:B------:R-:W-:Y:S01]  /*2680*/  LEA.HI.SX32 R109, R42, R89, 0x1a ;  /* 0x000000592a6d7211 */ /* 0x000fe200078fd2ff */
[----:B------:R-:W-:Y:S01]  /*2690*/  IMAD.HI R44, R34, 0x2aaaaaab, RZ ;  /* 0x2aaaaaab222c7827 */ /* 0x000fe200078e02ff */
[----:B------:R-:W-:-:S02]  /*26a0*/  IADD3 R42, R6, 0x30, RZ ;  /* 0x00000030062a7810 */ /* 0x000fc40007ffe0ff */
[----:B------:R-:W-:Y:S01]  /*26b0*/  IADD3 R38, R6, 0x11, RZ ;  /* 0x0000001106267810 */ /* 0x000fe20007ffe0ff */
[----:B------:R-:W-:Y:S01]  /*26c0*/  IMAD R56, R97, -0x180, R56 ;  /* 0xfffffe8061387824 */ /* 0x000fe200078e0238 */
[----:B------:R-:W-:Y:S01]  /*26d0*/  SHF.R.U32.HI R91, RZ, 0x1f, R48 ;  /* 0x0000001fff5b7819 */ /* 0x000fe20000011630 */
[----:B------:R-:W-:Y:S01]  /*26e0*/  IMAD.HI R46, R42, 0x2aaaaaab, RZ ;  /* 0x2aaaaaab2a2e7827 */ /* 0x000fe200078e02ff */
[----:B------:R-:W-:Y:S02]  /*26f0*/  SHF.R.U32.HI R89, RZ, 0x1f, R44 ;  /* 0x0000001fff597819 */ /* 0x000fe4000001162c */
[----:B------:R-:W-:Y:S01]  /*2700*/  LEA.HI.SX32 R99, R48, R91, 0x1a ;  /* 0x0000005b30637211 */ /* 0x000fe200078fd2ff */
[----:B------:R-:W-:Y:S01]  /*2710*/  IMAD.HI R52, R38, 0x2aaaaaab, RZ ;  /* 0x2aaaaaab26347827 */ /* 0x000fe200078e02ff */
[----:B------:R-:W-:Y:S02]  /*2720*/  LEA.HI.SX32 R89, R44, R89, 0x1a ;  /* 0x000000592c597211 */ /* 0x000fe400078fd2ff */
[----:B------:R-:W-:Y:S01]  /*2730*/  SHF.R.U32.HI R91, RZ, 0x1f, R46 ;  /* 0x0000001fff5b7819 */ /* 0x000fe2000001162e */
[----:B------:R-:W-:Y:S01]  /*2740*/  IMAD R36, R109, -0x180, R36 ;  /* 0xfffffe806d247824 */ /* 0x000fe200078e0224 */
[----:B------:R-:W-:Y:S01]  /*2750*/  IADD3 R44, R6, 0x19, RZ ;  /* 0x00000019062c7810 */ /* 0x000fe20007ffe0ff */
[----:B------:R-:W-:Y:S01]  /*2760*/  IMAD R40, R99, -0x180, R40 ;  /* 0xfffffe8063287824 */ /* 0x000fe200078e0228 */
[----:B------:R-:W-:Y:S01]  /*2770*/  SHF.R.U32.HI R93, RZ, 0x1f, R52 ;  /* 0x0000001fff5d7819 */ /* 0x000fe20000011634 */
[----:B------:R-:W-:Y:S01]  /*2780*/  IMAD R34, R89, -0x180, R34 ;  /* 0xfffffe8059227824 */ /* 0x000fe200078e0222 */
[----:B------:R-:W-:Y:S01]  /*2790*/  LEA.HI.SX32 R91, R46, R91, 0x1a ;  /* 0x0000005b2e5b7211 */ /* 0x000fe200078fd2ff */
[----:B------:R-:W-:Y:S01]  /*27a0*/  IMAD.HI R62, R44, 0x2aaaaaab, RZ ;  /* 0x2aaaaaab2c3e7827 */ /* 0x000fe200078e02ff */
[----:B------:R-:W-:-:S02]  /*27b0*/  IADD3 R46, R6, 0x29, RZ ;  /* 0x00000029062e7810 */ /* 0x000fc40007ffe0ff */
[----:B------:R-:W-:Y:S01]  /*27c0*/  IADD3 R50, R6, 0x10, RZ ;  /* 0x0000001006327810 */ /* 0x000fe20007ffe0ff */
[----:B------:R-:W-:Y:S01]  /*27d0*/  IMAD R42, R91, -0x180, R42 ;  /* 0xfffffe805b2a7824 */ /* 0x000fe200078e022a */
[----:B------:R-:W-:Y:S01]  /*27e0*/  LEA.HI.SX32 R105, R52, R93, 0x1a ;  /* 0x0000005d34697211 */ /* 0x000fe200078fd2ff */
[----:B------:R-:W-:Y:S01]  /*27f0*/  IMAD.HI R58, R46, 0x2aaaaaab, RZ ;  /* 0x2aaaaaab2e3a7827 */ /* 0x000fe200078e02ff */
[C---:B------:R-:W-:Y:S02]  /*2800*/  IADD3 R52, R6.reuse, 0x18, RZ ;  /* 0x0000001806347810 */ /* 0x040fe40007ffe0ff */
[----:B------:R-:W-:Y:S01]  /*2810*/  IADD3 R48, R6, 0x28, RZ ;  /* 0x0000002806307810 */ /* 0x000fe20007ffe0ff */
[----:B------:R-:W-:Y:S01]  /*2820*/  IMAD.HI R66, R50, 0x2aaaaaab, RZ ;  /* 0x2aaaaaab32427827 */ /* 0x000fe200078e02ff */
[----:B------:R-:W-:Y:S02]  /*2830*/  SHF.R.U32.HI R93, RZ, 0x1f, R62 ;  /* 0x0000001fff5d7819 */ /* 0x000fe4000001163e */
[----:B------:R-:W-:Y:S01]  /*2840*/  ISETP.GT.AND P4, PT, R3, 0xa3, PT ;  /* 0x000000a30300780c */ /* 0x000fe20003f84270 */
[----:B0-----:R-:W-:Y:S01]  /*2850*/  IMAD R6, R69, 0x9000, RZ ;  /* 0x0000900045067824 */ /* 0x001fe200078e02ff */
[----:B------:R-:W-:Y:S01]  /*2860*/  LEA.HI.SX32 R101, R62, R93, 0x1a ;  /* 0x0000005d3e657211 */ /* 0x000fe200078fd2ff */
[----:B------:R-:W-:Y:S01]  /*2870*/  IMAD.HI R64, R52, 0x2aaaaaab, RZ ;  /* 0x2aaaaaab34407827 */ /* 0x000fe200078e02ff */
[----:B------:R-:W-:-:S02]  /*2880*/  SHF.R.U32.HI R93, RZ, 0x1f, R58 ;  /* 0x0000001fff5d7819 */ /* 0x000fc4000001163a */
[----:B------:R-:W-:Y:S01]  /*2890*/  SHF.R.U32.HI R95, RZ, 0x1f, R66 ;  /* 0x0000001fff5f7819 */ /* 0x000fe20000011642 */
[----:B------:R-:W-:Y:S01]  /*28a0*/  IMAD R77, R77, 0x1200, R6 ;  /* 0x000012004d4d7824 */ /* 0x000fe200078e0206 */
[----:B------:R-:W-:Y:S01]  /*28b0*/  SHF.R.U32.HI R103, RZ, 0x1f, R64 ;  /* 0x0000001fff677819 */ /* 0x000fe20000011640 */
[----:B------:R-:W-:Y:S01]  /*28c0*/  IMAD R79, R79, 0x1200, R6 ;  /* 0x000012004f4f7824 */ /* 0x000fe200078e0206 */
[----:B------:R-:W-:Y:S01]  /*28d0*/  LEA.HI.SX32 R93, R58, R93, 0x1a ;  /* 0x0000005d3a5d7211 */ /* 0x000fe200078fd2ff */
[----:B------:R-:W-:Y:S01]  /*28e0*/  IMAD.HI R60, R48, 0x2aaaaaab, RZ ;  /* 0x2aaaaaab303c7827 */ /* 0x000fe200078e02ff */
[----:B------:R-:W-:Y:S02]  /*28f0*/  LEA.HI.SX32 R107, R66, R95, 0x1a ;  /* 0x0000005f426b7211 */ /* 0x000fe400078fd2ff */
[----:B------:R-:W-:Y:S01]  /*2900*/  LEA.HI.SX32 R103, R64, R103, 0x1a ;  /* 0x0000006740677211 */ /* 0x000fe200078fd2ff */
[C---:B------:R-:W-:Y:S01]  /*2910*/  IMAD R77, R2.reuse, 0x480, R77 ;  /* 0x00000480024d7824 */ /* 0x040fe200078e024d */
[----:B------:R-:W-:Y:S01]  /*2920*/  SHF.R.U32.HI R95, RZ, 0x1f, R60 ;  /* 0x0000001fff5f7819 */ /* 0x000fe2000001163c */
[----:B------:R-:W-:-:S02]  /*2930*/  IMAD R79, R2, 0x480, R79 ;  /* 0x00000480024f7824 */ /* 0x000fc400078e024f */
[--C-:B------:R-:W-:Y:S01]  /*2940*/  IMAD R58, R54, 0x1200, R6.reuse ;  /* 0x00001200363a7824 */ /* 0x100fe200078e0206 */
[----:B------:R-:W-:Y:S01]  /*2950*/  LEA.HI.SX32 R95, R60, R95, 0x1a ;  /* 0x0000005f3c5f7211 */ /* 0x000fe200078fd2ff */
[--C-:B------:R-:W-:Y:S02]  /*2960*/  IMAD R81, R81, 0x1200, R6.reuse ;  /* 0x0000120051517824 */ /* 0x100fe400078e0206 */
[--C-:B------:R-:W-:Y:S02]  /*2970*/  IMAD R83, R83, 0x1200, R6.reuse ;  /* 0x0000120053537824 */ /* 0x100fe400078e0206 */
[--C-:B------:R-:W-:Y:S02]  /*2980*/  IMAD R87, R87, 0x1200, R6.reuse ;  /* 0x0000120057577824 */ /* 0x100fe400078e0206 */
[----:B------:R-:W-:Y:S01]  /*2990*/  IMAD R85, R85, 0x1200, R6 ;  /* 0x0000120055557824 */ /* 0x000fe200078e0206 */
[----:B------:R-:W-:Y:S01]  /*29a0*/  MOV R6, 0x4 ;  /* 0x0000000400067802 */ /* 0x000fe20000000f00 */
[----:B------:R-:W-:-:S02]  /*29b0*/  IMAD R183, R30, 0x3, R77 ;  /* 0x000000031eb77824 */ /* 0x000fc400078e024d */
[----:B------:R-:W-:Y:S02]  /*29c0*/  IMAD R197, R56, 0x3, R79 ;  /* 0x0000000338c57824 */ /* 0x000fe400078e024f */
[----:B------:R-:W-:Y:S02]  /*29d0*/  IMAD R113, R113, 0x6, R58 ;  /* 0x0000000671717824 */ /* 0x000fe400078e023a */
[C---:B------:R-:W-:Y:S02]  /*29e0*/  @!P4 IMAD R30, R2.reuse, 0x480, R5 ;  /* 0x00000480021ec824 */ /* 0x040fe400078e0205 */
[----:B------:R-:W-:Y:S02]  /*29f0*/  IMAD R44, R101, -0x180, R44 ;  /* 0xfffffe80652c7824 */ /* 0x000fe400078e022c */
[----:B------:R-:W-:Y:S02]  /*2a00*/  IMAD R52, R103, -0x180, R52 ;  /* 0xfffffe8067347824 */ /* 0x000fe400078e0234 */
[----:B------:R-:W-:-:S02]  /*2a10*/  IMAD R81, R2, 0x480, R81 ;  /* 0x0000048002517824 */ /* 0x000fc400078e0251 */
[----:B------:R-:W-:Y:S02]  /*2a20*/  IMAD R87, R2, 0x480, R87 ;  /* 0x0000048002577824 */ /* 0x000fe400078e0257 */
[----:B------:R-:W-:-:S04]  /*2a30*/  IMAD.WIDE R88, R197, R6, c[0x0][0x168] ;  /* 0x00005a00c5587625 */ /* 0x000fc800078e0206 */
[----:B------:R-:W-:Y:S01]  /*2a40*/  IMAD R185, R36, 0x3, R77 ;  /* 0x0000000324b97824 */ /* 0x000fe200078e024d */
[----:B------:R0:W3:Y:S01]  /*2a50*/  LDG.E.CONSTANT R103, [R88.64] ;  /* 0x0000000458677981 */ /* 0x0000e2000c1e9900 */
[----:B------:R-:W-:Y:S02]  /*2a60*/  IMAD R195, R40, 0x3, R79 ;  /* 0x0000000328c37824 */ /* 0x000fe400078e024f */
[C---:B------:R-:W-:Y:S02]  /*2a70*/  IMAD R181, R2.reuse, 0x480, R113 ;  /* 0x0000048002b57824 */ /* 0x040fe400078e0271 */
[----:B------:R-:W-:Y:S02]  /*2a80*/  @!P4 IMAD R30, R3, 0x6, R30 ;  /* 0x00000006031ec824 */ /* 0x000fe400078e021e */
[----:B------:R-:W-:Y:S02]  /*2a90*/  IMAD R50, R107, -0x180, R50 ;  /* 0xfffffe806b327824 */ /* 0x000fe400078e0232 */
[----:B------:R-:W-:-:S02]  /*2aa0*/  IMAD R83, R2, 0x480, R83 ;  /* 0x0000048002537824 */ /* 0x000fc400078e0253 */
[----:B------:R-:W-:Y:S02]  /*2ab0*/  IMAD R38, R105, -0x180, R38 ;  /* 0xfffffe8069267824 */ /* 0x000fe400078e0226 */
[----:B------:R-:W-:Y:S02]  /*2ac0*/  IMAD R46, R93, -0x180, R46 ;  /* 0xfffffe805d2e7824 */ /* 0x000fe400078e022e */
[----:B------:R-:W-:Y:S02]  /*2ad0*/  IMAD R48, R95, -0x180, R48 ;  /* 0xfffffe805f307824 */ /* 0x000fe400078e0230 */
[----:B------:R-:W-:Y:S02]  /*2ae0*/  IMAD R85, R2, 0x480, R85 ;  /* 0x0000048002557824 */ /* 0x000fe400078e0255 */
[--C-:B------:R-:W-:Y:S02]  /*2af0*/  IMAD R205, R34, 0x3, R81.reuse ;  /* 0x0000000322cd7824 */ /* 0x100fe400078e0251 */
[----:B------:R-:W-:-:S02]  /*2b00*/  IMAD R203, R42, 0x3, R81 ;  /* 0x000000032acb7824 */ /* 0x000fc400078e0251 */
[--C-:B------:R-:W-:Y:S02]  /*2b10*/  IMAD R193, R44, 0x3, R87.reuse ;  /* 0x000000032cc17824 */ /* 0x100fe400078e0257 */
[----:B------:R-:W-:Y:S01]  /*2b20*/  IMAD R191, R52, 0x3, R87 ;  /* 0x0000000334bf7824 */ /* 0x000fe200078e0257 */
[----:B0-----:R-:W-:Y:S01]  /*2b30*/  @!P4 IADD3 R89, R30, 0xa8, RZ ;  /* 0x000000a81e59c810 */ /* 0x001fe20007ffe0ff */
[----:B------:R-:W-:-:S04]  /*2b40*/  IMAD.WIDE R76, R181, R6, c[0x0][0x168] ;  /* 0x00005a00b54c7625 */ /* 0x000fc800078e0206 */
[-C--:B------:R-:W-:Y:S01]  /*2b50*/  IMAD.WIDE R78, R183, R6.reuse, c[0x0][0x168] ;  /* 0x00005a00b74e7625 */ /* 0x080fe200078e0206 */
[----:B------:R0:W4:Y:S03]  /*2b60*/  LDG.E.CONSTANT R94, [R76.64] ;  /* 0x000000044c5e7981 */ /* 0x000126000c1e9900 */
[-C--:B------:R-:W-:Y:S01]  /*2b70*/  IMAD.WIDE R80, R185, R6.reuse, c[0x0][0x168] ;  /* 0x00005a00b9507625 */ /* 0x080fe200078e0206 */
[----:B------:R0:W4:Y:S03]  /*2b80*/  LDG.E.CONSTANT R95, [R76.64+0xc] ;  /* 0x00000c044c5f7981 */ /* 0x000126000c1e9900 */
[----:B------:R-:W-:Y:S01]  /*2b90*/  IMAD.WIDE R86, R195, R6, c[0x0][0x168] ;  /* 0x00005a00c3567625 */ /* 0x000fe200078e0206 */
[----:B------:R1:W5:Y:S03]  /*2ba0*/  LDG.E.CONSTANT R96, [R78.64] ;  /* 0x000000044e607981 */ /* 0x000366000c1e9900 */
[--C-:B------:R-:W-:Y:S01]  /*2bb0*/  IMAD R187, R50, 0x3, R83.reuse ;  /* 0x0000000332bb7824 */ /* 0x100fe200078e0253 */
[----:B------:R2:W5:Y:S01]  /*2bc0*/  LDG.E.CONSTANT R97, [R80.64] ;  /* 0x0000000450617981 */ /* 0x000562000c1e9900 */
[----:B------:R-:W-:-:S02]  /*2bd0*/  IMAD R189, R38, 0x3, R83 ;  /* 0x0000000326bd7824 */ /* 0x000fc400078e0253 */
[--C-:B------:R-:W-:Y:S01]  /*2be0*/  IMAD R201, R46, 0x3, R85.reuse ;  /* 0x000000032ec97824 */ /* 0x100fe200078e0255 */
[----:B------:R0:W3:Y:S01]  /*2bf0*/  LDG.E.CONSTANT R102, [R86.64] ;  /* 0x0000000456667981 */ /* 0x0000e2000c1e9900 */
[----:B------:R-:W-:Y:S02]  /*2c00*/  IMAD R199, R48, 0x3, R85 ;  /* 0x0000000330c77824 */ /* 0x000fe400078e0255 */
[----:B------:R-:W-:-:S04]  /*2c10*/  IMAD.WIDE R90, R203, R6, c[0x0][0x168] ;  /* 0x00005a00cb5a7625 */ /* 0x000fc800078e0206 */
[-C--:B------:R-:W-:Y:S01]  /*2c20*/  IMAD.WIDE R82, R187, R6.reuse, c[0x0][0x168] ;  /* 0x00005a00bb527625 */ /* 0x080fe200078e0206 */
[----:B------:R0:W3:Y:S03]  /*2c30*/  LDG.E.CONSTANT R104, [R90.64] ;  /* 0x000000045a687981 */ /* 0x0000e6000c1e9900 */
[-C--:B------:R-:W-:Y:S01]  /*2c40*/  IMAD.WIDE R92, R205, R6.reuse, c[0x0][0x168] ;  /* 0x00005a00cd5c7625 */ /* 0x080fe200078e0206 */
[----:B------:R1:W3:Y:S03]  /*2c50*/  LDG.E.CONSTANT R98, [R82.64] ;  /* 0x0000000452627981 */ /* 0x0002e6000c1e9900 */
[-C--:B------:R-:W-:Y:S01]  /*2c60*/  IMAD.WIDE R84, R189, R6.reuse, c[0x0][0x168] ;  /* 0x00005a00bd547625 */ /* 0x080fe200078e0206 */
[----:B------:R-:W3:Y:S03]  /*2c70*/  LDG.E.CONSTANT R105, [R92.64] ;  /* 0x000000045c697981 */ /* 0x000ee6000c1e9900 */
[-C--:B0-----:R-:W-:Y:S01]  /*2c80*/  IMAD.WIDE R76, R191, R6.reuse, c[0x0][0x168] ;  /* 0x00005a00bf4c7625 */ /* 0x081fe200078e0206 */
[----:B------:R-:W3:Y:S03]  /*2c90*/  LDG.E.CONSTANT R99, [R84.64] ;  /* 0x0000000454637981 */ /* 0x000ee6000c1e9900 */
[-C--:B-1----:R-:W-:Y:S01]  /*2ca0*/  IMAD.WIDE R78, R193, R6.reuse, c[0x0][0x168] ;  /* 0x00005a00c14e7625 */ /* 0x082fe200078e0206 */
[----:B------:R-:W3:Y:S03]  /*2cb0*/  LDG.E.CONSTANT R100, [R76.64] ;  /* 0x000000044c647981 */ /* 0x000ee6000c1e9900 */
[-C--:B--2---:R-:W-:Y:S01]  /*2cc0*/  IMAD.WIDE R80, R199, R6.reuse, c[0x0][0x168] ;  /* 0x00005a00c7507625 */ /* 0x084fe200078e0206 */
[----:B------:R-:W2:Y:S03]  /*2cd0*/  LDG.E.CONSTANT R101, [R78.64] ;  /* 0x000000044e657981 */ /* 0x000ea6000c1e9900 */
[-C--:B------:R-:W-:Y:S01]  /*2ce0*/  IMAD.WIDE R86, R201, R6.reuse, c[0x0][0x168] ;  /* 0x00005a00c9567625 */ /* 0x080fe200078e0206 */
[----:B------:R-:W2:Y:S03]  /*2cf0*/  LDG.E.CONSTANT R90, [R80.64] ;  /* 0x00000004505a7981 */ /* 0x000ea6000c1e9900 */
[----:B------:R-:W-:Y:S01]  /*2d00*/  @!P4 IMAD.WIDE R88, R89, R6, c[0x0][0x168] ;  /* 0x00005a005958c625 */ /* 0x000fe200078e0206 */
[----:B------:R-:W2:Y:S04]  /*2d10*/  LDG.E.CONSTANT R91, [R86.64] ;  /* 0x00000004565b7981 */ /* 0x000ea8000c1e9900 */
[----:B------:R-:W2:Y:S04]  /*2d20*/  @!P4 LDG.E.CONSTANT R82, [R88.64] ;  /* 0x000000045852c981 */ /* 0x000ea8000c1e9900 */
[----:B------:R-:W2:Y:S01]  /*2d30*/  @!P4 LDG.E.CONSTANT R83, [R88.64+0xc] ;  /* 0x00000c045853c981 */ /* 0x000ea2000c1e9900 */
[----:B------:R-:W-:-:S03]  /*2d40*/  IMAD R30, R0, 0xc00, RZ ;  /* 0x00000c00001e7824 */ /* 0x000fc600078e02ff */
[----:B----4-:R-:W-:Y:S04]  /*2d50*/  STS.64 [R3.X8+0x7e00], R94 ;  /* 0x007e005e03007388 */ /* 0x010fe80000008a00 */
[----:B-----5:R-:W-:Y:S04]  /*2d60*/  STS.64 [R3.X8+0x8420], R96 ;  /* 0x0084206003007388 */ /* 0x020fe80000008a00 */
[----:B---3--:R-:W-:Y:S04]  /*2d70*/  STS.64 [R3.X8+0x9680], R102 ;  /* 0x0096806603007388 */ /* 0x008fe80000008a00 */
[----:B------:R-:W-:Y:S04]  /*2d80*/  STS.64 [R3.X8+0xa2c0], R104 ;  /* 0x00a2c06803007388 */ /* 0x000fe80000008a00 */
[----:B------:R-:W-:Y:S04]  /*2d90*/  STS.64 [R3.X8+0x8a40], R98 ;  /* 0x008a406203007388 */ /* 0x000fe80000008a00 */
[----:B--2---:R-:W-:Y:S04]  /*2da0*/  STS.64 [R3.X8+0x9060], R100 ;  /* 0x0090606403007388 */ /* 0x004fe80000008a00 */
[----:B------:R-:W-:Y:S04]  /*2db0*/  STS.64 [R3.X8+0x9ca0], R90 ;  /* 0x009ca05a03007388 */ /* 0x000fe80000008a00 */
[----:B------:R-:W-:Y:S04]  /*2dc0*/  @!P4 STS.64 [R3.X8+0xa8e0], R82 ;  /* 0x00a8e0520300c388 */ /* 0x000fe80000008a00 */
[----:B------:R-:W-:Y:S06]  /*2dd0*/  BAR.SYNC 0x0 ;  /* 0x0000000000007b1d */ /* 0x000fec0000000000 */
[----:B------:R-:W-:Y:S04]  /*2de0*/  LDS R34, [R4.X4] ;  /* 0x0000000004227984 */ /* 0x000fe80000004800 */
[----:B------:R-:W0:Y:S04]  /*2df0*/  LDS.128 R76, [R30+0x7e00] ;  /* 0x007e00001e4c7984 */ /* 0x000e280000000c00 */
[----:B------:R-:W1:Y:S04]  /*2e00*/  LDS.128 R128, [R30+0x8400] ;  /* 0x008400001e807984 */ /* 0x000e680000000c00 */
[----:B------:R-:W2:Y:S04]  /*2e10*/  LDS R36, [R4.X4+0xfc] ;  /* 0x0000fc0004247984 */ /* 0x000ea80000004800 */
[----:B------:R-:W-:Y:S04]  /*2e20*/  LDS R81, [R4.X4+0x1f8] ;  /* 0x0001f80004517984 */ /* 0x000fe80000004800 */
[----:B------:R-:W-:Y:S04]  /*2e30*/  LDS.128 R132, [R30+0x7e10] ;  /* 0x007e10001e847984 */ /* 0x000fe80000000c00 */
[----:B------:R-:W3:Y:S04]  /*2e40*/  LDS.128 R140, [R30+0x8410] ;  /* 0x008410001e8c7984 */ /* 0x000ee80000000c00 */
[----:B------:R-:W-:Y:S04]  /*2e50*/  LDS R38, [R4.X4+0x2f4] ;  /* 0x0002f40004267984 */ /* 0x000fe80000004800 */
[----:B------:R-:W-:Y:S04]  /*2e60*/  LDS.128 R136, [R30+0x7e20] ;  /* 0x007e20001e887984 */ /* 0x000fe80000000c00 */
[----:B------:R-:W4:Y:S04]  /*2e70*/  LDS.128 R144, [R30+0x8420] ;  /* 0x008420001e907984 */ /* 0x000f280000000c00 */
[----:B------:R-:W-:Y:S04]  /*2e80*/  LDS R83, [R4.X4+0x3f0] ;  /* 0x0003f00004537984 */ /* 0x000fe80000004800 */
[----:B------:R-:W5:Y:S04]  /*2e90*/  LDS.128 R148, [R30+0x7e30] ;  /* 0x007e30001e947984 */ /* 0x000f680000000c00 */
[----:B------:R-:W2:Y:S04]  /*2ea0*/  LDS.128 R152, [R30+0x8430] ;  /* 0x008430001e987984 */ /* 0x000ea80000000c00 */
[----:B------:R-:W3:Y:S04]  /*2eb0*/  LDS R40, [R4.X4+0x4ec] ;  /* 0x0004ec0004287984 */ /* 0x000ee80000004800 */
[----:B------:R-:W-:Y:S04]  /*2ec0*/  LDS R85, [R4.X4+0x5e8] ;  /* 0x0005e80004557984 */ /* 0x000fe80000004800 */
[----:B------:R-:W3:Y:S04]  /*2ed0*/  LDS.128 R156, [R30+0x7e40] ;  /* 0x007e40001e9c7984 */ /* 0x000ee80000000c00 */
[----:B------:R-:W3:Y:S01]  /*2ee0*/  LDS.128 R164, [R30+0x8440] ;  /* 0x008440001ea47984 */ /* 0x000ee20000000c00 */
[----:B0-----:R-:W-:-:S03]  /*2ef0*/  FFMA R76, R76, R34, R75 ;  /* 0x000000224c4c7223 */ /* 0x001fc6000000004b */
[----:B------:R-:W-:Y:S04]  /*2f00*/  LDS R42, [R4.X4+0x6e4] ;  /* 0x0006e400042a7984 */ /* 0x000fe80000004800 */
[----:B------:R-:W0:Y:S04]  /*2f10*/  LDS.128 R160, [R30+0x7e50] ;  /* 0x007e50001ea07984 */ /* 0x000e280000000c00 */
[----:B------:R-:W0:Y:S01]  /*2f20*/  LDS.128 R120, [R30+0x8450] ;  /* 0x008450001e787984 */ /* 0x000e220000000c00 */
[----:B-1----:R-:W-:-:S03]  /*2f30*/  FFMA R73, R34, R128, R73 ;  /* 0x0000008022497223 */ /* 0x002fc60000000049 */
[----:B------:R-:W-:Y:S04]  /*2f40*/  LDS R75, [R4.X4+0x7e0] ;  /* 0x0007e000044b7984 */ /* 0x000fe80000004800 */
[----:B------:R-:W1:Y:S04]  /*2f50*/  LDS.128 R116, [R30+0x7e60] ;  /* 0x007e60001e747984 */ /* 0x000e680000000c00 */
[----:B------:R-:W0:Y:S01]  /*2f60*/  LDS.128 R124, [R30+0x8460] ;  /* 0x008460001e7c7984 */ /* 0x000e220000000c00 */
[----:B--2---:R-:W-:-:S03]  /*2f70*/  FFMA R131, R36, R131, R73 ;  /* 0x0000008324837223 */ /* 0x004fc60000000049 */
[----:B------:R-:W2:Y:S04]  /*2f80*/  LDS R34, [R4.X4+0x8dc] ;  /* 0x0008dc0004227984 */ /* 0x000ea80000004800 */
[----:B------:R-:W-:Y:S04]  /*2f90*/  LDS R73, [R4.X4+0x9d8] ;  /* 0x0009d80004497984 */ /* 0x000fe80000004800 */
[----:B------:R-:W1:Y:S04]  /*2fa0*/  LDS.128 R108, [R30+0x7e70] ;  /* 0x007e70001e6c7984 */ /* 0x000e680000000c00 */
[----:B------:R-:W2:Y:S01]  /*2fb0*/  LDS.128 R112, [R30+0x8470] ;  /* 0x008470001e707984 */ /* 0x000ea20000000c00 */
[----:B------:R-:W-:-:S02]  /*2fc0*/  FFMA R79, R36, R79, R76 ;  /* 0x0000004f244f7223 */ /* 0x000fc4000000004c */
[----:B---3--:R-:W-:Y:S01]  /*2fd0*/  FFMA R131, R81, R142, R131 ;  /* 0x0000008e51837223 */ /* 0x008fe20000000083 */
[----:B------:R-:W-:Y:S01]  /*2fe0*/  LDS R36, [R4.X4+0xad4] ;  /* 0x000ad40004247984 */ /* 0x000fe20000004800 */
[----:B------:R-:W-:Y:S02]  /*2ff0*/  FFMA R134, R134, R81, R79 ;  /* 0x0000005186867223 */ /* 0x000fe4000000004f */
[----:B----4-:R-:W-:Y:S01]  /*3000*/  FFMA R131, R38, R145, R131 ;  /* 0x0000009126837223 */ /* 0x010fe20000000083 */
[----:B------:R-:W3:Y:S01]  /*3010*/  LDS.128 R104, [R30+0x7e80] ;  /* 0x007e80001e687984 */ /* 0x000ee20000000c00 */
[----:B------:R-:W-:-:S03]  /*3020*/  FFMA R137, R137, R38, R134 ;  /* 0x0000002689897223 */ /* 0x000fc60000000086 */
[----:B------:R-:W4:Y:S01]  /*3030*/  LDS.128 R100, [R30+0x8480] ;  /* 0x008480001e647984 */ /* 0x000f220000000c00 */
[----:B-----5:R-:W-:Y:S02]  /*3040*/  FFMA R148, R148, R83, R137 ;  /* 0x0000005394947223 */ /* 0x020fe40000000089 */
[----:B------:R-:W-:Y:S01]  /*3050*/  FFMA R131, R83, R152, R131 ;  /* 0x0000009853837223 */ /* 0x000fe20000000083 */
[----:B------:R-:W-:Y:S04]  /*3060*/  LDS R79, [R4.X4+0xbd0] ;  /* 0x000bd000044f7984 */ /* 0x000fe80000004800 */
[----:B------:R-:W5:Y:S04]  /*3070*/  LDS.128 R96, [R30+0x7e90] ;  /* 0x007e90001e607984 */ /* 0x000f680000000c00 */
[----:B------:R-:W5:Y:S01]  /*3080*/  LDS.128 R88, [R30+0x8490] ;  /* 0x008490001e587984 */ /* 0x000f620000000c00 */
[----:B------:R-:W-:-:S02]  /*3090*/  FFMA R151, R40, R151, R148 ;  /* 0x0000009728977223 */ /* 0x000fc40000000094 */
[----:B------:R-:W-:Y:S01]  /*30a0*/  FFMA R131, R40, R155, R131 ;  /* 0x0000009b28837223 */ /* 0x000fe20000000083 */
[----:B------:R-:W5:Y:S01]  /*30b0*/  LDS R38, [R4.X4+0xccc] ;  /* 0x000ccc0004267984 */ /* 0x000f620000004800 */
[----:B------:R-:W-:Y:S02]  /*30c0*/  FFMA R158, R158, R85, R151 ;  /* 0x000000559e9e7223 */ /* 0x000fe40000000097 */
[----:B------:R-:W-:Y:S01]  /*30d0*/  FFMA R131, R85, R166, R131 ;  /* 0x000000a655837223 */ /* 0x000fe20000000083 */
[----:B------:R-:W-:Y:S01]  /*30e0*/  LDS.128 R92, [R30+0x7ea0] ;  /* 0x007ea0001e5c7984 */ /* 0x000fe20000000c00 */
[----:B0-----:R-:W-:Y:S02]  /*30f0*/  FFMA R161, R161, R42, R158 ;  /* 0x0000002aa1a17223 */ /* 0x001fe4000000009e */
[----:B------:R-:W-:Y:S01]  /*3100*/  FFMA R131, R42, R121, R131 ;  /* 0x000000792a837223 */ /* 0x000fe20000000083 */
[----:B------:R-:W-:Y:S01]  /*3110*/  LDS.128 R84, [R30+0x84a0] ;  /* 0x0084a0001e547984 */ /* 0x000fe20000000c00 */
[----:B-1----:R-:W-:-:S02]  /*3120*/  FFMA R116, R116, R75, R161 ;  /* 0x0000004b74747223 */ /* 0x002fc400000000a1 */
[----:B------:R-:W-:Y:S01]  /*3130*/  FFMA R124, R75, R124, R131 ;  /* 0x0000007c4b7c7223 */ /* 0x000fe20000000083 */
[----:B------:R-:W0:Y:S01]  /*3140*/  LDS R121, [R4.X4+0xdc8] ;  /* 0x000dc80004797984 */ /* 0x000e220000004800 */
[C---:B--2---:R-:W-:Y:S02]  /*3150*/  FFMA R119, R34.reuse, R119, R116 ;  /* 0x0000007722777223 */ /* 0x044fe40000000074 */
[----:B------:R-:W-:Y:S01]  /*3160*/  FFMA R124, R34, R127, R124 ;  /* 0x0000007f227c7223 */ /* 0x000fe2000000007c */
[----:B------:R-:W-:Y:S01]  /*3170*/  LDS R40, [R4.X4+0xec4] ;  /* 0x000ec40004287984 */ /* 0x000fe20000004800 */
[----:B------:R-:W-:Y:S02]  /*3180*/  FFMA R110, R110, R73, R119 ;  /* 0x000000496e6e7223 */ /* 0x000fe40000000077 */
[----:B------:R-:W-:Y:S01]  /*3190*/  FFMA R114, R73, R114, R124 ;  /* 0x0000007249727223 */ /* 0x000fe2000000007c */
[----:B------:R-:W1:Y:S04]  /*31a0*/  LDS.128 R80, [R30+0x7eb0] ;  /* 0x007eb0001e507984 */ /* 0x000e680000000c00 */
[----:B------:R-:W2:Y:S04]  /*31b0*/  LDS.128 R72, [R30+0x84b0] ;  /* 0x0084b0001e487984 */ /* 0x000ea80000000c00 */
[----:B------:R-:W2:Y:S01]  /*31c0*/  LDS R34, [R4.X4+0x1c] ;  /* 0x00001c0004227984 */ /* 0x000ea20000004800 */
[----:B---3--:R-:W-:-:S03]  /*31d0*/  FFMA R105, R105, R36, R110 ;  /* 0x0000002469697223 */ /* 0x008fc6000000006e */
[----:B------:R-:W3:Y:S01]  /*31e0*/  LDS R119, [R4.X4+0x118] ;  /* 0x0001180004777984 */ /* 0x000ee20000004800 */
[----:B----4-:R-:W-:-:S03]  /*31f0*/  FFMA R101, R36, R101, R114 ;  /* 0x0000006524657223 */ /* 0x010fc60000000072 */
[----:B------:R-:W4:Y:S01]  /*3200*/  LDS R36, [R4.X4+0x214] ;  /* 0x0002140004247984 */ /* 0x000f220000004800 */
[----:B-----5:R-:W-:Y:S02]  /*3210*/  FFMA R96, R96, R79, R105 ;  /* 0x0000004f60607223 */ /* 0x020fe40000000069 */
[----:B------:R-:W-:Y:S01]  /*3220*/  FFMA R88, R79, R88, R101 ;  /* 0x000000584f587223 */ /* 0x000fe20000000065 */
[----:B------:R-:W-:Y:S04]  /*3230*/  LDS R42, [R4.X4+0x40c] ;  /* 0x00040c00042a7984 */ /* 0x000fe80000004800 */
[----:B------:R-:W5:Y:S01]  /*3240*/  LDS R79, [R4.X4+0x310] ;  /* 0x00031000044f7984 */ /* 0x000f620000004800 */
[----:B------:R-:W-:-:S03]  /*3250*/  FFMA R99, R38, R99, R96 ;  /* 0x0000006326637223 */ /* 0x000fc60000000060 */
[----:B------:R-:W5:Y:S01]  /*3260*/  LDS R101, [R4.X4+0x508] ;  /* 0x0005080004657984 */ /* 0x000f620000004800 */
[----:B------:R-:W-:-:S03]  /*3270*/  FFMA R88, R38, R91, R88 ;  /* 0x0000005b26587223 */ /* 0x000fc60000000058 */
[----:B------:R-:W5:Y:S01]  /*3280*/  LDS R38, [R4.X4+0x604] ;  /* 0x0006040004267984 */ /* 0x000f620000004800 */
[----:B0-----:R-:W-:-:S03]  /*3290*/  FFMA R94, R94, R121, R99 ;  /* 0x000000795e5e7223 */ /* 0x001fc60000000063 */
[----:B------:R-:W0:Y:S01]  /*32a0*/  LDS R91, [R4.X4+0x700] ;  /* 0x00070000045b7984 */ /* 0x000e220000004800 */
[----:B------:R-:W-:-:S03]  /*32b0*/  FFMA R86, R121, R86, R88 ;  /* 0x0000005679567223 */ /* 0x000fc60000000058 */
[----:B------:R-:W0:Y:S01]  /*32c0*/  LDS R44, [R4.X4+0x7fc] ;  /* 0x0007fc00042c7984 */ /* 0x000e220000004800 */
[----:B-1----:R-:W-:-:S03]  /*32d0*/  FFMA R94, R81, R40, R94 ;  /* 0x00000028515e7223 */ /* 0x002fc6000000005e */
[----:B------:R-:W1:Y:S01]  /*32e0*/  LDS R81, [R4.X4+0x8f8] ;  /* 0x0008f80004517984 */ /* 0x000e620000004800 */
[----:B--2---:R-:W-:Y:S02]  /*32f0*/  FFMA R86, R40, R73, R86 ;  /* 0x0000004928567223 */ /* 0x004fe40000000056 */
[C---:B------:R-:W-:Y:S01]  /*3300*/  FFMA R77, R34.reuse, R77, R94 ;  /* 0x0000004d224d7223 */ /* 0x040fe2000000005e */
[----:B------:R-:W2:Y:S01]  /*3310*/  LDS R46, [R4.X4+0x9f4] ;  /* 0x0009f400042e7984 */ /* 0x000ea20000004800 */
[----:B------:R-:W-:Y:S02]  /*3320*/  FFMA R86, R34, R129, R86 ;  /* 0x0000008122567223 */ /* 0x000fe40000000056 */
[C---:B---3--:R-:W-:Y:S01]  /*3330*/  FFMA R132, R119.reuse, R132, R77 ;  /* 0x0000008477847223 */ /* 0x048fe2000000004d */
[----:B------:R-:W3:Y:S01]  /*3340*/  LDS R73, [R4.X4+0xaf0] ;  /* 0x000af00004497984 */ /* 0x000ee20000004800 */
[----:B------:R-:W-:Y:S02]  /*3350*/  FFMA R86, R119, R140, R86 ;  /* 0x0000008c77567223 */ /* 0x000fe40000000056 */
[C---:B----4-:R-:W-:Y:S01]  /*3360*/  FFMA R135, R36.reuse, R135, R132 ;  /* 0x0000008724877223 */ /* 0x050fe20000000084 */
[----:B------:R-:W4:Y:S01]  /*3370*/  LDS R34, [R4.X4+0xbec] ;  /* 0x000bec0004227984 */ /* 0x000f220000004800 */
[----:B------:R-:W-:-:S03]  /*3380*/  FFMA R86, R36, R143, R86 ;  /* 0x0000008f24567223 */ /* 0x000fc60000000056 */
[----:B------:R-:W4:Y:S01]  /*3390*/  LDS R77, [R4.X4+0xce8] ;  /* 0x000ce800044d7984 */ /* 0x000f220000004800 */
[----:B-----5:R-:W-:-:S03]  /*33a0*/  FFMA R138, R79, R138, R135 ;  /* 0x0000008a4f8a7223 */ /* 0x020fc60000000087 */
[----:B------:R-:W5:Y:S01]  /*33b0*/  LDS R36, [R4.X4+0xde4] ;  /* 0x000de40004247984 */ /* 0x000f620000004800 */
[----:B------:R-:W-:Y:S02]  /*33c0*/  FFMA R86, R79, R146, R86 ;  /* 0x000000924f567223 */ /* 0x000fe40000000056 */
[C---:B------:R-:W-:Y:S01]  /*33d0*/  FFMA R149, R42.reuse, R149, R138 ;  /* 0x000000952a957223 */ /* 0x040fe2000000008a */
[----:B------:R-:W5:Y:S01]  /*33e0*/  LDS R79, [R4.X4+0xee0] ;  /* 0x000ee000044f7984 */ /* 0x000f620000004800 */
[----:B------:R-:W-:Y:S02]  /*33f0*/  FFMA R86, R42, R153, R86 ;  /* 0x000000992a567223 */ /* 0x000fe40000000056 */
[C---:B------:R-:W-:Y:S01]  /*3400*/  FFMA R156, R101.reuse, R156, R149 ;  /* 0x0000009c659c7223 */ /* 0x040fe20000000095 */
[----:B------:R-:W5:Y:S01]  /*3410*/  LDS R40, [R4.X4+0x38] ;  /* 0x0000380004287984 */ /* 0x000f620000004800 */
[----:B------:R-:W-:Y:S02]  /*3420*/  FFMA R86, R101, R164, R86 ;  /* 0x000000a465567223 */ /* 0x000fe40000000056 */
[C---:B------:R-:W-:Y:S01]  /*3430*/  FFMA R159, R38.reuse, R159, R156 ;  /* 0x0000009f269f7223 */ /* 0x040fe2000000009c */
[----:B------:R-:W-:Y:S01]  /*3440*/  LDS R42, [R4.X4+0x32c] ;  /* 0x00032c00042a7984 */ /* 0x000fe20000004800 */
[----:B------:R-:W-:-:S02]  /*3450*/  FFMA R86, R38, R167, R86 ;  /* 0x000000a726567223 */ /* 0x000fc40000000056 */
[C---:B0-----:R-:W-:Y:S01]  /*3460*/  FFMA R162, R91.reuse, R162, R159 ;  /* 0x000000a25ba27223 */ /* 0x041fe2000000009f */
[----:B------:R-:W0:Y:S01]  /*3470*/  LDS R38, [R4.X4+0x134] ;  /* 0x0001340004267984 */ /* 0x000e220000004800 */
[----:B------:R-:W-:Y:S02]  /*3480*/  FFMA R86, R91, R122, R86 ;  /* 0x0000007a5b567223 */ /* 0x000fe40000000056 */
[C---:B------:R-:W-:Y:S01]  /*3490*/  FFMA R117, R44.reuse, R117, R162 ;  /* 0x000000752c757223 */ /* 0x040fe200000000a2 */
[----:B------:R-:W0:Y:S01]  /*34a0*/  LDS R91, [R4.X4+0x230] ;  /* 0x00023000045b7984 */ /* 0x000e220000004800 */
[----:B------:R-:W-:Y:S02]  /*34b0*/  FFMA R86, R44, R125, R86 ;  /* 0x0000007d2c567223 */ /* 0x000fe40000000056 */
[C---:B-1----:R-:W-:Y:S01]  /*34c0*/  FFMA R108, R81.reuse, R108, R117 ;  /* 0x0000006c516c7223 */ /* 0x042fe20000000075 */
[----:B------:R-:W-:Y:S01]  /*34d0*/  LDS R44, [R4.X4+0x524] ;  /* 0x00052400042c7984 */ /* 0x000fe20000004800 */
[----:B------:R-:W-:-:S02]  /*34e0*/  FFMA R86, R81, R112, R86 ;  /* 0x0000007051567223 */ /* 0x000fc40000000056 */
[C---:B--2---:R-:W-:Y:S01]  /*34f0*/  FFMA R111, R46.reuse, R111, R108 ;  /* 0x0000006f2e6f7223 */ /* 0x044fe2000000006c */
[----:B------:R-:W1:Y:S01]  /*3500*/  LDS R81, [R4.X4+0x428] ;  /* 0x0004280004517984 */ /* 0x000e620000004800 */
[----:B------:R-:W-:Y:S02]  /*3510*/  FFMA R86, R46, R115, R86 ;  /* 0x000000732e567223 */ /* 0x000fe40000000056 */
[C---:B---3--:R-:W-:Y:S01]  /*3520*/  FFMA R106, R73.reuse, R106, R111 ;  /* 0x0000006a496a7223 */ /* 0x048fe2000000006f */
[----:B------:R-:W-:Y:S01]  /*3530*/  LDS R115, [R4.X4+0x17a0] ;  /* 0x0017a00004737984 */ /* 0x000fe20000004800 */
[----:B------:R-:W-:Y:S02]  /*3540*/  FFMA R86, R73, R102, R86 ;  /* 0x0000006649567223 */ /* 0x000fe40000000056 */
[C---:B----4-:R-:W-:Y:S01]  /*3550*/  FFMA R97, R34.reuse, R97, R106 ;  /* 0x0000006122617223 */ /* 0x050fe2000000006a */
[----:B------:R-:W2:Y:S01]  /*3560*/  LDS R73, [R4.X4+0x620] ;  /* 0x0006200004497984 */ /* 0x000ea20000004800 */
[----:B------:R-:W-:-:S02]  /*3570*/  FFMA R86, R34, R89, R86 ;  /* 0x0000005922567223 */ /* 0x000fc40000000056 */
[C---:B------:R-:W-:Y:S01]  /*3580*/  FFMA R92, R77.reuse, R92, R97 ;  /* 0x0000005c4d5c7223 */ /* 0x040fe20000000061 */
[----:B------:R-:W3:Y:S01]  /*3590*/  LDS R34, [R4.X4+0x71c] ;  /* 0x00071c0004227984 */ /* 0x000ee20000004800 */
[----:B------:R-:W-:Y:S02]  /*35a0*/  FFMA R84, R77, R84, R86 ;  /* 0x000000544d547223 */ /* 0x000fe40000000056 */
[C---:B-----5:R-:W-:Y:S01]  /*35b0*/  FFMA R95, R36.reuse, R95, R92 ;  /* 0x0000005f245f7223 */ /* 0x060fe2000000005c */
[----:B------:R-:W-:Y:S01]  /*35c0*/  LDS R89, [R4.X4+0xa10] ;  /* 0x000a100004597984 */ /* 0x000fe20000004800 */
[----:B------:R-:W-:-:S03]  /*35d0*/  FFMA R84, R36, R87, R84 ;  /* 0x0000005724547223 */ /* 0x000fc60000000054 */
[----:B------:R-:W4:Y:S01]  /*35e0*/  LDS R87, [R4.X4+0x818] ;  /* 0x0008180004577984 */ /* 0x000f220000004800 */
[C---:B------:R-:W-:Y:S02]  /*35f0*/  FFMA R95, R79.reuse, R82, R95 ;  /* 0x000000524f5f7223 */ /* 0x040fe4000000005f */
[----:B------:R-:W-:Y:S01]  /*3600*/  FFMA R79, R79, R74, R84 ;  /* 0x0000004a4f4f7223 */ /* 0x000fe20000000054 */
[----:B------:R-:W5:Y:S01]  /*3610*/  LDS R36, [R4.X4+0x914] ;  /* 0x0009140004247984 */ /* 0x000f620000004800 */
[C---:B------:R-:W-:Y:S02]  /*3620*/  FFMA R78, R40.reuse, R78, R95 ;  /* 0x0000004e284e7223 */ /* 0x040fe4000000005f */
[----:B------:R-:W-:Y:S01]  /*3630*/  FFMA R79, R40, R130, R79 ;  /* 0x00000082284f7223 */ /* 0x000fe2000000004f */
[----:B------:R-:W-:Y:S01]  /*3640*/  LDS R97, [R4.X4+0xe00] ;  /* 0x000e000004617984 */ /* 0x000fe20000004800 */
[C---:B0-----:R-:W-:Y:S02]  /*3650*/  FFMA R133, R38.reuse, R133, R78 ;  /* 0x0000008526857223 */ /* 0x041fe4000000004e */
[----:B------:R-:W-:Y:S01]  /*3660*/  FFMA R79, R38, R141, R79 ;  /* 0x0000008d264f7223 */ /* 0x000fe2000000004f */
[----:B------:R-:W-:Y:S01]  /*3670*/  LDS R40, [R4.X4+0xd04] ;  /* 0x000d040004287984 */ /* 0x000fe20000004800 */
[----:B------:R-:W-:-:S02]  /*3680*/  FFMA R136, R91, R136, R133 ;  /* 0x000000885b887223 */ /* 0x000fc40000000085 */
[----:B------:R-:W-:Y:S01]  /*3690*/  FFMA R79, R91, R144, R79 ;  /* 0x000000905b4f7223 */ /* 0x000fe2000000004f */
[----:B------:R-:W0:Y:S03]  /*36a0*/  LDS R38, [R4.X4+0xb0c] ;  /* 0x000b0c0004267984 */ /* 0x000e260000004800 */
[C---:B------:R-:W-:Y:S01]  /*36b0*/  FFMA R79, R42.reuse, R147, R79 ;  /* 0x000000932a4f7223 */ /* 0x040fe2000000004f */
[----:B------:R-:W0:Y:S01]  /*36c0*/  LDS R91, [R4.X4+0xc08] ;  /* 0x000c0800045b7984 */ /* 0x000e220000004800 */
[----:B------:R-:W-:Y:S02]  /*36d0*/  FFMA R139, R42, R139, R136 ;  /* 0x0000008b2a8b7223 */ /* 0x000fe40000000088 */
[C---:B-1----:R-:W-:Y:S01]  /*36e0*/  FFMA R79, R81.reuse, R154, R79 ;  /* 0x0000009a514f7223 */ /* 0x042fe2000000004f */
[----:B------:R-:W1:Y:S01]  /*36f0*/  LDS R42, [R4.X4+0xefc] ;  /* 0x000efc00042a7984 */ /* 0x000e620000004800 */
[----:B------:R-:W-:-:S02]  /*3700*/  FFMA R150, R81, R150, R139 ;  /* 0x0000009651967223 */ /* 0x000fc4000000008b */
[C---:B------:R-:W-:Y:S01]  /*3710*/  FFMA R79, R44.reuse, R165, R79 ;  /* 0x000000a52c4f7223 */ /* 0x040fe2000000004f */
[----:B------:R-:W-:Y:S01]  /*3720*/  LDS R111, [R4.X4+0x11b8] ;  /* 0x0011b800046f7984 */ /* 0x000fe20000004800 */
[----:B------:R-:W-:Y:S02]  /*3730*/  FFMA R157, R44, R157, R150 ;  /* 0x0000009d2c9d7223 */ /* 0x000fe40000000096 */
[C---:B--2---:R-:W-:Y:S01]  /*3740*/  FFMA R120, R73.reuse, R120, R79 ;  /* 0x0000007849787223 */ /* 0x044fe2000000004f */
[----:B------:R-:W-:Y:S01]  /*3750*/  LDS R44, [R4.X4+0xfc0] ;  /* 0x000fc000042c7984 */ /* 0x000fe20000004800 */
[----:B------:R-:W-:Y:S02]  /*3760*/  FFMA R160, R73, R160, R157 ;  /* 0x000000a049a07223 */ /* 0x000fe4000000009d */
[C---:B---3--:R-:W-:Y:S01]  /*3770*/  FFMA R120, R34.reuse, R123, R120 ;  /* 0x0000007b22787223 */ /* 0x048fe20000000078 */
[----:B------:R-:W2:Y:S01]  /*3780*/  LDS.128 R76, [R30+0x7ec0] ;  /* 0x007ec0001e4c7984 */ /* 0x000ea20000000c00 */
[----:B------:R-:W-:-:S02]  /*3790*/  FFMA R163, R34, R163, R160 ;  /* 0x000000a322a37223 */ /* 0x000fc400000000a0 */
[C---:B----4-:R-:W-:Y:S01]  /*37a0*/  FFMA R120, R87.reuse, R126, R120 ;  /* 0x0000007e57787223 */ /* 0x050fe20000000078 */
[----:B------:R-:W-:Y:S01]  /*37b0*/  LDS R34, [R4.X4+0x10bc] ;  /* 0x0010bc0004227984 */ /* 0x000fe20000004800 */
[----:B------:R-:W-:-:S03]  /*37c0*/  FFMA R118, R87, R118, R163 ;  /* 0x0000007657767223 */ /* 0x000fc600000000a3 */
[----:B------:R-:W3:Y:S01]  /*37d0*/  LDS.128 R124, [R30+0x84c0] ;  /* 0x0084c0001e7c7984 */ /* 0x000ee20000000c00 */
[----:B-----5:R-:W-:-:S03]  /*37e0*/  FFMA R109, R36, R109, R118 ;  /* 0x0000006d246d7223 */ /* 0x020fc60000000076 */
[----:B------:R-:W4:Y:S01]  /*37f0*/  LDS.128 R132, [R30+0x7ed0] ;  /* 0x007ed0001e847984 */ /* 0x000f220000000c00 */
[----:B------:R-:W-:-:S03]  /*3800*/  FFMA R104, R89, R104, R109 ;  /* 0x0000006859687223 */ /* 0x000fc6000000006d */
[----:B------:R-:W5:Y:S01]  /*3810*/  LDS.128 R140, [R30+0x84d0] ;  /* 0x0084d0001e8c7984 */ /* 0x000f620000000c00 */
[----:B------:R-:W-:-:S03]  /*3820*/  FFMA R113, R36, R113, R120 ;  /* 0x0000007124717223 */ /* 0x000fc60000000078 */
[----:B------:R-:W-:Y:S01]  /*3830*/  LDS R36, [R4.X4+0x12b4] ;  /* 0x0012b40004247984 */ /* 0x000fe20000004800 */
[----:B0-----:R-:W-:-:S03]  /*3840*/  FFMA R107, R38, R107, R104 ;  /* 0x0000006b266b7223 */ /* 0x001fc60000000068 */
[----:B------:R-:W0:Y:S01]  /*3850*/  LDS.128 R136, [R30+0x7ee0] ;  /* 0x007ee0001e887984 */ /* 0x000e220000000c00 */
[----:B------:R-:W-:-:S03]  /*3860*/  FFMA R100, R89, R100, R113 ;  /* 0x0000006459647223 */ /* 0x000fc60000000071 */
[----:B------:R-:W0:Y:S01]  /*3870*/  LDS.128 R148, [R30+0x84e0] ;  /* 0x0084e0001e947984 */ /* 0x000e220000000c00 */
[----:B------:R-:W-:-:S03]  /*3880*/  FFMA R98, R91, R98, R107 ;  /* 0x000000625b627223 */ /* 0x000fc6000000006b */
[----:B------:R-:W-:Y:S01]  /*3890*/  LDS R109, [R4.X4+0x13b0] ;  /* 0x0013b000046d7984 */ /* 0x000fe20000004800 */
[----:B------:R-:W-:-:S03]  /*38a0*/  FFMA R100, R38, R103, R100 ;  /* 0x0000006726647223 */ /* 0x000fc60000000064 */
[----:B------:R-:W0:Y:S04]  /*38b0*/  LDS.128 R144, [R30+0x7ef0] ;  /* 0x007ef0001e907984 */ /* 0x000e280000000c00 */
[----:B------:R-:W0:Y:S01]  /*38c0*/  LDS.128 R152, [R30+0x84f0] ;  /* 0x0084f0001e987984 */ /* 0x000e220000000c00 */
[----:B------:R-:W-:-:S03]  /*38d0*/  FFMA R93, R40, R93, R98 ;  /* 0x0000005d285d7223 */ /* 0x000fc60000000062 */
[----:B------:R-:W0:Y:S01]  /*38e0*/  LDS R38, [R4.X4+0x14ac] ;  /* 0x0014ac0004267984 */ /* 0x000e220000004800 */
[----:B------:R-:W-:-:S03]  /*38f0*/  FFMA R90, R91, R90, R100 ;  /* 0x0000005a5b5a7223 */ /* 0x000fc60000000064 */
[----:B------:R-:W-:Y:S01]  /*3900*/  LDS R113, [R4.X4+0x15a8] ;  /* 0x0015a80004717984 */ /* 0x000fe20000004800 */
[----:B------:R-:W-:-:S03]  /*3910*/  FFMA R80, R97, R80, R93 ;  /* 0x0000005061507223 */ /* 0x000fc6000000005d */
[----:B------:R-:W0:Y:S01]  /*3920*/  LDS.128 R156, [R30+0x7f00] ;  /* 0x007f00001e9c7984 */ /* 0x000e220000000c00 */
[----:B------:R-:W-:-:S03]  /*3930*/  FFMA R85, R40, R85, R90 ;  /* 0x0000005528557223 */ /* 0x000fc6000000005a */
[----:B------:R-:W0:Y:S01]  /*3940*/  LDS.128 R164, [R30+0x8500] ;  /* 0x008500001ea47984 */ /* 0x000e220000000c00 */
[----:B-1----:R-:W-:-:S03]  /*3950*/  FFMA R73, R42, R83, R80 ;  /* 0x000000532a497223 */ /* 0x002fc60000000050 */
[----:B------:R-:W-:Y:S04]  /*3960*/  LDS R40, [R4.X4+0x16a4] ;  /* 0x0016a40004287984 */ /* 0x000fe80000004800 */
[----:B------:R-:W1:Y:S04]  /*3970*/  LDS.128 R160, [R30+0x7f10] ;  /* 0x007f10001ea07984 */ /* 0x000e680000000c00 */
[----:B------:R-:W1:Y:S01]  /*3980*/  LDS.128 R92, [R30+0x8510] ;  /* 0x008510001e5c7984 */ /* 0x000e620000000c00 */
[----:B------:R-:W-:-:S03]  /*3990*/  FFMA R72, R97, R72, R85 ;  /* 0x0000004861487223 */ /* 0x000fc60000000055 */
[----:B------:R-:W1:Y:S04]  /*39a0*/  LDS.128 R80, [R30+0x7f20] ;  /* 0x007f20001e507984 */ /* 0x000e680000000c00 */
[----:B------:R-:W1:Y:S01]  /*39b0*/  LDS.128 R100, [R30+0x8520] ;  /* 0x008520001e647984 */ /* 0x000e620000000c00 */
[----:B------:R-:W-:-:S03]  /*39c0*/  FFMA R75, R42, R75, R72 ;  /* 0x0000004b2a4b7223 */ /* 0x000fc60000000048 */
[----:B------:R-:W1:Y:S01]  /*39d0*/  LDS R46, [R4.X4+0x189c] ;  /* 0x00189c00042e7984 */ /* 0x000e620000004800 */
[----:B--2---:R-:W-:Y:S02]  /*39e0*/  FFMA R76, R76, R44, R73 ;  /* 0x0000002c4c4c7223 */ /* 0x004fe40000000049 */
[----:B---3--:R-:W-:Y:S01]  /*39f0*/  FFMA R75, R44, R124, R75 ;  /* 0x0000007c2c4b7223 */ /* 0x008fe2000000004b */
[----:B------:R-:W-:Y:S04]  /*3a00*/  LDS R73, [R4.X4+0x1998] ;  /* 0x0019980004497984 */ /* 0x000fe80000004800 */
[----:B------:R-:W-:Y:S01]  /*3a10*/  LDS.128 R88, [R30+0x8530] ;  /* 0x008530001e587984 */ /* 0x000fe20000000c00 */
[----:B------:R-:W-:-:S03]  /*3a20*/  FFMA R79, R34, R79, R76 ;  /* 0x0000004f224f7223 */ /* 0x000fc6000000004c */
[----:B------:R-:W2:Y:S01]  /*3a30*/  LDS.128 R84, [R30+0x7f30] ;  /* 0x007f30001e547984 */ /* 0x000ea20000000c00 */
[----:B------:R-:W-:-:S03]  /*3a40*/  FFMA R75, R34, R127, R75 ;  /* 0x0000007f224b7223 */ /* 0x000fc6000000004b */
[----:B------:R-:W-:Y:S01]  /*3a50*/  LDS R42, [R4.X4+0x1a94] ;  /* 0x001a9400042a7984 */ /* 0x000fe20000004800 */
[----:B----4-:R-:W-:-:S03]  /*3a60*/  FFMA R134, R134, R111, R79 ;  /* 0x0000006f86867223 */ /* 0x010fc6000000004f */
[----:B------:R-:W3:Y:S01]  /*3a70*/  LDS.128 R104, [R30+0x8540] ;  /* 0x008540001e687984 */ /* 0x000ee20000000c00 */
[----:B-----5:R-:W-:Y:S02]  /*3a80*/  FFMA R75, R111, R142, R75 ;  /* 0x0000008e6f4b7223 */ /* 0x020fe4000000004b */
[----:B0-----:R-:W-:Y:S01]  /*3a90*/  FFMA R137, R137, R36, R134 ;  /* 0x0000002489897223 */ /* 0x001fe20000000086 */
[----:B------:R-:W0:Y:S01]  /*3aa0*/  LDS.128 R96, [R30+0x7f40] ;  /* 0x007f40001e607984 */ /* 0x000e220000000c00 */
[----:B------:R-:W-:Y:S02]  /*3ab0*/  FFMA R75, R36, R149, R75 ;  /* 0x00000095244b7223 */ /* 0x000fe4000000004b */
[----:B------:R-:W-:Y:S01]  /*3ac0*/  FFMA R144, R144, R109, R137 ;  /* 0x0000006d90907223 */ /* 0x000fe20000000089 */
[----:B------:R-:W-:Y:S01]  /*3ad0*/  LDS R79, [R4.X4+0x1b90] ;  /* 0x001b9000044f7984 */ /* 0x000fe20000004800 */
[----:B------:R-:W-:Y:S02]  /*3ae0*/  FFMA R75, R109, R152, R75 ;  /* 0x000000986d4b7223 */ /* 0x000fe4000000004b */
[C---:B------:R-:W-:Y:S01]  /*3af0*/  FFMA R147, R38.reuse, R147, R144 ;  /* 0x0000009326937223 */ /* 0x040fe20000000090 */
[----:B------:R-:W4:Y:S01]  /*3b00*/  LDS.128 R120, [R30+0x7f50] ;  /* 0x007f50001e787984 */ /* 0x000f220000000c00 */
[----:B------:R-:W-:-:S02]  /*3b10*/  FFMA R75, R38, R155, R75 ;  /* 0x0000009b264b7223 */ /* 0x000fc4000000004b */
[----:B------:R-:W-:Y:S01]  /*3b20*/  FFMA R158, R158, R113, R147 ;  /* 0x000000719e9e7223 */ /* 0x000fe20000000093 */
[----:B------:R-:W5:Y:S01]  /*3b30*/  LDS.128 R108, [R30+0x8550] ;  /* 0x008550001e6c7984 */ /* 0x000f620000000c00 */
[----:B------:R-:W-:Y:S02]  /*3b40*/  FFMA R75, R113, R166, R75 ;  /* 0x000000a6714b7223 */ /* 0x000fe4000000004b */
[----:B-1----:R-:W-:Y:S01]  /*3b50*/  FFMA R161, R161, R40, R158 ;  /* 0x00000028a1a17223 */ /* 0x002fe2000000009e */
[----:B------:R-:W1:Y:S01]  /*3b60*/  LDS R34, [R4.X4+0x1c8c] ;  /* 0x001c8c0004227984 */ /* 0x000e620000004800 */
[----:B------:R-:W-:Y:S02]  /*3b70*/  FFMA R75, R40, R93, R75 ;  /* 0x0000005d284b7223 */ /* 0x000fe4000000004b */
[----:B------:R-:W-:Y:S01]  /*3b80*/  FFMA R80, R80, R115, R161 ;  /* 0x0000007350507223 */ /* 0x000fe200000000a1 */
[----:B------:R-:W-:Y:S01]  /*3b90*/  LDS.128 R116, [R30+0x7f60] ;  /* 0x007f60001e747984 */ /* 0x000fe20000000c00 */
[----:B------:R-:W-:-:S02]  /*3ba0*/  FFMA R75, R115, R100, R75 ;  /* 0x00000064734b7223 */ /* 0x000fc4000000004b */
[C---:B------:R-:W-:Y:S01]  /*3bb0*/  FFMA R83, R46.reuse, R83, R80 ;  /* 0x000000532e537223 */ /* 0x040fe20000000050 */
[----:B------:R-:W-:Y:S01]  /*3bc0*/  LDS.128 R112, [R30+0x8560] ;  /* 0x008560001e707984 */ /* 0x000fe20000000c00 */
[----:B------:R-:W-:Y:S02]  /*3bd0*/  FFMA R75, R46, R103, R75 ;  /* 0x000000672e4b7223 */ /* 0x000fe4000000004b */
[----:B--2---:R-:W-:Y:S01]  /*3be0*/  FFMA R86, R86, R73, R83 ;  /* 0x0000004956567223 */ /* 0x004fe20000000053 */
[----:B------:R-:W-:Y:S01]  /*3bf0*/  LDS R36, [R4.X4+0x1e84] ;  /* 0x001e840004247984 */ /* 0x000fe20000004800 */
[----:B------:R-:W-:-:S03]  /*3c00*/  FFMA R75, R73, R90, R75 ;  /* 0x0000005a494b7223 */ /* 0x000fc6000000004b */
[----:B------:R-:W2:Y:S01]  /*3c10*/  LDS R83, [R4.X4+0x1d88] ;  /* 0x001d880004537984 */ /* 0x000ea20000004800 */
[----:B---3--:R-:W-:-:S03]  /*3c20*/  FFMA R105, R42, R105, R75 ;  /* 0x000000692a697223 */ /* 0x008fc6000000004b */
[----:B------:R-:W-:Y:S04]  /*3c30*/  LDS.128 R128, [R30+0x8570] ;  /* 0x008570001e807984 */ /* 0x000fe80000000c00 */
[----:B------:R-:W3:Y:S04]  /*3c40*/  LDS.128 R72, [R30+0x7f70] ;  /* 0x007f70001e487984 */ /* 0x000ee80000000c00 */
[----:B------:R-:W3:Y:S01]  /*3c50*/  LDS R38, [R4.X4+0xfdc] ;  /* 0x000fdc0004267984 */ /* 0x000ee20000004800 */
[----:B0-----:R-:W-:-:S03]  /*3c60*/  FFMA R97, R97, R42, R86 ;  /* 0x0000002a61617223 */ /* 0x001fc60000000056 */
[----:B------:R-:W0:Y:S01]  /*3c70*/  LDS R93, [R4.X4+0x10d8] ;  /* 0x0010d800045d7984 */ /* 0x000e220000004800 */
[----:B----4-:R-:W-:-:S03]  /*3c80*/  FFMA R120, R120, R79, R97 ;  /* 0x0000004f78787223 */ /* 0x010fc60000000061 */
[----:B------:R-:W4:Y:S01]  /*3c90*/  LDS R40, [R4.X4+0x11d4] ;  /* 0x0011d40004287984 */ /* 0x000f220000004800 */
[----:B-----5:R-:W-:-:S03]  /*3ca0*/  FFMA R105, R79, R108, R105 ;  /* 0x0000006c4f697223 */ /* 0x020fc60000000069 */
[----:B------:R-:W5:Y:S04]  /*3cb0*/  LDS R79, [R4.X4+0x12d0] ;  /* 0x0012d000044f7984 */ /* 0x000f680000004800 */
[----:B------:R-:W5:Y:S01]  /*3cc0*/  LDS R42, [R4.X4+0x13cc] ;  /* 0x0013cc00042a7984 */ /* 0x000f620000004800 */
[----:B-1----:R-:W-:-:S03]  /*3cd0*/  FFMA R123, R34, R123, R120 ;  /* 0x0000007b227b7223 */ /* 0x002fc60000000078 */
[----:B------:R-:W1:Y:S01]  /*3ce0*/  LDS R97, [R4.X4+0x14c8] ;  /* 0x0014c80004617984 */ /* 0x000e620000004800 */
[----:B------:R-:W-:-:S03]  /*3cf0*/  FFMA R105, R34, R111, R105 ;  /* 0x0000006f22697223 */ /* 0x000fc60000000069 */
[----:B------:R-:W1:Y:S04]  /*3d00*/  LDS R34, [R4.X4+0x15c4] ;  /* 0x0015c40004227984 */ /* 0x000e680000004800 */
[----:B------:R-:W1:Y:S01]  /*3d10*/  LDS R103, [R4.X4+0x16c0] ;  /* 0x0016c00004677984 */ /* 0x000e620000004800 */
[----:B--2---:R-:W-:Y:S02]  /*3d20*/  FFMA R118, R118, R83, R123 ;  /* 0x0000005376767223 */ /* 0x004fe4000000007b */
[----:B------:R-:W-:Y:S01]  /*3d30*/  FFMA R105, R83, R114, R105 ;  /* 0x0000007253697223 */ /* 0x000fe20000000069 */
[----:B------:R-:W2:Y:S01]  /*3d40*/  LDS R44, [R4.X4+0x17bc] ;  /* 0x0017bc00042c7984 */ /* 0x000ea20000004800 */
[----:B---3--:R-:W-:-:S03]  /*3d50*/  FFMA R118, R73, R36, R118 ;  /* 0x0000002449767223 */ /* 0x008fc60000000076 */
[----:B------:R-:W-:Y:S01]  /*3d60*/  LDS R83, [R4.X4+0x1ea0] ;  /* 0x001ea00004537984 */ /* 0x000fe20000004800 */
[----:B------:R-:W-:-:S03]  /*3d70*/  FFMA R36, R36, R129, R105 ;  /* 0x0000008124247223 */ /* 0x000fc60000000069 */
[----:B------:R-:W3:Y:S01]  /*3d80*/  LDS R73, [R4.X4+0x18b8] ;  /* 0x0018b80004497984 */ /* 0x000ee20000004800 */
[C---:B------:R-:W-:Y:S02]  /*3d90*/  FFMA R77, R38.reuse, R77, R118 ;  /* 0x0000004d264d7223 */ /* 0x040fe40000000076 */
[----:B------:R-:W-:Y:S01]  /*3da0*/  FFMA R125, R38, R125, R36 ;  /* 0x0000007d267d7223 */ /* 0x000fe20000000024 */
[----:B------:R-:W-:Y:S01]  /*3db0*/  LDS R129, [R4.X4+0x1dc0] ;  /* 0x001dc00004817984 */ /* 0x000fe20000004800 */
[----:B0-----:R-:W-:-:S03]  /*3dc0*/  FFMA R132, R93, R132, R77 ;  /* 0x000000845d847223 */ /* 0x001fc6000000004d */
[----:B------:R-:W0:Y:S01]  /*3dd0*/  LDS R36, [R4.X4+0x19b4] ;  /* 0x0019b40004247984 */ /* 0x000e220000004800 */
[----:B------:R-:W-:-:S03]  /*3de0*/  FFMA R125, R93, R140, R125 ;  /* 0x0000008c5d7d7223 */ /* 0x000fc6000000007d */
[----:B------:R-:W0:Y:S01]  /*3df0*/  LDS R77, [R4.X4+0x1ab0] ;  /* 0x001ab000044d7984 */ /* 0x000e220000004800 */
[C---:B----4-:R-:W-:Y:S02]  /*3e00*/  FFMA R135, R40.reuse, R135, R132 ;  /* 0x0000008728877223 */ /* 0x050fe40000000084 */
[----:B------:R-:W-:Y:S01]  /*3e10*/  FFMA R125, R40, R143, R125 ;  /* 0x0000008f287d7223 */ /* 0x000fe2000000007d */
[----:B------:R-:W4:Y:S01]  /*3e20*/  LDS R38, [R4.X4+0x1bac] ;  /* 0x001bac0004267984 */ /* 0x000f220000004800 */
[C---:B-----5:R-:W-:Y:S02]  /*3e30*/  FFMA R138, R79.reuse, R138, R135 ;  /* 0x0000008a4f8a7223 */ /* 0x060fe40000000087 */
[----:B------:R-:W-:Y:S01]  /*3e40*/  FFMA R125, R79, R150, R125 ;  /* 0x000000964f7d7223 */ /* 0x000fe2000000007d */
[----:B------:R-:W-:Y:S04]  /*3e50*/  LDS R40, [R4.X4+0x1da4] ;  /* 0x001da40004287984 */ /* 0x000fe80000004800 */
[----:B------:R-:W5:Y:S01]  /*3e60*/  LDS R79, [R4.X4+0x1ca8] ;  /* 0x001ca800044f7984 */ /* 0x000f620000004800 */
[----:B------:R-:W-:-:S02]  /*3e70*/  FFMA R145, R42, R145, R138 ;  /* 0x000000912a917223 */ /* 0x000fc4000000008a */
[----:B------:R-:W-:Y:S01]  /*3e80*/  FFMA R125, R42, R153, R125 ;  /* 0x000000992a7d7223 */ /* 0x000fe2000000007d */
[----:B------:R-:W-:Y:S01]  /*3e90*/  LDS R93, [R4.X4+0x11f0] ;  /* 0x0011f000045d7984 */ /* 0x000fe20000004800 */
[C---:B-1----:R-:W-:Y:S02]  /*3ea0*/  FFMA R156, R97.reuse, R156, R145 ;  /* 0x0000009c619c7223 */ /* 0x042fe40000000091 */
[----:B------:R-:W-:Y:S01]  /*3eb0*/  FFMA R125, R97, R164, R125 ;  /* 0x000000a4617d7223 */ /* 0x000fe2000000007d */
[----:B------:R-:W-:Y:S01]  /*3ec0*/  LDS R42, [R4.X4+0x10f4] ;  /* 0x0010f400042a7984 */ /* 0x000fe20000004800 */
[C---:B------:R-:W-:Y:S02]  /*3ed0*/  FFMA R159, R34.reuse, R159, R156 ;  /* 0x0000009f229f7223 */ /* 0x040fe4000000009c */
[----:B------:R-:W-:Y:S01]  /*3ee0*/  FFMA R125, R34, R167, R125 ;  /* 0x000000a7227d7223 */ /* 0x000fe2000000007d */
[----:B------:R-:W-:Y:S01]  /*3ef0*/  LDS R46, [R4.X4+0x1f80] ;  /* 0x001f8000042e7984 */ /* 0x000fe20000004800 */
[----:B------:R-:W-:-:S03]  /*3f00*/  FFMA R162, R103, R162, R159 ;  /* 0x000000a267a27223 */ /* 0x000fc6000000009f */
[----:B------:R-:W1:Y:S01]  /*3f10*/  LDS R34, [R4.X4+0xff8] ;  /* 0x000ff80004227984 */ /* 0x000e620000004800 */
[----:B------:R-:W-:Y:S02]  /*3f20*/  FFMA R94, R103, R94, R125 ;  /* 0x0000005e675e7223 */ /* 0x000fe4000000007d */
[C---:B--2---:R-:W-:Y:S01]  /*3f30*/  FFMA R81, R44.reuse, R81, R162 ;  /* 0x000000512c517223 */ /* 0x044fe200000000a2 */
[----:B------:R-:W-:Y:S01]  /*3f40*/  LDS R135, [R4.X4+0x2370] ;  /* 0x0023700004877984 */ /* 0x000fe20000004800 */
[----:B------:R-:W-:Y:S02]  /*3f50*/  FFMA R94, R44, R101, R94 ;  /* 0x000000652c5e7223 */ /* 0x000fe4000000005e */
[C---:B---3--:R-:W-:Y:S01]  /*3f60*/  FFMA R84, R73.reuse, R84, R81 ;  /* 0x0000005449547223 */ /* 0x048fe20000000051 */
[----:B------:R-:W2:Y:S01]  /*3f70*/  LDS R44, [R4.X4+0x12ec] ;  /* 0x0012ec00042c7984 */ /* 0x000ea20000004800 */
[----:B------:R-:W-:Y:S02]  /*3f80*/  FFMA R88, R73, R88, R94 ;  /* 0x0000005849587223 */ /* 0x000fe4000000005e */
[C---:B0-----:R-:W-:Y:S01]  /*3f90*/  FFMA R87, R36.reuse, R87, R84 ;  /* 0x0000005724577223 */ /* 0x041fe20000000054 */
[----:B------:R-:W0:Y:S01]  /*3fa0*/  LDS R73, [R4.X4+0x13e8] ;  /* 0x0013e80004497984 */ /* 0x000e220000004800 */
[----:B------:R-:W-:-:S02]  /*3fb0*/  FFMA R88, R36, R91, R88 ;  /* 0x0000005b24587223 */ /* 0x000fc40000000058 */
[C---:B------:R-:W-:Y:S01]  /*3fc0*/  FFMA R98, R77.reuse, R98, R87 ;  /* 0x000000624d627223 */ /* 0x040fe20000000057 */
[----:B------:R-:W3:Y:S01]  /*3fd0*/  LDS R36, [R4.X4+0x14e4] ;  /* 0x0014e40004247984 */ /* 0x000ee20000004800 */
[----:B------:R-:W-:Y:S02]  /*3fe0*/  FFMA R88, R77, R106, R88 ;  /* 0x0000006a4d587223 */ /* 0x000fe40000000058 */
[C---:B----4-:R-:W-:Y:S01]  /*3ff0*/  FFMA R121, R38.reuse, R121, R98 ;  /* 0x0000007926797223 */ /* 0x050fe20000000062 */
[----:B------:R-:W4:Y:S01]  /*4000*/  LDS R77, [R4.X4+0x15e0] ;  /* 0x0015e000044d7984 */ /* 0x000f220000004800 */
[----:B------:R-:W-:Y:S02]  /*4010*/  FFMA R88, R38, R109, R88 ;  /* 0x0000006d26587223 */ /* 0x000fe40000000058 */
[C---:B-----5:R-:W-:Y:S01]  /*4020*/  FFMA R116, R79.reuse, R116, R121 ;  /* 0x000000744f747223 */ /* 0x060fe20000000079 */
[----:B------:R-:W5:Y:S01]  /*4030*/  LDS R38, [R4.X4+0x16dc] ;  /* 0x0016dc0004267984 */ /* 0x000f620000004800 */
[----:B------:R-:W-:-:S02]  /*4040*/  FFMA R88, R79, R112, R88 ;  /* 0x000000704f587223 */ /* 0x000fc40000000058 */
[C---:B------:R-:W-:Y:S01]  /*4050*/  FFMA R119, R40.reuse, R119, R116 ;  /* 0x0000007728777223 */ /* 0x040fe20000000074 */
[----:B------:R-:W4:Y:S01]  /*4060*/  LDS R81, [R4.X4+0x17d8] ;  /* 0x0017d80004517984 */ /* 0x000f220000004800 */
[----:B------:R-:W-:Y:S02]  /*4070*/  FFMA R88, R40, R115, R88 ;  /* 0x0000007328587223 */ /* 0x000fe40000000058 */
[C---:B------:R-:W-:Y:S01]  /*4080*/  FFMA R119, R83.reuse, R74, R119 ;  /* 0x0000004a53777223 */ /* 0x040fe20000000077 */
[----:B------:R-:W5:Y:S01]  /*4090*/  LDS R40, [R4.X4+0x18d4] ;  /* 0x0018d40004287984 */ /* 0x000f620000004800 */
[----:B------:R-:W-:-:S03]  /*40a0*/  FFMA R83, R83, R130, R88 ;  /* 0x0000008253537223 */ /* 0x000fc60000000058 */
[----:B------:R-:W5:Y:S01]  /*40b0*/  LDS R91, [R4.X4+0x19d0] ;  /* 0x0019d000045b7984 */ /* 0x000f620000004800 */
[----:B-1----:R-:W-:-:S03]  /*40c0*/  FFMA R78, R34, R78, R119 ;  /* 0x0000004e224e7223 */ /* 0x002fc60000000077 */
[----:B------:R-:W-:Y:S01]  /*40d0*/  LDS R109, [R4.X4+0x1bc8] ;  /* 0x001bc800046d7984 */ /* 0x000fe20000004800 */
[----:B------:R-:W-:Y:S02]  /*40e0*/  FFMA R83, R34, R126, R83 ;  /* 0x0000007e22537223 */ /* 0x000fe40000000053 */
[C---:B------:R-:W-:Y:S01]  /*40f0*/  FFMA R133, R42.reuse, R133, R78 ;  /* 0x000000852a857223 */ /* 0x040fe2000000004e */
[----:B------:R-:W-:Y:S01]  /*4100*/  LDS R137, [R4.X4+0x2568] ;  /* 0x0025680004897984 */ /* 0x000fe20000004800 */
[----:B------:R-:W-:-:S03]  /*4110*/  FFMA R83, R42, R141, R83 ;  /* 0x0000008d2a537223 */ /* 0x000fc60000000053 */
[----:B------:R-:W1:Y:S01]  /*4120*/  LDS R42, [R4.X4+0x1acc] ;  /* 0x001acc00042a7984 */ /* 0x000e620000004800 */
[C---:B------:R-:W-:Y:S02]  /*4130*/  FFMA R136, R93.reuse, R136, R133 ;  /* 0x000000885d887223 */ /* 0x040fe40000000085 */
[----:B------:R-:W-:Y:S01]  /*4140*/  FFMA R83, R93, R148, R83 ;  /* 0x000000945d537223 */ /* 0x000fe20000000053 */
[----:B------:R-:W-:Y:S01]  /*4150*/  LDS R133, [R4.X4+0x2178] ;  /* 0x0021780004857984 */ /* 0x000fe20000004800 */
[C---:B--2---:R-:W-:Y:S02]  /*4160*/  FFMA R139, R44.reuse, R139, R136 ;  /* 0x0000008b2c8b7223 */ /* 0x044fe40000000088 */
[----:B------:R-:W-:Y:S01]  /*4170*/  FFMA R83, R44, R151, R83 ;  /* 0x000000972c537223 */ /* 0x000fe20000000053 */
[----:B------:R-:W-:Y:S01]  /*4180*/  LDS.128 R124, [R30+0x85d0] ;  /* 0x0085d0001e7c7984 */ /* 0x000fe20000000c00 */
[----:B0-----:R-:W-:-:S03]  /*4190*/  FFMA R146, R73, R146, R139 ;  /* 0x0000009249927223 */ /* 0x001fc6000000008b */
[----:B------:R-:W0:Y:S01]  /*41a0*/  LDS R44, [R4.X4+0x1cc4] ;  /* 0x001cc400042c7984 */ /* 0x000e220000004800 */
[----:B------:R-:W-:Y:S02]  /*41b0*/  FFMA R83, R73, R154, R83 ;  /* 0x0000009a49537223 */ /* 0x000fe40000000053 */
[C---:B---3--:R-:W-:Y:S01]  /*41c0*/  FFMA R157, R36.reuse, R157, R146 ;  /* 0x0000009d249d7223 */ /* 0x048fe20000000092 */
[----:B------:R-:W-:Y:S01]  /*41d0*/  LDS R139, [R4.X4+0x2760] ;  /* 0x00276000048b7984 */ /* 0x000fe20000004800 */
[----:B------:R-:W-:-:S03]  /*41e0*/  FFMA R83, R36, R165, R83 ;  /* 0x000000a524537223 */ /* 0x000fc60000000053 */
[----:B------:R-:W2:Y:S01]  /*41f0*/  LDS R36, [R4.X4+0x1ebc] ;  /* 0x001ebc0004247984 */ /* 0x000ea20000004800 */
[C---:B----4-:R-:W-:Y:S02]  /*4200*/  FFMA R160, R77.reuse, R160, R157 ;  /* 0x000000a04da07223 */ /* 0x050fe4000000009d */
[----:B------:R-:W-:Y:S01]  /*4210*/  FFMA R83, R77, R92, R83 ;  /* 0x0000005c4d537223 */ /* 0x000fe20000000053 */
[----:B------:R-:W-:Y:S01]  /*4220*/  LDS R48, [R4.X4+0x285c] ;  /* 0x00285c0004307984 */ /* 0x000fe20000004800 */
[----:B-----5:R-:W-:-:S03]  /*4230*/  FFMA R163, R38, R163, R160 ;  /* 0x000000a326a37223 */ /* 0x020fc600000000a0 */
[----:B------:R-:W3:Y:S01]  /*4240*/  LDS.128 R76, [R30+0x7f80] ;  /* 0x007f80001e4c7984 */ /* 0x000ee20000000c00 */
[----:B------:R-:W-:Y:S02]  /*4250*/  FFMA R83, R38, R95, R83 ;  /* 0x0000005f26537223 */ /* 0x000fe40000000053 */
[C---:B------:R-:W-:Y:S01]  /*4260*/  FFMA R34, R81.reuse, R82, R163 ;  /* 0x0000005251227223 */ /* 0x040fe200000000a3 */
[----:B------:R-:W-:Y:S01]  /*4270*/  LDS R38, [R4.X4+0x207c] ;  /* 0x00207c0004267984 */ /* 0x000fe20000004800 */
[----:B------:R-:W-:-:S03]  /*4280*/  FFMA R102, R81, R102, R83 ;  /* 0x0000006651667223 */ /* 0x000fc60000000053 */
[----:B------:R-:W4:Y:S01]  /*4290*/  LDS.128 R80, [R30+0x8580] ;  /* 0x008580001e507984 */ /* 0x000f220000000c00 */
[C---:B------:R-:W-:Y:S02]  /*42a0*/  FFMA R73, R40.reuse, R85, R34 ;  /* 0x0000005528497223 */ /* 0x040fe40000000022 */
[----:B------:R-:W-:Y:S01]  /*42b0*/  FFMA R89, R40, R89, R102 ;  /* 0x0000005928597223 */ /* 0x000fe20000000066 */
[----:B------:R-:W5:Y:S01]  /*42c0*/  LDS.128 R84, [R30+0x7f90] ;  /* 0x007f90001e547984 */ /* 0x000f620000000c00 */
[----:B------:R-:W-:-:S03]  /*42d0*/  FFMA R96, R91, R96, R73 ;  /* 0x000000605b607223 */ /* 0x000fc60000000049 */
[----:B------:R-:W4:Y:S01]  /*42e0*/  LDS.128 R92, [R30+0x8590] ;  /* 0x008590001e5c7984 */ /* 0x000f220000000c00 */
[----:B------:R-:W-:Y:S02]  /*42f0*/  FFMA R104, R91, R104, R89 ;  /* 0x000000685b687223 */ /* 0x000fe40000000059 */
[C---:B-1----:R-:W-:Y:S01]  /*4300*/  FFMA R73, R42.reuse, R99, R96 ;  /* 0x000000632a497223 */ /* 0x042fe20000000060 */
[----:B------:R-:W-:Y:S01]  /*4310*/  LDS R34, [R4.X4+0x2274] ;  /* 0x0022740004227984 */ /* 0x000fe20000004800 */
[----:B------:R-:W-:-:S03]  /*4320*/  FFMA R42, R42, R107, R104 ;  /* 0x0000006b2a2a7223 */ /* 0x000fc60000000068 */
[----:B------:R-:W1:Y:S01]  /*4330*/  LDS.128 R88, [R30+0x7fa0] ;  /* 0x007fa0001e587984 */ /* 0x000e620000000c00 */
[----:B------:R-:W-:-:S03]  /*4340*/  FFMA R122, R109, R122, R73 ;  /* 0x0000007a6d7a7223 */ /* 0x000fc60000000049 */
[----:B------:R-:W1:Y:S01]  /*4350*/  LDS.128 R100, [R30+0x85a0] ;  /* 0x0085a0001e647984 */ /* 0x000e620000000c00 */
[----:B0-----:R-:W-:-:S03]  /*4360*/  FFMA R117, R44, R117, R122 ;  /* 0x000000752c757223 */ /* 0x001fc6000000007a */
[----:B------:R-:W0:Y:S04]  /*4370*/  LDS.128 R96, [R30+0x7fb0] ;  /* 0x007fb0001e607984 */ /* 0x000e280000000c00 */
[----:B------:R-:W0:Y:S01]  /*4380*/  LDS.128 R104, [R30+0x85b0] ;  /* 0x0085b0001e687984 */ /* 0x000e220000000c00 */
[----:B------:R-:W-:-:S03]  /*4390*/  FFMA R72, R129, R72, R117 ;  /* 0x0000004881487223 */ /* 0x000fc60000000075 */
[----:B------:R-:W0:Y:S01]  /*43a0*/  LDS R40, [R4.X4+0x246c] ;  /* 0x00246c0004287984 */ /* 0x000e220000004800 */
[----:B------:R-:W-:-:S03]  /*43b0*/  FFMA R42, R109, R110, R42 ;  /* 0x0000006e6d2a7223 */ /* 0x000fc6000000002a */
[----:B------:R-:W0:Y:S01]  /*43c0*/  LDS.128 R108, [R30+0x7fc0] ;  /* 0x007fc0001e6c7984 */ /* 0x000e220000000c00 */
[----:B--2---:R-:W-:-:S03]  /*43d0*/  FFMA R75, R36, R75, R72 ;  /* 0x0000004b244b7223 */ /* 0x004fc60000000048 */
[----:B------:R-:W2:Y:S01]  /*43e0*/  LDS.128 R116, [R30+0x85c0] ;  /* 0x0085c0001e747984 */ /* 0x000ea20000000c00 */
[----:B------:R-:W-:-:S03]  /*43f0*/  FFMA R42, R44, R113, R42 ;  /* 0x000000712c2a7223 */ /* 0x000fc6000000002a */
[----:B------:R-:W-:Y:S01]  /*4400*/  LDS R44, [R4.X4+0x2664] ;  /* 0x00266400042c7984 */ /* 0x000fe20000004800 */
[----:B---3--:R-:W-:-:S03]  /*4410*/  FFMA R76, R76, R46, R75 ;  /* 0x0000002e4c4c7223 */ /* 0x008fc6000000004b */
[----:B------:R-:W3:Y:S01]  /*4420*/  LDS.128 R112, [R30+0x7fd0] ;  /* 0x007fd0001e707984 */ /* 0x000ee20000000c00 */
[----:B------:R-:W-:-:S03]  /*4430*/  FFMA R42, R129, R128, R42 ;  /* 0x00000080812a7223 */ /* 0x000fc6000000002a */
[----:B------:R-:W2:Y:S04]  /*4440*/  LDS.128 R120, [R30+0x7fe0] ;  /* 0x007fe0001e787984 */ /* 0x000ea80000000c00 */
[----:B------:R-:W2:Y:S01]  /*4450*/  LDS.128 R72, [R30+0x85e0] ;  /* 0x0085e0001e487984 */ /* 0x000ea20000000c00 */
[----:B------:R-:W-:-:S03]  /*4460*/  FFMA R131, R36, R131, R42 ;  /* 0x0000008324837223 */ /* 0x000fc6000000002a */
[----:B------:R-:W-:Y:S01]  /*4470*/  LDS R141, [R4.X4+0x2958] ;  /* 0x00295800048d7984 */ /* 0x000fe20000004800 */
[----:B----4-:R-:W-:-:S03]  /*4480*/  FFMA R80, R46, R80, R131 ;  /* 0x000000502e507223 */ /* 0x010fc60000000083 */
[----:B------:R-:W4:Y:S04]  /*4490*/  LDS.128 R148, [R30+0x7ff0] ;  /* 0x007ff0001e947984 */ /* 0x000f280000000c00 */
[----:B------:R-:W4:Y:S01]  /*44a0*/  LDS.128 R144, [R30+0x85f0] ;  /* 0x0085f0001e907984 */ /* 0x000f220000000c00 */
[C---:B------:R-:W-:Y:S02]  /*44b0*/  FFMA R79, R38.reuse, R79, R76 ;  /* 0x0000004f264f7223 */ /* 0x040fe4000000004c */
[----:B------:R-:W-:Y:S01]  /*44c0*/  FFMA R80, R38, R83, R80 ;  /* 0x0000005326507223 */ /* 0x000fe20000000050 */
[----:B------:R-:W-:Y:S04]  /*44d0*/  LDS R36, [R4.X4+0x2a54] ;  /* 0x002a540004247984 */ /* 0x000fe80000004800 */
[----:B------:R-:W4:Y:S04]  /*44e0*/  LDS.128 R164, [R30+0x8000] ;  /* 0x008000001ea47984 */ /* 0x000f280000000c00 */
[----:B------:R-:W4:Y:S01]  /*44f0*/  LDS.128 R160, [R30+0x8600] ;  /* 0x008600001ea07984 */ /* 0x000f220000000c00 */
[----:B-----5:R-:W-:-:S02]  /*4500*/  FFMA R86, R86, R133, R79 ;  /* 0x0000008556567223 */ /* 0x020fc4000000004f */
[----:B------:R-:W-:Y:S01]  /*4510*/  FFMA R80, R133, R94, R80 ;  /* 0x0000005e85507223 */ /* 0x000fe20000000050 */
[----:B------:R-:W-:Y:S01]  /*4520*/  LDS R79, [R4.X4+0x2b50] ;  /* 0x002b5000044f7984 */ /* 0x000fe20000004800 */
[----:B-1----:R-:W-:Y:S02]  /*4530*/  FFMA R89, R89, R34, R86 ;  /* 0x0000002259597223 */ /* 0x002fe40000000056 */
[----:B------:R-:W-:Y:S01]  /*4540*/  FFMA R80, R34, R101, R80 ;  /* 0x0000006522507223 */ /* 0x000fe20000000050 */
[----:B------:R-:W1:Y:S01]  /*4550*/  LDS.128 R128, [R30+0x8010] ;  /* 0x008010001e807984 */ /* 0x000e620000000c00 */
[----:B0-----:R-:W-:Y:S02]  /*4560*/  FFMA R96, R96, R135, R89 ;  /* 0x0000008760607223 */ /* 0x001fe40000000059 */
[----:B------:R-:W-:Y:S01]  /*4570*/  FFMA R80, R135, R104, R80 ;  /* 0x0000006887507223 */ /* 0x000fe20000000050 */
[----:B------:R-:W-:Y:S01]  /*4580*/  LDS R34, [R4.X4+0x2c4c] ;  /* 0x002c4c0004227984 */ /* 0x000fe20000004800 */
[----:B------:R-:W-:-:S02]  /*4590*/  FFMA R99, R40, R99, R96 ;  /* 0x0000006328637223 */ /* 0x000fc40000000060 */
[----:B------:R-:W-:Y:S01]  /*45a0*/  FFMA R80, R40, R107, R80 ;  /* 0x0000006b28507223 */ /* 0x000fe20000000050 */
[----:B------:R-:W0:Y:S01]  /*45b0*/  LDS.128 R132, [R30+0x8610] ;  /* 0x008610001e847984 */ /* 0x000e220000000c00 */
[----:B------:R-:W-:Y:S02]  /*45c0*/  FFMA R110, R110, R137, R99 ;  /* 0x000000896e6e7223 */ /* 0x000fe40000000063 */
[----:B--2---:R-:W-:Y:S01]  /*45d0*/  FFMA R80, R137, R118, R80 ;  /* 0x0000007689507223 */ /* 0x004fe20000000050 */
[----:B------:R-:W-:Y:S01]  /*45e0*/  LDS.128 R156, [R30+0x8030] ;  /* 0x008030001e9c7984 */ /* 0x000fe20000000c00 */
[----:B---3--:R-:W-:Y:S02]  /*45f0*/  FFMA R113, R113, R44, R110 ;  /* 0x0000002c71717223 */ /* 0x008fe4000000006e */
[----:B------:R-:W-:Y:S01]  /*4600*/  FFMA R80, R44, R125, R80 ;  /* 0x0000007d2c507223 */ /* 0x000fe20000000050 */
[----:B------:R-:W-:Y:S01]  /*4610*/  LDS.128 R152, [R30+0x8630] ;  /* 0x008630001e987984 */ /* 0x000fe20000000c00 */
[----:B------:R-:W-:-:S02]  /*4620*/  FFMA R120, R120, R139, R113 ;  /* 0x0000008b78787223 */ /* 0x000fc40000000071 */
[----:B------:R-:W-:Y:S01]  /*4630*/  FFMA R72, R139, R72, R80 ;  /* 0x000000488b487223 */ /* 0x000fe20000000050 */
[----:B------:R-:W-:Y:S01]  /*4640*/  LDS R38, [R4.X4+0x1f9c] ;  /* 0x001f9c0004267984 */ /* 0x000fe20000004800 */
[C---:B------:R-:W-:Y:S02]  /*4650*/  FFMA R123, R48.reuse, R123, R120 ;  /* 0x0000007b307b7223 */ /* 0x040fe40000000078 */
[----:B------:R-:W-:Y:S01]  /*4660*/  FFMA R72, R48, R75, R72 ;  /* 0x0000004b30487223 */ /* 0x000fe20000000048 */
[----:B------:R-:W-:Y:S01]  /*4670*/  LDS.128 R136, [R30+0x8620] ;  /* 0x008620001e887984 */ /* 0x000fe20000000c00 */
[----:B----4-:R-:W-:Y:S02]  /*4680*/  FFMA R150, R150, R141, R123 ;  /* 0x0000008d96967223 */ /* 0x010fe4000000007b */
[----:B------:R-:W-:Y:S01]  /*4690*/  FFMA R72, R141, R146, R72 ;  /* 0x000000928d487223 */ /* 0x000fe20000000048 */
[----:B------:R-:W2:Y:S01]  /*46a0*/  LDS R75, [R4.X4+0x2d48] ;  /* 0x002d4800044b7984 */ /* 0x000ea20000004800 */
[----:B------:R-:W-:-:S03]  /*46b0*/  FFMA R165, R165, R36, R150 ;  /* 0x00000024a5a57223 */ /* 0x000fc60000000096 */
[----:B------:R-:W3:Y:S01]  /*46c0*/  LDS.128 R140, [R30+0x8020] ;  /* 0x008020001e8c7984 */ /* 0x000ee20000000c00 */
[----:B------:R-:W-:-:S03]  /*46d0*/  FFMA R72, R36, R161, R72 ;  /* 0x000000a124487223 */ /* 0x000fc60000000048 */
[----:B------:R-:W4:Y:S04]  /*46e0*/  LDS R36, [R4.X4+0x2e44] ;  /* 0x002e440004247984 */ /* 0x000f280000004800 */
[----:B------:R-:W5:Y:S01]  /*46f0*/  LDS R83, [R4.X4+0x2098] ;  /* 0x0020980004537984 */ /* 0x000f620000004800 */
[----:B-1----:R-:W-:-:S03]  /*4700*/  FFMA R128, R128, R79, R165 ;  /* 0x0000004f80807223 */ /* 0x002fc600000000a5 */
[----:B------:R-:W1:Y:S01]  /*4710*/  LDS R40, [R4.X4+0x2194] ;  /* 0x0021940004287984 */ /* 0x000e620000004800 */
[----:B0-----:R-:W-:-:S03]  /*4720*/  FFMA R72, R79, R132, R72 ;  /* 0x000000844f487223 */ /* 0x001fc60000000048 */
[----:B------:R-:W-:Y:S04]  /*4730*/  LDS R42, [R4.X4+0x238c] ;  /* 0x00238c00042a7984 */ /* 0x000fe80000004800 */
[----:B------:R-:W0:Y:S01]  /*4740*/  LDS R79, [R4.X4+0x2290] ;  /* 0x00229000044f7984 */ /* 0x000e220000004800 */
[----:B------:R-:W-:-:S03]  /*4750*/  FFMA R131, R34, R131, R128 ;  /* 0x0000008322837223 */ /* 0x000fc60000000080 */
[----:B------:R-:W0:Y:S01]  /*4760*/  LDS R89, [R4.X4+0x2488] ;  /* 0x0024880004597984 */ /* 0x000e220000004800 */
[----:B------:R-:W-:-:S03]  /*4770*/  FFMA R72, R34, R135, R72 ;  /* 0x0000008722487223 */ /* 0x000fc60000000048 */
[----:B------:R-:W0:Y:S04]  /*4780*/  LDS R34, [R4.X4+0x2584] ;  /* 0x0025840004227984 */ /* 0x000e280000004800 */
[----:B------:R-:W0:Y:S01]  /*4790*/  LDS R99, [R4.X4+0x2680] ;  /* 0x0026800004637984 */ /* 0x000e220000004800 */
[----:B--2---:R-:W-:-:S03]  /*47a0*/  FFMA R72, R75, R138, R72 ;  /* 0x0000008a4b487223 */ /* 0x004fc60000000048 */
[----:B------:R-:W2:Y:S01]  /*47b0*/  LDS R44, [R4.X4+0x277c] ;  /* 0x00277c00042c7984 */ /* 0x000ea20000004800 */
[----:B---3--:R-:W-:-:S03]  /*47c0*/  FFMA R142, R142, R75, R131 ;  /* 0x0000004b8e8e7223 */ /* 0x008fc60000000083 */
[----:B------:R-:W-:Y:S01]  /*47d0*/  LDS R161, [R4.X4+0x3918] ;  /* 0x0039180004a17984 */ /* 0x000fe20000004800 */
[----:B----4-:R-:W-:-:S03]  /*47e0*/  FFMA R142, R157, R36, R142 ;  /* 0x000000249d8e7223 */ /* 0x010fc6000000008e */
[----:B------:R-:W3:Y:S01]  /*47f0*/  LDS R75, [R4.X4+0x2878] ;  /* 0x00287800044b7984 */ /* 0x000ee20000004800 */
[----:B------:R-:W-:Y:S02]  /*4800*/  FFMA R72, R36, R153, R72 ;  /* 0x0000009924487223 */ /* 0x000fe40000000048 */
[C---:B------:R-:W-:Y:S01]  /*4810*/  FFMA R77, R38.reuse, R77, R142 ;  /* 0x0000004d264d7223 */ /* 0x040fe2000000008e */
[----:B------:R-:W4:Y:S01]  /*4820*/  LDS R36, [R4.X4+0x2974] ;  /* 0x0029740004247984 */ /* 0x000f220000004800 */
[----:B------:R-:W-:Y:S02]  /*4830*/  FFMA R72, R38, R81, R72 ;  /* 0x0000005126487223 */ /* 0x000fe40000000048 */
[C---:B-----5:R-:W-:Y:S01]  /*4840*/  FFMA R84, R83.reuse, R84, R77 ;  /* 0x0000005453547223 */ /* 0x060fe2000000004d */
[----:B------:R-:W-:Y:S01]  /*4850*/  LDS R38, [R4.X4+0x2b6c] ;  /* 0x002b6c0004267984 */ /* 0x000fe20000004800 */
[----:B------:R-:W-:-:S03]  /*4860*/  FFMA R72, R83, R92, R72 ;  /* 0x0000005c53487223 */ /* 0x000fc60000000048 */
[----:B------:R-:W5:Y:S01]  /*4870*/  LDS R77, [R4.X4+0x2a70] ;  /* 0x002a7000044d7984 */ /* 0x000f620000004800 */
[C---:B-1----:R-:W-:Y:S02]  /*4880*/  FFMA R87, R40.reuse, R87, R84 ;  /* 0x0000005728577223 */ /* 0x042fe40000000054 */
[----:B------:R-:W-:Y:S01]  /*4890*/  FFMA R72, R40, R95, R72 ;  /* 0x0000005f28487223 */ /* 0x000fe20000000048 */
[----:B------:R-:W-:Y:S01]  /*48a0*/  LDS R81, [R4.X4+0x2e60] ;  /* 0x002e600004517984 */ /* 0x000fe20000004800 */
[C---:B0-----:R-:W-:Y:S02]  /*48b0*/  FFMA R90, R79.reuse, R90, R87 ;  /* 0x0000005a4f5a7223 */ /* 0x041fe40000000057 */
[----:B------:R-:W-:Y:S01]  /*48c0*/  FFMA R72, R79, R102, R72 ;  /* 0x000000664f487223 */ /* 0x000fe20000000048 */
[----:B------:R-:W-:Y:S04]  /*48d0*/  LDS R40, [R4.X4+0x2d64] ;  /* 0x002d640004287984 */ /* 0x000fe80000004800 */
[----:B------:R-:W0:Y:S01]  /*48e0*/  LDS R79, [R4.X4+0x2c68] ;  /* 0x002c6800044f7984 */ /* 0x000e220000004800 */
[----:B------:R-:W-:-:S02]  /*48f0*/  FFMA R97, R42, R97, R90 ;  /* 0x000000612a617223 */ /* 0x000fc4000000005a */
[----:B------:R-:W-:Y:S01]  /*4900*/  FFMA R72, R42, R105, R72 ;  /* 0x000000692a487223 */ /* 0x000fe20000000048 */
[----:B------:R-:W-:Y:S01]  /*4910*/  LDS R83, [R4.X4+0x2798] ;  /* 0x0027980004537984 */ /* 0x000fe20000004800 */
[C---:B------:R-:W-:Y:S02]  /*4920*/  FFMA R108, R89.reuse, R108, R97 ;  /* 0x0000006c596c7223 */ /* 0x040fe40000000061 */
        /* <DEDUP_REMOVED lines=10> */
[----:B------:R-:W-:-:S03]  /*49d0*/  FFMA R72, R44, R73, R72 ;  /* 0x000000492c487223 */ /* 0x000fc60000000048 */
[----:B------:R-:W2:Y:S01]  /*49e0*/  LDS R73, [R4.X4+0x21b0] ;  /* 0x0021b00004497984 */ /* 0x000ea20000004800 */
[C---:B---3--:R-:W-:Y:S02]  /*49f0*/  FFMA R148, R75.reuse, R148, R121 ;  /* 0x000000944b947223 */ /* 0x048fe40000000079 */
[----:B------:R-:W-:Y:S01]  /*4a00*/  FFMA R72, R75, R144, R72 ;  /* 0x000000904b487223 */ /* 0x000fe20000000048 */
[----:B------:R-:W3:Y:S01]  /*4a10*/  LDS R44, [R4.X4+0x22ac] ;  /* 0x0022ac00042c7984 */ /* 0x000ee20000004800 */
[C---:B----4-:R-:W-:Y:S02]  /*4a20*/  FFMA R151, R36.reuse, R151, R148 ;  /* 0x0000009724977223 */ /* 0x050fe40000000094 */
[----:B------:R-:W-:Y:S01]  /*4a30*/  FFMA R72, R36, R147, R72 ;  /* 0x0000009324487223 */ /* 0x000fe20000000048 */
[----:B------:R-:W4:Y:S01]  /*4a40*/  LDS R75, [R4.X4+0x23a8] ;  /* 0x0023a800044b7984 */ /* 0x000f220000004800 */
[C---:B-----5:R-:W-:Y:S02]  /*4a50*/  FFMA R166, R77.reuse, R166, R151 ;  /* 0x000000a64da67223 */ /* 0x060fe40000000097 */
[----:B------:R-:W-:Y:S01]  /*4a60*/  FFMA R72, R77, R162, R72 ;  /* 0x000000a24d487223 */ /* 0x000fe20000000048 */
[----:B------:R-:W5:Y:S01]  /*4a70*/  LDS R36, [R4.X4+0x24a4] ;  /* 0x0024a40004247984 */ /* 0x000f620000004800 */
[----:B------:R-:W-:-:S02]  /*4a80*/  FFMA R129, R38, R129, R166 ;  /* 0x0000008126817223 */ /* 0x000fc400000000a6 */
[----:B------:R-:W-:Y:S01]  /*4a90*/  FFMA R72, R38, R133, R72 ;  /* 0x0000008526487223 */ /* 0x000fe20000000048 */
[----:B------:R-:W5:Y:S01]  /*4aa0*/  LDS R77, [R4.X4+0x25a0] ;  /* 0x0025a000044d7984 */ /* 0x000f620000004800 */
[C---:B0-----:R-:W-:Y:S02]  /*4ab0*/  FFMA R140, R79.reuse, R140, R129 ;  /* 0x0000008c4f8c7223 */ /* 0x041fe40000000081 */
[----:B------:R-:W-:Y:S01]  /*4ac0*/  FFMA R72, R79, R136, R72 ;  /* 0x000000884f487223 */ /* 0x000fe20000000048 */
[----:B------:R-:W0:Y:S01]  /*4ad0*/  LDS R38, [R4.X4+0x269c] ;  /* 0x00269c0004267984 */ /* 0x000e220000004800 */
[C---:B------:R-:W-:Y:S02]  /*4ae0*/  FFMA R143, R40.reuse, R143, R140 ;  /* 0x0000008f288f7223 */ /* 0x040fe4000000008c */
[----:B------:R-:W-:Y:S01]  /*4af0*/  FFMA R72, R40, R139, R72 ;  /* 0x0000008b28487223 */ /* 0x000fe20000000048 */
[----:B------:R-:W-:Y:S01]  /*4b00*/  LDS R129, [R4.X4+0x3138] ;  /* 0x0031380004817984 */ /* 0x000fe20000004800 */
[----:B------:R-:W-:-:S02]  /*4b10*/  FFMA R143, R81, R158, R143 ;  /* 0x0000009e518f7223 */ /* 0x000fc4000000008f */
[----:B------:R-:W-:Y:S01]  /*4b20*/  FFMA R81, R81, R154, R72 ;  /* 0x0000009a51517223 */ /* 0x000fe20000000048 */
[----:B------:R-:W0:Y:S03]  /*4b30*/  LDS R40, [R4.X4+0x2894] ;  /* 0x0028940004287984 */ /* 0x000e260000004800 */
[C---:B-1----:R-:W-:Y:S01]  /*4b40*/  FFMA R82, R34.reuse, R82, R81 ;  /* 0x0000005222527223 */ /* 0x042fe20000000051 */
[----:B------:R-:W-:Y:S01]  /*4b50*/  LDS R133, [R4.X4+0x3330] ;  /* 0x0033300004857984 */ /* 0x000fe20000004800 */
[----:B------:R-:W-:-:S03]  /*4b60*/  FFMA R78, R34, R78, R143 ;  /* 0x0000004e224e7223 */ /* 0x000fc6000000008f */
[----:B------:R-:W1:Y:S01]  /*4b70*/  LDS R81, [R4.X4+0x2990] ;  /* 0x0029900004517984 */ /* 0x000e620000004800 */
[C---:B------:R-:W-:Y:S02]  /*4b80*/  FFMA R82, R42.reuse, R93, R82 ;  /* 0x0000005d2a527223 */ /* 0x040fe40000000052 */
[----:B------:R-:W-:Y:S01]  /*4b90*/  FFMA R85, R42, R85, R78 ;  /* 0x000000552a557223 */ /* 0x000fe2000000004e */
[----:B------:R-:W1:Y:S01]  /*4ba0*/  LDS R34, [R4.X4+0x2a8c] ;  /* 0x002a8c0004227984 */ /* 0x000e620000004800 */
[C---:B--2---:R-:W-:Y:S02]  /*4bb0*/  FFMA R82, R73.reuse, R100, R82 ;  /* 0x0000006449527223 */ /* 0x044fe40000000052 */
[----:B------:R-:W-:Y:S01]  /*4bc0*/  FFMA R88, R73, R88, R85 ;  /* 0x0000005849587223 */ /* 0x000fe20000000055 */
[----:B------:R-:W2:Y:S01]  /*4bd0*/  LDS R93, [R4.X4+0x2b88] ;  /* 0x002b8800045d7984 */ /* 0x000ea20000004800 */
[C---:B---3--:R-:W-:Y:S02]  /*4be0*/  FFMA R82, R44.reuse, R103, R82 ;  /* 0x000000672c527223 */ /* 0x048fe40000000052 */
[----:B------:R-:W-:Y:S01]  /*4bf0*/  FFMA R91, R44, R91, R88 ;  /* 0x0000005b2c5b7223 */ /* 0x000fe20000000058 */
[----:B------:R-:W3:Y:S01]  /*4c00*/  LDS R42, [R4.X4+0x2c84] ;  /* 0x002c8400042a7984 */ /* 0x000ee20000004800 */
[----:B----4-:R-:W-:-:S02]  /*4c10*/  FFMA R82, R75, R106, R82 ;  /* 0x0000006a4b527223 */ /* 0x010fc40000000052 */
[----:B------:R-:W-:Y:S01]  /*4c20*/  FFMA R98, R75, R98, R91 ;  /* 0x000000624b627223 */ /* 0x000fe2000000005b */
[----:B------:R-:W-:Y:S01]  /*4c30*/  LDS.128 R84, [R30+0x8060] ;  /* 0x008060001e547984 */ /* 0x000fe20000000c00 */
[C---:B-----5:R-:W-:Y:S02]  /*4c40*/  FFMA R82, R36.reuse, R117, R82 ;  /* 0x0000007524527223 */ /* 0x060fe40000000052 */
[----:B------:R-:W-:Y:S01]  /*4c50*/  FFMA R109, R36, R109, R98 ;  /* 0x0000006d246d7223 */ /* 0x000fe20000000062 */
[----:B------:R-:W-:Y:S01]  /*4c60*/  LDS.128 R88, [R30+0x8650] ;  /* 0x008650001e587984 */ /* 0x000fe20000000c00 */
[C---:B------:R-:W-:Y:S02]  /*4c70*/  FFMA R82, R77.reuse, R124, R82 ;  /* 0x0000007c4d527223 */ /* 0x040fe40000000052 */
[----:B------:R-:W-:Y:S01]  /*4c80*/  FFMA R112, R77, R112, R109 ;  /* 0x000000704d707223 */ /* 0x000fe2000000006d */
[----:B------:R-:W4:Y:S01]  /*4c90*/  LDS R36, [R4.X4+0x2e7c] ;  /* 0x002e7c0004247984 */ /* 0x000f220000004800 */
[----:B0-----:R-:W-:-:S02]  /*4ca0*/  FFMA R82, R38, R127, R82 ;  /* 0x0000007f26527223 */ /* 0x001fc40000000052 */
[----:B------:R-:W-:Y:S01]  /*4cb0*/  FFMA R115, R38, R115, R112 ;  /* 0x0000007326737223 */ /* 0x000fe20000000070 */
[----:B------:R-:W-:Y:S01]  /*4cc0*/  LDS.128 R76, [R30+0x8040] ;  /* 0x008040001e4c7984 */ /* 0x000fe20000000c00 */
[C---:B------:R-:W-:Y:S02]  /*4cd0*/  FFMA R74, R83.reuse, R74, R82 ;  /* 0x0000004a534a7223 */ /* 0x040fe40000000052 */
[----:B------:R-:W-:Y:S01]  /*4ce0*/  FFMA R122, R83, R122, R115 ;  /* 0x0000007a537a7223 */ /* 0x000fe20000000073 */
[----:B------:R-:W0:Y:S01]  /*4cf0*/  LDS R38, [R4.X4+0x2f40] ;  /* 0x002f400004267984 */ /* 0x000e220000004800 */
[C---:B------:R-:W-:Y:S02]  /*4d00*/  FFMA R145, R40.reuse, R145, R74 ;  /* 0x0000009128917223 */ /* 0x040fe4000000004a */
[----:B------:R-:W-:Y:S01]  /*4d10*/  FFMA R149, R40, R149, R122 ;  /* 0x0000009528957223 */ /* 0x000fe2000000007a */
[----:B------:R-:W5:Y:S03]  /*4d20*/  LDS.128 R72, [R30+0x8640] ;  /* 0x008640001e487984 */ /* 0x000f660000000c00 */
[C---:B-1----:R-:W-:Y:S01]  /*4d30*/  FFMA R164, R81.reuse, R164, R149 ;  /* 0x000000a451a47223 */ /* 0x042fe20000000095 */
[----:B------:R-:W1:Y:S01]  /*4d40*/  LDS R40, [R4.X4+0x303c] ;  /* 0x00303c0004287984 */ /* 0x000e620000004800 */
[----:B------:R-:W-:-:S02]  /*4d50*/  FFMA R145, R81, R160, R145 ;  /* 0x000000a051917223 */ /* 0x000fc40000000091 */
[C---:B------:R-:W-:Y:S01]  /*4d60*/  FFMA R167, R34.reuse, R167, R164 ;  /* 0x000000a722a77223 */ /* 0x040fe200000000a4 */
[----:B------:R-:W0:Y:S01]  /*4d70*/  LDS.128 R80, [R30+0x8050] ;  /* 0x008050001e507984 */ /* 0x000e220000000c00 */
[----:B------:R-:W-:Y:S02]  /*4d80*/  FFMA R145, R34, R163, R145 ;  /* 0x000000a322917223 */ /* 0x000fe40000000091 */
[C---:B--2---:R-:W-:Y:S01]  /*4d90*/  FFMA R130, R93.reuse, R130, R167 ;  /* 0x000000825d827223 */ /* 0x044fe200000000a7 */
[----:B------:R-:W2:Y:S01]  /*4da0*/  LDS R34, [R4.X4+0x3234] ;  /* 0x0032340004227984 */ /* 0x000ea20000004800 */
[----:B------:R-:W-:-:S03]  /*4db0*/  FFMA R134, R93, R134, R145 ;  /* 0x000000865d867223 */ /* 0x000fc60000000091 */
[----:B------:R-:W0:Y:S01]  /*4dc0*/  LDS.128 R92, [R30+0x8660] ;  /* 0x008660001e5c7984 */ /* 0x000e220000000c00 */
[----:B---3--:R-:W-:-:S03]  /*4dd0*/  FFMA R141, R42, R141, R130 ;  /* 0x0000008d2a8d7223 */ /* 0x008fc60000000082 */
[----:B------:R-:W3:Y:S04]  /*4de0*/  LDS.128 R96, [R30+0x8070] ;  /* 0x008070001e607984 */ /* 0x000ee80000000c00 */
[----:B------:R-:W0:Y:S01]  /*4df0*/  LDS.128 R100, [R30+0x8670] ;  /* 0x008670001e647984 */ /* 0x000e220000000c00 */
[----:B------:R-:W-:-:S03]  /*4e00*/  FFMA R134, R42, R137, R134 ;  /* 0x000000892a867223 */ /* 0x000fc60000000086 */
[----:B------:R-:W1:Y:S01]  /*4e10*/  LDS R42, [R4.X4+0x342c] ;  /* 0x00342c00042a7984 */ /* 0x000e620000004800 */
[C---:B------:R-:W-:Y:S02]  /*4e20*/  FFMA R156, R105.reuse, R156, R141 ;  /* 0x0000009c699c7223 */ /* 0x040fe4000000008d */
[----:B------:R-:W-:Y:S01]  /*4e30*/  FFMA R134, R105, R152, R134 ;  /* 0x0000009869867223 */ /* 0x000fe20000000086 */
[----:B------:R-:W-:Y:S04]  /*4e40*/  LDS R141, [R4.X4+0x3528] ;  /* 0x00352800048d7984 */ /* 0x000fe80000004800 */
[----:B------:R-:W2:Y:S04]  /*4e50*/  LDS.128 R108, [R30+0x8080] ;  /* 0x008080001e6c7984 */ /* 0x000ea80000000c00 */
[----:B------:R-:W2:Y:S04]  /*4e60*/  LDS.128 R104, [R30+0x8680] ;  /* 0x008680001e687984 */ /* 0x000ea80000000c00 */
[----:B------:R-:W-:Y:S04]  /*4e70*/  LDS R44, [R4.X4+0x3624] ;  /* 0x00362400042c7984 */ /* 0x000fe80000004800 */
[----:B------:R-:W2:Y:S04]  /*4e80*/  LDS.128 R120, [R30+0x8090] ;  /* 0x008090001e787984 */ /* 0x000ea80000000c00 */
[----:B------:R-:W3:Y:S01]  /*4e90*/  LDS.128 R124, [R30+0x8690] ;  /* 0x008690001e7c7984 */ /* 0x000ee20000000c00 */
[----:B----4-:R-:W-:-:S03]  /*4ea0*/  FFMA R159, R36, R159, R156 ;  /* 0x0000009f249f7223 */ /* 0x010fc6000000009c */
[----:B------:R-:W-:Y:S01]  /*4eb0*/  LDS R143, [R4.X4+0x3720] ;  /* 0x00372000048f7984 */ /* 0x000fe20000004800 */
[----:B------:R-:W-:-:S03]  /*4ec0*/  FFMA R155, R36, R155, R134 ;  /* 0x0000009b249b7223 */ /* 0x000fc60000000086 */
[----:B------:R-:W4:Y:S04]  /*4ed0*/  LDS.128 R116, [R30+0x80a0] ;  /* 0x0080a0001e747984 */ /* 0x000f280000000c00 */
[----:B------:R-:W4:Y:S01]  /*4ee0*/  LDS.128 R112, [R30+0x86a0] ;  /* 0x0086a0001e707984 */ /* 0x000f220000000c00 */
[----:B0-----:R-:W-:-:S03]  /*4ef0*/  FFMA R76, R76, R38, R159 ;  /* 0x000000264c4c7223 */ /* 0x001fc6000000009f */
[----:B------:R-:W0:Y:S01]  /*4f00*/  LDS R36, [R4.X4+0x381c] ;  /* 0x00381c0004247984 */ /* 0x000e220000004800 */
[----:B-----5:R-:W-:-:S03]  /*4f10*/  FFMA R72, R38, R72, R155 ;  /* 0x0000004826487223 */ /* 0x020fc6000000009b */
[----:B------:R-:W5:Y:S01]  /*4f20*/  LDS.128 R136, [R30+0x80b0] ;  /* 0x0080b0001e887984 */ /* 0x000f620000000c00 */
[----:B-1----:R-:W-:-:S03]  /*4f30*/  FFMA R79, R40, R79, R76 ;  /* 0x0000004f284f7223 */ /* 0x002fc6000000004c */
[----:B------:R-:W1:Y:S01]  /*4f40*/  LDS.128 R144, [R30+0x86b0] ;  /* 0x0086b0001e907984 */ /* 0x000e620000000c00 */
[----:B------:R-:W-:-:S03]  /*4f50*/  FFMA R72, R40, R75, R72 ;  /* 0x0000004b28487223 */ /* 0x000fc60000000048 */
[----:B------:R-:W-:Y:S01]  /*4f60*/  LDS R38, [R4.X4+0x3a14] ;  /* 0x003a140004267984 */ /* 0x000fe20000004800 */
[----:B------:R-:W-:-:S03]  /*4f70*/  FFMA R82, R82, R129, R79 ;  /* 0x0000008152527223 */ /* 0x000fc6000000004f */
[----:B------:R-:W1:Y:S01]  /*4f80*/  LDS.128 R156, [R30+0x80c0] ;  /* 0x0080c0001e9c7984 */ /* 0x000e620000000c00 */
[----:B------:R-:W-:-:S03]  /*4f90*/  FFMA R72, R129, R90, R72 ;  /* 0x0000005a81487223 */ /* 0x000fc60000000048 */
[----:B------:R-:W1:Y:S01]  /*4fa0*/  LDS.128 R152, [R30+0x86c0] ;  /* 0x0086c0001e987984 */ /* 0x000e620000000c00 */
[----:B--2---:R-:W-:Y:S02]  /*4fb0*/  FFMA R85, R85, R34, R82 ;  /* 0x0000002255557223 */ /* 0x004fe40000000052 */
[----:B------:R-:W-:Y:S01]  /*4fc0*/  FFMA R72, R34, R93, R72 ;  /* 0x0000005d22487223 */ /* 0x000fe20000000048 */
[----:B------:R-:W-:Y:S01]  /*4fd0*/  LDS R75, [R4.X4+0x3b10] ;  /* 0x003b1000044b7984 */ /* 0x000fe20000004800 */
[----:B---3--:R-:W-:Y:S02]  /*4fe0*/  FFMA R96, R96, R133, R85 ;  /* 0x0000008560607223 */ /* 0x008fe40000000055 */
[----:B------:R-:W-:Y:S01]  /*4ff0*/  FFMA R72, R133, R100, R72 ;  /* 0x0000006485487223 */ /* 0x000fe20000000048 */
[----:B------:R-:W2:Y:S04]  /*5000*/  LDS.128 R128, [R30+0x80d0] ;  /* 0x0080d0001e807984 */ /* 0x000ea80000000c00 */
[----:B------:R-:W3:Y:S01]  /*5010*/  LDS.128 R132, [R30+0x86d0] ;  /* 0x0086d0001e847984 */ /* 0x000ee20000000c00 */
[----:B------:R-:W-:-:S02]  /*5020*/  FFMA R99, R42, R99, R96 ;  /* 0x000000632a637223 */ /* 0x000fc40000000060 */
[----:B------:R-:W-:Y:S01]  /*5030*/  FFMA R72, R42, R103, R72 ;  /* 0x000000672a487223 */ /* 0x000fe20000000048 */
[----:B------:R-:W3:Y:S01]  /*5040*/  LDS R34, [R4.X4+0x3c0c] ;  /* 0x003c0c0004227984 */ /* 0x000ee20000004800 */
[----:B------:R-:W-:Y:S02]  /*5050*/  FFMA R110, R110, R141, R99 ;  /* 0x0000008d6e6e7223 */ /* 0x000fe40000000063 */
[----:B------:R-:W-:Y:S01]  /*5060*/  FFMA R72, R141, R106, R72 ;  /* 0x0000006a8d487223 */ /* 0x000fe20000000048 */
[----:B------:R-:W-:Y:S01]  /*5070*/  LDS R79, [R4.X4+0x3d08] ;  /* 0x003d0800044f7984 */ /* 0x000fe20000004800 */
[----:B------:R-:W-:Y:S02]  /*5080*/  FFMA R121, R121, R44, R110 ;  /* 0x0000002c79797223 */ /* 0x000fe4000000006e */
[----:B------:R-:W-:Y:S01]  /*5090*/  FFMA R72, R44, R125, R72 ;  /* 0x0000007d2c487223 */ /* 0x000fe20000000048 */
[----:B------:R-:W3:Y:S01]  /*50a0*/  LDS.128 R148, [R30+0x80e0] ;  /* 0x0080e0001e947984 */ /* 0x000ee20000000c00 */
[----:B----4-:R-:W-:-:S02]  /*50b0*/  FFMA R116, R116, R143, R121 ;  /* 0x0000008f74747223 */ /* 0x010fc40000000079 */
[----:B------:R-:W-:Y:S01]  /*50c0*/  FFMA R72, R143, R112, R72 ;  /* 0x000000708f487223 */ /* 0x000fe20000000048 */
[----:B------:R-:W-:Y:S01]  /*50d0*/  LDS.128 R164, [R30+0x80f0] ;  /* 0x0080f0001ea47984 */ /* 0x000fe20000000c00 */
[C---:B0-----:R-:W-:Y:S02]  /*50e0*/  FFMA R119, R36.reuse, R119, R116 ;  /* 0x0000007724777223 */ /* 0x041fe40000000074 */
[----:B------:R-:W-:Y:S01]  /*50f0*/  FFMA R72, R36, R115, R72 ;  /* 0x0000007324487223 */ /* 0x000fe20000000048 */
[----:B------:R-:W0:Y:S01]  /*5100*/  LDS.128 R140, [R30+0x86e0] ;  /* 0x0086e0001e8c7984 */ /* 0x000e220000000c00 */
[----:B-----5:R-:W-:Y:S02]  /*5110*/  FFMA R138, R138, R161, R119 ;  /* 0x000000a18a8a7223 */ /* 0x020fe40000000077 */
[----:B-1----:R-:W-:Y:S01]  /*5120*/  FFMA R72, R161, R146, R72 ;  /* 0x00000092a1487223 */ /* 0x002fe20000000048 */
[----:B------:R-:W1:Y:S01]  /*5130*/  LDS R36, [R4.X4+0x3e04] ;  /* 0x003e040004247984 */ /* 0x000e620000004800 */
[----:B------:R-:W-:-:S03]  /*5140*/  FFMA R157, R157, R38, R138 ;  /* 0x000000269d9d7223 */ /* 0x000fc6000000008a */
[----:B------:R-:W4:Y:S01]  /*5150*/  LDS.128 R160, [R30+0x86f0] ;  /* 0x0086f0001ea07984 */ /* 0x000f220000000c00 */
[----:B------:R-:W-:-:S03]  /*5160*/  FFMA R72, R38, R153, R72 ;  /* 0x0000009926487223 */ /* 0x000fc60000000048 */
[----:B------:R-:W5:Y:S04]  /*5170*/  LDS R38, [R4.X4+0x2f5c] ;  /* 0x002f5c0004267984 */ /* 0x000f680000004800 */
[----:B------:R-:W5:Y:S01]  /*5180*/  LDS R85, [R4.X4+0x3058] ;  /* 0x0030580004557984 */ /* 0x000f620000004800 */
[----:B--2---:R-:W-:-:S03]  /*5190*/  FFMA R128, R128, R75, R157 ;  /* 0x0000004b80807223 */ /* 0x004fc6000000009d */
[----:B------:R-:W2:Y:S01]  /*51a0*/  LDS R40, [R4.X4+0x3154] ;  /* 0x0031540004287984 */ /* 0x000ea20000004800 */
[----:B---3--:R-:W-:-:S03]  /*51b0*/  FFMA R72, R75, R132, R72 ;  /* 0x000000844b487223 */ /* 0x008fc60000000048 */
[----:B------:R-:W3:Y:S04]  /*51c0*/  LDS R75, [R4.X4+0x3250] ;  /* 0x00325000044b7984 */ /* 0x000ee80000004800 */
[----:B------:R-:W3:Y:S01]  /*51d0*/  LDS R42, [R4.X4+0x334c] ;  /* 0x00334c00042a7984 */ /* 0x000ee20000004800 */
[----:B------:R-:W-:-:S03]  /*51e0*/  FFMA R131, R34, R131, R128 ;  /* 0x0000008322837223 */ /* 0x000fc60000000080 */
[----:B------:R-:W3:Y:S01]  /*51f0*/  LDS R93, [R4.X4+0x3448] ;  /* 0x00344800045d7984 */ /* 0x000ee20000004800 */
[----:B------:R-:W-:-:S03]  /*5200*/  FFMA R72, R34, R135, R72 ;  /* 0x0000008722487223 */ /* 0x000fc60000000048 */
[----:B------:R-:W3:Y:S04]  /*5210*/  LDS R34, [R4.X4+0x3544] ;  /* 0x0035440004227984 */ /* 0x000ee80000004800 */
[----:B------:R-:W3:Y:S01]  /*5220*/  LDS R99, [R4.X4+0x3640] ;  /* 0x0036400004637984 */ /* 0x000ee20000004800 */
[----:B------:R-:W-:Y:S02]  /*5230*/  FFMA R150, R150, R79, R131 ;  /* 0x0000004f96967223 */ /* 0x000fe40000000083 */
[----:B0-----:R-:W-:Y:S01]  /*5240*/  FFMA R72, R79, R142, R72 ;  /* 0x0000008e4f487223 */ /* 0x001fe20000000048 */
[----:B------:R-:W0:Y:S01]  /*5250*/  LDS R44, [R4.X4+0x373c] ;  /* 0x00373c00042c7984 */ /* 0x000e220000004800 */
[----:B-1----:R-:W-:-:S03]  /*5260*/  FFMA R150, R165, R36, R150 ;  /* 0x00000024a5967223 */ /* 0x002fc60000000096 */
[----:B------:R-:W1:Y:S01]  /*5270*/  LDS R79, [R4.X4+0x3838] ;  /* 0x00383800044f7984 */ /* 0x000e620000004800 */
[----:B----4-:R-:W-:Y:S02]  /*5280*/  FFMA R72, R36, R161, R72 ;  /* 0x000000a124487223 */ /* 0x010fe40000000048 */
[C---:B-----5:R-:W-:Y:S01]  /*5290*/  FFMA R77, R38.reuse, R77, R150 ;  /* 0x0000004d264d7223 */ /* 0x060fe20000000096 */
[----:B------:R-:W4:Y:S01]  /*52a0*/  LDS R36, [R4.X4+0x3934] ;  /* 0x0039340004247984 */ /* 0x000f220000004800 */
[----:B------:R-:W-:Y:S02]  /*52b0*/  FFMA R72, R38, R73, R72 ;  /* 0x0000004926487223 */ /* 0x000fe40000000048 */
[C---:B------:R-:W-:Y:S01]  /*52c0*/  FFMA R80, R85.reuse, R80, R77 ;  /* 0x0000005055507223 */ /* 0x040fe2000000004d */
[----:B------:R-:W5:Y:S01]  /*52d0*/  LDS R73, [R4.X4+0x3a30] ;  /* 0x003a300004497984 */ /* 0x000f620000004800 */
[----:B------:R-:W-:Y:S02]  /*52e0*/  FFMA R72, R85, R88, R72 ;  /* 0x0000005855487223 */ /* 0x000fe40000000048 */
[C---:B--2---:R-:W-:Y:S01]  /*52f0*/  FFMA R83, R40.reuse, R83, R80 ;  /* 0x0000005328537223 */ /* 0x044fe20000000050 */
[----:B------:R-:W2:Y:S01]  /*5300*/  LDS R38, [R4.X4+0x3b2c] ;  /* 0x003b2c0004267984 */ /* 0x000ea20000004800 */
[----:B------:R-:W-:-:S02]  /*5310*/  FFMA R72, R40, R91, R72 ;  /* 0x0000005b28487223 */ /* 0x000fc40000000048 */
[C---:B---3--:R-:W-:Y:S01]  /*5320*/  FFMA R86, R75.reuse, R86, R83 ;  /* 0x000000564b567223 */ /* 0x048fe20000000053 */
[----:B------:R-:W3:Y:S01]  /*5330*/  LDS R77, [R4.X4+0x3c28] ;  /* 0x003c2800044d7984 */ /* 0x000ee20000004800 */
[----:B------:R-:W-:Y:S02]  /*5340*/  FFMA R72, R75, R94, R72 ;  /* 0x0000005e4b487223 */ /* 0x000fe40000000048 */
[C---:B------:R-:W-:Y:S01]  /*5350*/  FFMA R97, R42.reuse, R97, R86 ;  /* 0x000000612a617223 */ /* 0x040fe20000000056 */
[----:B------:R-:W3:Y:S01]  /*5360*/  LDS R40, [R4.X4+0x3d24] ;  /* 0x003d240004287984 */ /* 0x000ee20000004800 */
[----:B------:R-:W-:Y:S02]  /*5370*/  FFMA R72, R42, R101, R72 ;  /* 0x000000652a487223 */ /* 0x000fe40000000048 */
[C---:B------:R-:W-:Y:S01]  /*5380*/  FFMA R108, R93.reuse, R108, R97 ;  /* 0x0000006c5d6c7223 */ /* 0x040fe20000000061 */
[----:B------:R-:W3:Y:S01]  /*5390*/  LDS R75, [R4.X4+0x3e20] ;  /* 0x003e2000044b7984 */ /* 0x000ee20000004800 */
[----:B------:R-:W-:-:S02]  /*53a0*/  FFMA R72, R93, R104, R72 ;  /* 0x000000685d487223 */ /* 0x000fc40000000048 */
[C---:B------:R-:W-:Y:S01]  /*53b0*/  FFMA R111, R34.reuse, R111, R108 ;  /* 0x0000006f226f7223 */ /* 0x040fe2000000006c */
[----:B------:R-:W3:Y:S01]  /*53c0*/  LDS R42, [R4.X4+0x2f78] ;  /* 0x002f7800042a7984 */ /* 0x000ee20000004800 */
[----:B------:R-:W-:Y:S02]  /*53d0*/  FFMA R72, R34, R107, R72 ;  /* 0x0000006b22487223 */ /* 0x000fe40000000048 */
[C---:B------:R-:W-:Y:S01]  /*53e0*/  FFMA R122, R99.reuse, R122, R111 ;  /* 0x0000007a637a7223 */ /* 0x040fe2000000006f */
[----:B------:R-:W3:Y:S01]  /*53f0*/  LDS R34, [R4.X4+0x3074] ;  /* 0x0030740004227984 */ /* 0x000ee20000004800 */
[----:B------:R-:W-:Y:S02]  /*5400*/  FFMA R72, R99, R126, R72 ;  /* 0x0000007e63487223 */ /* 0x000fe40000000048 */
[C---:B0-----:R-:W-:Y:S01]  /*5410*/  FFMA R117, R44.reuse, R117, R122 ;  /* 0x000000752c757223 */ /* 0x041fe2000000007a */
[----:B------:R-:W0:Y:S01]  /*5420*/  LDS R83, [R4.X4+0x3170] ;  /* 0x0031700004537984 */ /* 0x000e220000004800 */
[----:B------:R-:W-:-:S02]  /*5430*/  FFMA R72, R44, R113, R72 ;  /* 0x000000712c487223 */ /* 0x000fc40000000048 */
[C---:B-1----:R-:W-:Y:S01]  /*5440*/  FFMA R136, R79.reuse, R136, R117 ;  /* 0x000000884f887223 */ /* 0x042fe20000000075 */
[----:B------:R-:W1:Y:S01]  /*5450*/  LDS R44, [R4.X4+0x326c] ;  /* 0x00326c00042c7984 */ /* 0x000e620000004800 */
[----:B------:R-:W-:Y:S02]  /*5460*/  FFMA R72, R79, R144, R72 ;  /* 0x000000904f487223 */ /* 0x000fe40000000048 */
[C---:B----4-:R-:W-:Y:S01]  /*5470*/  FFMA R139, R36.reuse, R139, R136 ;  /* 0x0000008b248b7223 */ /* 0x050fe20000000088 */
[----:B------:R-:W4:Y:S01]  /*5480*/  LDS R79, [R4.X4+0x3368] ;  /* 0x00336800044f7984 */ /* 0x000f220000004800 */
[----:B------:R-:W-:Y:S02]  /*5490*/  FFMA R72, R36, R147, R72 ;  /* 0x0000009324487223 */ /* 0x000fe40000000048 */
[C---:B-----5:R-:W-:Y:S01]  /*54a0*/  FFMA R158, R73.reuse, R158, R139 ;  /* 0x0000009e499e7223 */ /* 0x060fe2000000008b */
[----:B------:R-:W5:Y:S01]  /*54b0*/  LDS R36, [R4.X4+0x3464] ;  /* 0x0034640004247984 */ /* 0x000f620000004800 */
[----:B------:R-:W-:-:S02]  /*54c0*/  FFMA R72, R73, R154, R72 ;  /* 0x0000009a49487223 */ /* 0x000fc40000000048 */
[C---:B--2---:R-:W-:Y:S01]  /*54d0*/  FFMA R129, R38.reuse, R129, R158 ;  /* 0x0000008126817223 */ /* 0x044fe2000000009e */
[----:B------:R-:W2:Y:S01]  /*54e0*/  LDS R73, [R4.X4+0x3560] ;  /* 0x0035600004497984 */ /* 0x000ea20000004800 */
[----:B------:R-:W-:Y:S02]  /*54f0*/  FFMA R72, R38, R133, R72 ;  /* 0x0000008526487223 */ /* 0x000fe40000000048 */
[C---:B---3--:R-:W-:Y:S01]  /*5500*/  FFMA R148, R77.reuse, R148, R129 ;  /* 0x000000944d947223 */ /* 0x048fe20000000081 */
        /* <DEDUP_REMOVED lines=14> */
[C---:B0-----:R-:W-:Y:S01]  /*55f0*/  FFMA R84, R83.reuse, R84, R81 ;  /* 0x0000005453547223 */ /* 0x041fe20000000051 */
[----:B------:R-:W0:Y:S01]  /*5600*/  LDS R93, [R4.X4+0x3b48] ;  /* 0x003b4800045d7984 */ /* 0x000e220000004800 */
[----:B------:R-:W-:Y:S02]  /*5610*/  FFMA R74, R83, R92, R74 ;  /* 0x0000005c534a7223 */ /* 0x000fe4000000004a */
[C---:B-1----:R-:W-:Y:S01]  /*5620*/  FFMA R87, R44.reuse, R87, R84 ;  /* 0x000000572c577223 */ /* 0x042fe20000000054 */
[----:B------:R-:W1:Y:S01]  /*5630*/  LDS R34, [R4.X4+0x3c44] ;  /* 0x003c440004227984 */ /* 0x000e620000004800 */
[----:B------:R-:W-:Y:S02]  /*5640*/  FFMA R74, R44, R95, R74 ;  /* 0x0000005f2c4a7223 */ /* 0x000fe4000000004a */
[C---:B----4-:R-:W-:Y:S01]  /*5650*/  FFMA R98, R79.reuse, R98, R87 ;  /* 0x000000624f627223 */ /* 0x050fe20000000057 */
[----:B------:R-:W-:Y:S01]  /*5660*/  LDS.128 R80, [R30+0x8700] ;  /* 0x008700001e507984 */ /* 0x000fe20000000c00 */
[----:B------:R-:W-:-:S02]  /*5670*/  FFMA R74, R79, R102, R74 ;  /* 0x000000664f4a7223 */ /* 0x000fc4000000004a */
[C---:B-----5:R-:W-:Y:S01]  /*5680*/  FFMA R109, R36.reuse, R109, R98 ;  /* 0x0000006d246d7223 */ /* 0x060fe20000000062 */
[----:B------:R-:W4:Y:S01]  /*5690*/  LDS R79, [R4.X4+0x3d40] ;  /* 0x003d4000044f7984 */ /* 0x000f220000004800 */
[----:B------:R-:W-:Y:S02]  /*56a0*/  FFMA R74, R36, R105, R74 ;  /* 0x00000069244a7223 */ /* 0x000fe4000000004a */
[C---:B--2---:R-:W-:Y:S01]  /*56b0*/  FFMA R120, R73.reuse, R120, R109 ;  /* 0x0000007849787223 */ /* 0x044fe2000000006d */
[----:B------:R-:W2:Y:S01]  /*56c0*/  LDS R36, [R4.X4+0x3e3c] ;  /* 0x003e3c0004247984 */ /* 0x000ea20000004800 */
[----:B------:R-:W-:Y:S02]  /*56d0*/  FFMA R74, R73, R124, R74 ;  /* 0x0000007c494a7223 */ /* 0x000fe4000000004a */
[C---:B---3--:R-:W-:Y:S01]  /*56e0*/  FFMA R123, R38.reuse, R123, R120 ;  /* 0x0000007b267b7223 */ /* 0x048fe20000000078 */
[----:B------:R-:W-:Y:S01]  /*56f0*/  LDS R113, [R4.X4+0x40f8] ;  /* 0x0040f80004717984 */ /* 0x000fe20000004800 */
[----:B------:R-:W-:-:S03]  /*5700*/  FFMA R127, R38, R127, R74 ;  /* 0x0000007f267f7223 */ /* 0x000fc6000000004a */
[----:B------:R-:W-:Y:S04]  /*5710*/  LDS R38, [R4.X4+0x3f00] ;  /* 0x003f000004267984 */ /* 0x000fe80000004800 */
[----:B------:R-:W3:Y:S01]  /*5720*/  LDS.128 R72, [R30+0x8100] ;  /* 0x008100001e487984 */ /* 0x000ee20000000c00 */
[C---:B------:R-:W-:Y:S02]  /*5730*/  FFMA R118, R77.reuse, R118, R123 ;  /* 0x000000764d767223 */ /* 0x040fe4000000007b */
[----:B------:R-:W-:Y:S01]  /*5740*/  FFMA R114, R77, R114, R127 ;  /* 0x000000724d727223 */ /* 0x000fe2000000007f */
[----:B------:R-:W-:Y:S01]  /*5750*/  LDS.128 R88, [R30+0x8710] ;  /* 0x008710001e587984 */ /* 0x000fe20000000c00 */
[C---:B------:R-:W-:Y:S02]  /*5760*/  FFMA R137, R40.reuse, R137, R118 ;  /* 0x0000008928897223 */ /* 0x040fe40000000076 */
[----:B------:R-:W-:Y:S01]  /*5770*/  FFMA R114, R40, R145, R114 ;  /* 0x0000009128727223 */ /* 0x000fe20000000072 */
[----:B------:R-:W-:Y:S01]  /*5780*/  LDS.128 R96, [R30+0x8120] ;  /* 0x008120001e607984 */ /* 0x000fe20000000c00 */
[----:B------:R-:W-:-:S03]  /*5790*/  FFMA R156, R85, R156, R137 ;  /* 0x0000009c559c7223 */ /* 0x000fc60000000089 */
[----:B------:R-:W5:Y:S01]  /*57a0*/  LDS R40, [R4.X4+0x3ffc] ;  /* 0x003ffc0004287984 */ /* 0x000f620000004800 */
[----:B------:R-:W-:Y:S02]  /*57b0*/  FFMA R114, R85, R152, R114 ;  /* 0x0000009855727223 */ /* 0x000fe40000000072 */
[C---:B------:R-:W-:Y:S01]  /*57c0*/  FFMA R159, R42.reuse, R159, R156 ;  /* 0x0000009f2a9f7223 */ /* 0x040fe2000000009c */
[----:B------:R-:W5:Y:S01]  /*57d0*/  LDS.128 R84, [R30+0x8110] ;  /* 0x008110001e547984 */ /* 0x000f620000000c00 */
[----:B------:R-:W-:Y:S02]  /*57e0*/  FFMA R114, R42, R155, R114 ;  /* 0x0000009b2a727223 */ /* 0x000fe40000000072 */
[C---:B0-----:R-:W-:Y:S01]  /*57f0*/  FFMA R130, R93.reuse, R130, R159 ;  /* 0x000000825d827223 */ /* 0x041fe2000000009f */
[----:B------:R-:W-:Y:S01]  /*5800*/  LDS R42, [R4.X4+0x41f4] ;  /* 0x0041f400042a7984 */ /* 0x000fe20000004800 */
[----:B------:R-:W-:-:S03]  /*5810*/  FFMA R114, R93, R134, R114 ;  /* 0x000000865d727223 */ /* 0x000fc60000000072 */
[----:B------:R-:W0:Y:S01]  /*5820*/  LDS.128 R92, [R30+0x8720] ;  /* 0x008720001e5c7984 */ /* 0x000e220000000c00 */
[----:B-1----:R-:W-:-:S03]  /*5830*/  FFMA R149, R34, R149, R130 ;  /* 0x0000009522957223 */ /* 0x002fc60000000082 */
[----:B------:R-:W-:Y:S01]  /*5840*/  LDS R115, [R4.X4+0x42f0] ;  /* 0x0042f00004737984 */ /* 0x000fe20000004800 */
[----:B------:R-:W-:-:S03]  /*5850*/  FFMA R114, R34, R141, R114 ;  /* 0x0000008d22727223 */ /* 0x000fc60000000072 */
[----:B------:R-:W1:Y:S04]  /*5860*/  LDS.128 R104, [R30+0x8730] ;  /* 0x008730001e687984 */ /* 0x000e680000000c00 */
[----:B------:R-:W0:Y:S01]  /*5870*/  LDS.128 R128, [R30+0x8130] ;  /* 0x008130001e807984 */ /* 0x000e220000000c00 */
[----:B----4-:R-:W-:-:S03]  /*5880*/  FFMA R164, R79, R164, R149 ;  /* 0x000000a44fa47223 */ /* 0x010fc60000000095 */
[----:B------:R-:W4:Y:S01]  /*5890*/  LDS R34, [R4.X4+0x43ec] ;  /* 0x0043ec0004227984 */ /* 0x000f220000004800 */
[----:B------:R-:W-:-:S03]  /*58a0*/  FFMA R114, R79, R160, R114 ;  /* 0x000000a04f727223 */ /* 0x000fc60000000072 */
[----:B------:R-:W-:Y:S01]  /*58b0*/  LDS R121, [R4.X4+0x44e8] ;  /* 0x0044e80004797984 */ /* 0x000fe20000004800 */
[----:B--2---:R-:W-:-:S03]  /*58c0*/  FFMA R77, R36, R167, R164 ;  /* 0x000000a7244d7223 */ /* 0x004fc600000000a4 */
[----:B------:R-:W2:Y:S01]  /*58d0*/  LDS.128 R136, [R30+0x8740] ;  /* 0x008740001e887984 */ /* 0x000ea20000000c00 */
[----:B------:R-:W-:-:S03]  /*58e0*/  FFMA R79, R36, R163, R114 ;  /* 0x000000a3244f7223 */ /* 0x000fc60000000072 */
[----:B------:R-:W0:Y:S01]  /*58f0*/  LDS.128 R140, [R30+0x8140] ;  /* 0x008140001e8c7984 */ /* 0x000e220000000c00 */
[----:B---3--:R-:W-:-:S03]  /*5900*/  FFMA R72, R72, R38, R77 ;  /* 0x0000002648487223 */ /* 0x008fc6000000004d */
[----:B------:R-:W-:Y:S04]  /*5910*/  LDS R36, [R4.X4+0x45e4] ;  /* 0x0045e40004247984 */ /* 0x000fe80000004800 */
[----:B------:R-:W3:Y:S04]  /*5920*/  LDS.128 R164, [R30+0x8750] ;  /* 0x008750001ea47984 */ /* 0x000ee80000000c00 */
[----:B------:R-:W1:Y:S01]  /*5930*/  LDS.128 R160, [R30+0x8150] ;  /* 0x008150001ea07984 */ /* 0x000e620000000c00 */
[----:B------:R-:W-:-:S03]  /*5940*/  FFMA R79, R38, R80, R79 ;  /* 0x00000050264f7223 */ /* 0x000fc6000000004f */
[----:B------:R-:W-:Y:S04]  /*5950*/  LDS R77, [R4.X4+0x46e0] ;  /* 0x0046e000044d7984 */ /* 0x000fe80000004800 */
[----:B------:R-:W2:Y:S04]  /*5960*/  LDS.128 R148, [R30+0x8760] ;  /* 0x008760001e947984 */ /* 0x000ea80000000c00 */
[----:B------:R-:W2:Y:S01]  /*5970*/  LDS.128 R144, [R30+0x8160] ;  /* 0x008160001e907984 */ /* 0x000ea20000000c00 */
[----:B-----5:R-:W-:-:S03]  /*5980*/  FFMA R83, R40, R83, R79 ;  /* 0x0000005328537223 */ /* 0x020fc6000000004f */
[----:B------:R-:W5:Y:S04]  /*5990*/  LDS R38, [R4.X4+0x47dc] ;  /* 0x0047dc0004267984 */ /* 0x000f680000004800 */
[----:B------:R-:W-:Y:S04]  /*59a0*/  LDS R79, [R4.X4+0x48d8] ;  /* 0x0048d800044f7984 */ /* 0x000fe80000004800 */
[----:B------:R-:W-:Y:S04]  /*59b0*/  LDS.128 R152, [R30+0x8170] ;  /* 0x008170001e987984 */ /* 0x000fe80000000c00 */
[----:B------:R-:W5:Y:S01]  /*59c0*/  LDS.128 R156, [R30+0x8770] ;  /* 0x008770001e9c7984 */ /* 0x000f620000000c00 */
[----:B------:R-:W-:-:S02]  /*59d0*/  FFMA R75, R40, R75, R72 ;  /* 0x0000004b284b7223 */ /* 0x000fc40000000048 */
[----:B------:R-:W-:Y:S01]  /*59e0*/  FFMA R83, R113, R90, R83 ;  /* 0x0000005a71537223 */ /* 0x000fe20000000053 */
[----:B------:R-:W-:Y:S01]  /*59f0*/  LDS R40, [R4.X4+0x49d4] ;  /* 0x0049d40004287984 */ /* 0x000fe20000004800 */
[----:B------:R-:W-:Y:S02]  /*5a00*/  FFMA R86, R86, R113, R75 ;  /* 0x0000007156567223 */ /* 0x000fe4000000004b */
[----:B0-----:R-:W-:Y:S01]  /*5a10*/  FFMA R83, R42, R93, R83 ;  /* 0x0000005d2a537223 */ /* 0x001fe20000000053 */
[----:B------:R-:W0:Y:S01]  /*5a20*/  LDS.128 R100, [R30+0x8180] ;  /* 0x008180001e647984 */ /* 0x000e220000000c00 */
[----:B------:R-:W-:-:S03]  /*5a30*/  FFMA R97, R97, R42, R86 ;  /* 0x0000002a61617223 */ /* 0x000fc60000000056 */
[----:B------:R-:W0:Y:S01]  /*5a40*/  LDS.128 R108, [R30+0x8780] ;  /* 0x008780001e6c7984 */ /* 0x000e220000000c00 */
[----:B-1----:R-:W-:Y:S02]  /*5a50*/  FFMA R83, R115, R104, R83 ;  /* 0x0000006873537223 */ /* 0x002fe40000000053 */
[----:B------:R-:W-:Y:S01]  /*5a60*/  FFMA R128, R128, R115, R97 ;  /* 0x0000007380807223 */ /* 0x000fe20000000061 */
[----:B------:R-:W-:Y:S01]  /*5a70*/  LDS R75, [R4.X4+0x4ad0] ;  /* 0x004ad000044b7984 */ /* 0x000fe20000004800 */
[----:B----4-:R-:W-:-:S03]  /*5a80*/  FFMA R83, R34, R107, R83 ;  /* 0x0000006b22537223 */ /* 0x010fc60000000053 */
[----:B------:R-:W1:Y:S01]  /*5a90*/  LDS.128 R116, [R30+0x8190] ;  /* 0x008190001e747984 */ /* 0x000e620000000c00 */
[----:B------:R-:W-:-:S03]  /*5aa0*/  FFMA R131, R34, R131, R128 ;  /* 0x0000008322837223 */ /* 0x000fc60000000080 */
[----:B------:R-:W4:Y:S01]  /*5ab0*/  LDS.128 R112, [R30+0x8790] ;  /* 0x008790001e707984 */ /* 0x000f220000000c00 */
[----:B--2---:R-:W-:Y:S02]  /*5ac0*/  FFMA R83, R121, R138, R83 ;  /* 0x0000008a79537223 */ /* 0x004fe40000000053 */
[----:B------:R-:W-:Y:S01]  /*5ad0*/  FFMA R142, R142, R121, R131 ;  /* 0x000000798e8e7223 */ /* 0x000fe20000000083 */
[----:B------:R-:W2:Y:S01]  /*5ae0*/  LDS R34, [R4.X4+0x4bcc] ;  /* 0x004bcc0004227984 */ /* 0x000ea20000004800 */
[----:B---3--:R-:W-:Y:S02]  /*5af0*/  FFMA R83, R36, R165, R83 ;  /* 0x000000a524537223 */ /* 0x008fe40000000053 */
[----:B------:R-:W-:Y:S01]  /*5b00*/  FFMA R161, R161, R36, R142 ;  /* 0x00000024a1a17223 */ /* 0x000fe2000000008e */
[----:B------:R-:W-:Y:S01]  /*5b10*/  LDS.128 R120, [R30+0x81a0] ;  /* 0x0081a0001e787984 */ /* 0x000fe20000000c00 */
[----:B------:R-:W-:Y:S02]  /*5b20*/  FFMA R83, R77, R148, R83 ;  /* 0x000000944d537223 */ /* 0x000fe40000000053 */
[----:B------:R-:W-:Y:S01]  /*5b30*/  FFMA R144, R144, R77, R161 ;  /* 0x0000004d90907223 */ /* 0x000fe200000000a1 */
[----:B------:R-:W-:Y:S01]  /*5b40*/  LDS.128 R124, [R30+0x87a0] ;  /* 0x0087a0001e7c7984 */ /* 0x000fe20000000c00 */
[----:B-----5:R-:W-:-:S02]  /*5b50*/  FFMA R151, R38, R151, R83 ;  /* 0x0000009726977223 */ /* 0x020fc40000000053 */
[----:B------:R-:W-:Y:S01]  /*5b60*/  FFMA R147, R38, R147, R144 ;  /* 0x0000009326937223 */ /* 0x000fe20000000090 */
[----:B------:R-:W3:Y:S01]  /*5b70*/  LDS R83, [R4.X4+0x4cc8] ;  /* 0x004cc80004537984 */ /* 0x000ee20000004800 */
[----:B------:R-:W-:Y:S02]  /*5b80*/  FFMA R151, R79, R158, R151 ;  /* 0x0000009e4f977223 */ /* 0x000fe40000000097 */
[----:B------:R-:W-:Y:S01]  /*5b90*/  FFMA R154, R154, R79, R147 ;  /* 0x0000004f9a9a7223 */ /* 0x000fe20000000093 */
[----:B------:R-:W-:Y:S04]  /*5ba0*/  LDS R36, [R4.X4+0x4dc4] ;  /* 0x004dc40004247984 */ /* 0x000fe80000004800 */
[----:B------:R-:W5:Y:S04]  /*5bb0*/  LDS.128 R76, [R30+0x81b0] ;  /* 0x0081b0001e4c7984 */ /* 0x000f680000000c00 */
[----:B------:R-:W5:Y:S04]  /*5bc0*/  LDS.128 R132, [R30+0x87b0] ;  /* 0x0087b0001e847984 */ /* 0x000f680000000c00 */
[----:B------:R-:W5:Y:S01]  /*5bd0*/  LDS R38, [R4.X4+0x3f1c] ;  /* 0x003f1c0004267984 */ /* 0x000f620000004800 */
[----:B0-----:R-:W-:-:S03]  /*5be0*/  FFMA R101, R101, R40, R154 ;  /* 0x0000002865657223 */ /* 0x001fc6000000009a */
[----:B------:R-:W0:Y:S01]  /*5bf0*/  LDS R93, [R4.X4+0x4018] ;  /* 0x00401800045d7984 */ /* 0x000e220000004800 */
[----:B------:R-:W-:-:S03]  /*5c00*/  FFMA R109, R40, R109, R151 ;  /* 0x0000006d286d7223 */ /* 0x000fc60000000097 */
[----:B------:R-:W0:Y:S01]  /*5c10*/  LDS R40, [R4.X4+0x4114] ;  /* 0x0041140004287984 */ /* 0x000e220000004800 */
[----:B-1----:R-:W-:Y:S02]  /*5c20*/  FFMA R116, R116, R75, R101 ;  /* 0x0000004b74747223 */ /* 0x002fe40000000065 */
[----:B----4-:R-:W-:Y:S01]  /*5c30*/  FFMA R109, R75, R112, R109 ;  /* 0x000000704b6d7223 */ /* 0x010fe2000000006d */
[----:B------:R-:W-:Y:S04]  /*5c40*/  LDS R42, [R4.X4+0x430c] ;  /* 0x00430c00042a7984 */ /* 0x000fe80000004800 */
[----:B------:R-:W1:Y:S04]  /*5c50*/  LDS R75, [R4.X4+0x4210] ;  /* 0x00421000044b7984 */ /* 0x000e680000004800 */
[----:B------:R-:W4:Y:S01]  /*5c60*/  LDS R97, [R4.X4+0x4408] ;  /* 0x0044080004617984 */ /* 0x000f220000004800 */
[----:B--2---:R-:W-:-:S02]  /*5c70*/  FFMA R119, R34, R119, R116 ;  /* 0x0000007722777223 */ /* 0x004fc40000000074 */
[----:B------:R-:W-:Y:S01]  /*5c80*/  FFMA R109, R34, R115, R109 ;  /* 0x00000073226d7223 */ /* 0x000fe2000000006d */
[----:B------:R-:W-:Y:S04]  /*5c90*/  LDS R101, [R4.X4+0x4600] ;  /* 0x0046000004657984 */ /* 0x000fe80000004800 */
[----:B------:R-:W2:Y:S01]  /*5ca0*/  LDS R34, [R4.X4+0x4504] ;  /* 0x0045040004227984 */ /* 0x000ea20000004800 */
[----:B---3--:R-:W-:Y:S02]  /*5cb0*/  FFMA R122, R122, R83, R119 ;  /* 0x000000537a7a7223 */ /* 0x008fe40000000077 */
[----:B------:R-:W-:Y:S01]  /*5cc0*/  FFMA R109, R83, R126, R109 ;  /* 0x0000007e536d7223 */ /* 0x000fe2000000006d */
[----:B------:R-:W3:Y:S01]  /*5cd0*/  LDS R44, [R4.X4+0x46fc] ;  /* 0x0046fc00042c7984 */ /* 0x000ee20000004800 */
[----:B-----5:R-:W-:-:S02]  /*5ce0*/  FFMA R122, R77, R36, R122 ;  /* 0x000000244d7a7223 */ /* 0x020fc4000000007a */
[----:B------:R-:W-:Y:S01]  /*5cf0*/  FFMA R36, R36, R133, R109 ;  /* 0x0000008524247223 */ /* 0x000fe2000000006d */
[----:B------:R-:W5:Y:S01]  /*5d00*/  LDS R77, [R4.X4+0x47f8] ;  /* 0x0047f800044d7984 */ /* 0x000f620000004800 */
[----:B------:R-:W-:-:S03]  /*5d10*/  FFMA R73, R38, R73, R122 ;  /* 0x0000004926497223 */ /* 0x000fc6000000007a */
[----:B------:R-:W-:Y:S01]  /*5d20*/  LDS R83, [R4.X4+0x4130] ;  /* 0x0041300004537984 */ /* 0x000fe20000004800 */
[----:B------:R-:W-:-:S03]  /*5d30*/  FFMA R81, R38, R81, R36 ;  /* 0x0000005126517223 */ /* 0x000fc60000000024 */
[----:B------:R-:W5:Y:S01]  /*5d40*/  LDS R36, [R4.X4+0x48f4] ;  /* 0x0048f40004247984 */ /* 0x000f620000004800 */
[C---:B0-----:R-:W-:Y:S02]  /*5d50*/  FFMA R81, R93.reuse, R88, R81 ;  /* 0x000000585d517223 */ /* 0x041fe40000000051 */
[----:B------:R-:W-:Y:S01]  /*5d60*/  FFMA R84, R93, R84, R73 ;  /* 0x000000545d547223 */ /* 0x000fe20000000049 */
[----:B------:R-:W-:Y:S01]  /*5d70*/  LDS R38, [R4.X4+0x4aec] ;  /* 0x004aec0004267984 */ /* 0x000fe20000004800 */
[----:B------:R-:W-:-:S03]  /*5d80*/  FFMA R81, R40, R91, R81 ;  /* 0x0000005b28517223 */ /* 0x000fc60000000051 */
[----:B------:R-:W0:Y:S01]  /*5d90*/  LDS R73, [R4.X4+0x49f0] ;  /* 0x0049f00004497984 */ /* 0x000e220000004800 */
[----:B------:R-:W-:Y:S02]  /*5da0*/  FFMA R87, R40, R87, R84 ;  /* 0x0000005728577223 */ /* 0x000fe40000000054 */
[C---:B-1----:R-:W-:Y:S01]  /*5db0*/  FFMA R81, R75.reuse, R94, R81 ;  /* 0x0000005e4b517223 */ /* 0x042fe20000000051 */
[----:B------:R-:W-:Y:S01]  /*5dc0*/  LDS R40, [R4.X4+0x4ce4] ;  /* 0x004ce40004287984 */ /* 0x000fe20000004800 */
[----:B------:R-:W-:-:S03]  /*5dd0*/  FFMA R98, R75, R98, R87 ;  /* 0x000000624b627223 */ /* 0x000fc60000000057 */
[----:B------:R-:W1:Y:S01]  /*5de0*/  LDS R75, [R4.X4+0x4be8] ;  /* 0x004be800044b7984 */ /* 0x000e620000004800 */
[C---:B------:R-:W-:Y:S02]  /*5df0*/  FFMA R81, R42.reuse, R105, R81 ;  /* 0x000000692a517223 */ /* 0x040fe40000000051 */
[----:B------:R-:W-:Y:S01]  /*5e00*/  FFMA R129, R42, R129, R98 ;  /* 0x000000812a817223 */ /* 0x000fe20000000062 */
[----:B------:R-:W-:Y:S01]  /*5e10*/  LDS R133, [R4.X4+0x50b8] ;  /* 0x0050b80004857984 */ /* 0x000fe20000004800 */
[C---:B----4-:R-:W-:Y:S02]  /*5e20*/  FFMA R136, R97.reuse, R136, R81 ;  /* 0x0000008861887223 */ /* 0x050fe40000000051 */
[----:B------:R-:W-:Y:S01]  /*5e30*/  FFMA R140, R97, R140, R129 ;  /* 0x0000008c618c7223 */ /* 0x000fe20000000081 */
[----:B------:R-:W4:Y:S01]  /*5e40*/  LDS R81, [R4.X4+0x4de0] ;  /* 0x004de00004517984 */ /* 0x000f220000004800 */
[C---:B--2---:R-:W-:Y:S02]  /*5e50*/  FFMA R136, R34.reuse, R139, R136 ;  /* 0x0000008b22887223 */ /* 0x044fe40000000088 */
[----:B------:R-:W-:Y:S01]  /*5e60*/  FFMA R143, R34, R143, R140 ;  /* 0x0000008f228f7223 */ /* 0x000fe2000000008c */
[----:B------:R-:W-:Y:S01]  /*5e70*/  LDS R42, [R4.X4+0x4034] ;  /* 0x00403400042a7984 */ /* 0x000fe20000004800 */
[----:B------:R-:W-:-:S03]  /*5e80*/  FFMA R136, R101, R166, R136 ;  /* 0x000000a665887223 */ /* 0x000fc60000000088 */
[----:B------:R-:W2:Y:S01]  /*5e90*/  LDS R34, [R4.X4+0x3f38] ;  /* 0x003f380004227984 */ /* 0x000ea20000004800 */
[----:B------:R-:W-:Y:S02]  /*5ea0*/  FFMA R162, R101, R162, R143 ;  /* 0x000000a265a27223 */ /* 0x000fe4000000008f */
[C---:B---3--:R-:W-:Y:S01]  /*5eb0*/  FFMA R136, R44.reuse, R149, R136 ;  /* 0x000000952c887223 */ /* 0x048fe20000000088 */
[----:B------:R-:W-:Y:S01]  /*5ec0*/  LDS R143, [R4.X4+0x56a0] ;  /* 0x0056a000048f7984 */ /* 0x000fe20000004800 */
[----:B------:R-:W-:Y:S02]  /*5ed0*/  FFMA R145, R44, R145, R162 ;  /* 0x000000912c917223 */ /* 0x000fe400000000a2 */
[C---:B-----5:R-:W-:Y:S01]  /*5ee0*/  FFMA R136, R77.reuse, R156, R136 ;  /* 0x0000009c4d887223 */ /* 0x060fe20000000088 */
[----:B------:R-:W3:Y:S01]  /*5ef0*/  LDS R44, [R4.X4+0x422c] ;  /* 0x00422c00042c7984 */ /* 0x000ee20000004800 */
[----:B------:R-:W-:Y:S02]  /*5f00*/  FFMA R152, R77, R152, R145 ;  /* 0x000000984d987223 */ /* 0x000fe40000000091 */
[C---:B------:R-:W-:Y:S01]  /*5f10*/  FFMA R136, R36.reuse, R159, R136 ;  /* 0x0000009f24887223 */ /* 0x040fe20000000088 */
[----:B------:R-:W5:Y:S01]  /*5f20*/  LDS R77, [R4.X4+0x4328] ;  /* 0x00432800044d7984 */ /* 0x000f620000004800 */
        /* <DEDUP_REMOVED lines=8> */
[----:B------:R-:W1:Y:S01]  /*5fb0*/  LDS R38, [R4.X4+0x461c] ;  /* 0x00461c0004267984 */ /* 0x000e620000004800 */
[----:B------:R-:W-:-:S02]  /*5fc0*/  FFMA R120, R75, R120, R117 ;  /* 0x000000784b787223 */ /* 0x000fc40000000075 */
[C---:B------:R-:W-:Y:S01]  /*5fd0*/  FFMA R110, R40.reuse, R127, R110 ;  /* 0x0000007f286e7223 */ /* 0x040fe2000000006e */
[----:B------:R-:W1:Y:S01]  /*5fe0*/  LDS R75, [R4.X4+0x4718] ;  /* 0x00471800044b7984 */ /* 0x000e620000004800 */
[----:B------:R-:W-:-:S03]  /*5ff0*/  FFMA R123, R40, R123, R120 ;  /* 0x0000007b287b7223 */ /* 0x000fc60000000078 */
[----:B------:R-:W1:Y:S01]  /*6000*/  LDS R40, [R4.X4+0x4814] ;  /* 0x0048140004287984 */ /* 0x000e620000004800 */
[C---:B----4-:R-:W-:Y:S02]  /*6010*/  FFMA R123, R81.reuse, R78, R123 ;  /* 0x0000004e517b7223 */ /* 0x050fe4000000007b */
[----:B------:R-:W-:Y:S01]  /*6020*/  FFMA R81, R81, R134, R110 ;  /* 0x0000008651517223 */ /* 0x000fe2000000006e */
[----:B------:R-:W-:Y:S01]  /*6030*/  ISETP.GE.U32.AND P0, PT, R26, 0x7, PT ;  /* 0x000000071a00780c */ /* 0x000fe20003f06070 */
[----:B------:R-:W-:Y:S02]  /*6040*/  LDS R50, [R4.X4+0x698c] ;  /* 0x00698c0004327984 */ /* 0x000fe40000004800 */
[C---:B--2---:R-:W-:Y:S02]  /*6050*/  FFMA R82, R34.reuse, R82, R81 ;  /* 0x0000005222527223 */ /* 0x044fe40000000051 */
[----:B------:R-:W-:Y:S01]  /*6060*/  FFMA R74, R34, R74, R123 ;  /* 0x0000004a224a7223 */ /* 0x000fe2000000007b */
[----:B------:R-:W2:Y:S01]  /*6070*/  LDS R81, [R4.X4+0x4910] ;  /* 0x0049100004517984 */ /* 0x000ea20000004800 */
[----:B------:R-:W-:-:S02]  /*6080*/  FFMA R82, R42, R89, R82 ;  /* 0x000000592a527223 */ /* 0x000fc40000000052 */
[----:B------:R-:W-:Y:S01]  /*6090*/  FFMA R85, R42, R85, R74 ;  /* 0x000000552a557223 */ /* 0x000fe2000000004a */
[----:B------:R-:W4:Y:S01]  /*60a0*/  LDS R34, [R4.X4+0x4a0c] ;  /* 0x004a0c0004227984 */ /* 0x000f220000004800 */
[C---:B------:R-:W-:Y:S02]  /*60b0*/  FFMA R82, R83.reuse, R92, R82 ;  /* 0x0000005c53527223 */ /* 0x040fe40000000052 */
[----:B------:R-:W-:Y:S01]  /*60c0*/  FFMA R96, R83, R96, R85 ;  /* 0x0000006053607223 */ /* 0x000fe20000000055 */
[----:B------:R-:W-:Y:S01]  /*60d0*/  LDS R42, [R4.X4+0x4c04] ;  /* 0x004c0400042a7984 */ /* 0x000fe20000004800 */
[C---:B---3--:R-:W-:Y:S02]  /*60e0*/  FFMA R82, R44.reuse, R95, R82 ;  /* 0x0000005f2c527223 */ /* 0x048fe40000000052 */
[----:B------:R-:W-:Y:S01]  /*60f0*/  FFMA R99, R44, R99, R96 ;  /* 0x000000632c637223 */ /* 0x000fe20000000060 */
[----:B------:R-:W3:Y:S01]  /*6100*/  LDS R83, [R4.X4+0x4b08] ;  /* 0x004b080004537984 */ /* 0x000ee20000004800 */
[----:B-----5:R-:W-:-:S02]  /*6110*/  FFMA R82, R77, R106, R82 ;  /* 0x0000006a4d527223 */ /* 0x020fc40000000052 */
[----:B------:R-:W-:Y:S01]  /*6120*/  FFMA R130, R77, R130, R99 ;  /* 0x000000824d827223 */ /* 0x000fe20000000063 */
[----:B------:R-:W-:Y:S01]  /*6130*/  LDS.128 R84, [R30+0x81c0] ;  /* 0x0081c0001e547984 */ /* 0x000fe20000000c00 */
[C---:B0-----:R-:W-:Y:S02]  /*6140*/  FFMA R82, R36.reuse, R137, R82 ;  /* 0x0000008924527223 */ /* 0x041fe40000000052 */
[----:B------:R-:W-:Y:S01]  /*6150*/  FFMA R141, R36, R141, R130 ;  /* 0x0000008d248d7223 */ /* 0x000fe20000000082 */
[----:B------:R-:W0:Y:S01]  /*6160*/  LDS R77, [R4.X4+0x4d00] ;  /* 0x004d0000044d7984 */ /* 0x000e220000004800 */
[C---:B------:R-:W-:Y:S02]  /*6170*/  FFMA R82, R73.reuse, R164, R82 ;  /* 0x000000a449527223 */ /* 0x040fe40000000052 */
[----:B------:R-:W-:Y:S01]  /*6180*/  FFMA R160, R73, R160, R141 ;  /* 0x000000a049a07223 */ /* 0x000fe2000000008d */
[----:B------:R-:W5:Y:S01]  /*6190*/  LDS R36, [R4.X4+0x4dfc] ;  /* 0x004dfc0004247984 */ /* 0x000f620000004800 */
[----:B-1----:R-:W-:-:S02]  /*61a0*/  FFMA R82, R38, R167, R82 ;  /* 0x000000a726527223 */ /* 0x002fc40000000052 */
[----:B------:R-:W-:Y:S01]  /*61b0*/  FFMA R163, R38, R163, R160 ;  /* 0x000000a326a37223 */ /* 0x000fe200000000a0 */
[----:B------:R-:W-:Y:S04]  /*61c0*/  LDS.128 R88, [R30+0x87c0] ;  /* 0x0087c0001e587984 */ /* 0x000fe80000000c00 */
[----:B------:R-:W1:Y:S01]  /*61d0*/  LDS R38, [R4.X4+0x4ec0] ;  /* 0x004ec00004267984 */ /* 0x000e620000004800 */
[C---:B------:R-:W-:Y:S02]  /*61e0*/  FFMA R146, R75.reuse, R146, R163 ;  /* 0x000000924b927223 */ /* 0x040fe400000000a3 */
[----:B------:R-:W-:Y:S01]  /*61f0*/  FFMA R82, R75, R150, R82 ;  /* 0x000000964b527223 */ /* 0x000fe20000000052 */
[----:B------:R-:W1:Y:S01]  /*6200*/  LDS R44, [R4.X4+0x4fbc] ;  /* 0x004fbc00042c7984 */ /* 0x000e620000004800 */
[----:B------:R-:W-:-:S02]  /*6210*/  FFMA R153, R40, R153, R146 ;  /* 0x0000009928997223 */ /* 0x000fc40000000092 */
[----:B------:R-:W-:Y:S01]  /*6220*/  FFMA R82, R40, R157, R82 ;  /* 0x0000009d28527223 */ /* 0x000fe20000000052 */
[----:B------:R-:W1:Y:S01]  /*6230*/  LDS.128 R92, [R30+0x81d0] ;  /* 0x0081d0001e5c7984 */ /* 0x000e620000000c00 */
[C---:B--2---:R-:W-:Y:S02]  /*6240*/  FFMA R100, R81.reuse, R100, R153 ;  /* 0x0000006451647223 */ /* 0x044fe40000000099 */
[----:B------:R-:W-:Y:S01]  /*6250*/  FFMA R82, R81, R108, R82 ;  /* 0x0000006c51527223 */ /* 0x000fe20000000052 */
[----:B------:R-:W-:Y:S01]  /*6260*/  LDS R40, [R4.X4+0x51b4] ;  /* 0x0051b40004287984 */ /* 0x000fe20000004800 */
[----:B----4-:R-:W-:-:S03]  /*6270*/  FFMA R73, R34, R103, R100 ;  /* 0x0000006722497223 */ /* 0x010fc60000000064 */
[----:B------:R-:W2:Y:S01]  /*6280*/  LDS.128 R100, [R30+0x87d0] ;  /* 0x0087d0001e647984 */ /* 0x000ea20000000c00 */
[----:B------:R-:W-:-:S03]  /*6290*/  FFMA R82, R34, R111, R82 ;  /* 0x0000006f22527223 */ /* 0x000fc60000000052 */
[----:B------:R-:W4:Y:S01]  /*62a0*/  LDS.128 R96, [R30+0x81e0] ;  /* 0x0081e0001e607984 */ /* 0x000f220000000c00 */
[----:B---3--:R-:W-:-:S03]  /*62b0*/  FFMA R34, R83, R118, R73 ;  /* 0x0000007653227223 */ /* 0x008fc60000000049 */
[----:B------:R-:W3:Y:S01]  /*62c0*/  LDS.128 R108, [R30+0x87e0] ;  /* 0x0087e0001e6c7984 */ /* 0x000ee20000000c00 */
[----:B------:R-:W-:-:S03]  /*62d0*/  FFMA R82, R83, R114, R82 ;  /* 0x0000007253527223 */ /* 0x000fc60000000052 */
[----:B------:R-:W-:Y:S01]  /*62e0*/  LDS R137, [R4.X4+0x52b0] ;  /* 0x0052b00004897984 */ /* 0x000fe20000004800 */
[----:B------:R-:W-:-:S03]  /*62f0*/  FFMA R73, R42, R121, R34 ;  /* 0x000000792a497223 */ /* 0x000fc60000000022 */
[----:B------:R-:W2:Y:S04]  /*6300*/  LDS.128 R104, [R30+0x81f0] ;  /* 0x0081f0001e687984 */ /* 0x000ea80000000c00 */
[----:B------:R-:W2:Y:S01]  /*6310*/  LDS.128 R112, [R30+0x87f0] ;  /* 0x0087f0001e707984 */ /* 0x000ea20000000c00 */
[----:B0-----:R-:W-:Y:S02]  /*6320*/  FFMA R76, R77, R76, R73 ;  /* 0x0000004c4d4c7223 */ /* 0x001fe40000000049 */
[----:B------:R-:W-:Y:S01]  /*6330*/  FFMA R82, R42, R125, R82 ;  /* 0x0000007d2a527223 */ /* 0x000fe20000000052 */
[----:B------:R-:W-:Y:S01]  /*6340*/  LDS R141, [R4.X4+0x54a8] ;  /* 0x0054a800048d7984 */ /* 0x000fe20000004800 */
[----:B-----5:R-:W-:-:S03]  /*6350*/  FFMA R79, R36, R79, R76 ;  /* 0x0000004f244f7223 */ /* 0x020fc6000000004c */
[----:B------:R-:W0:Y:S04]  /*6360*/  LDS.128 R116, [R30+0x8200] ;  /* 0x008200001e747984 */ /* 0x000e280000000c00 */
[----:B------:R-:W5:Y:S01]  /*6370*/  LDS.128 R124, [R30+0x8800] ;  /* 0x008800001e7c7984 */ /* 0x000f620000000c00 */
[----:B------:R-:W-:-:S03]  /*6380*/  FFMA R132, R77, R132, R82 ;  /* 0x000000844d847223 */ /* 0x000fc60000000052 */
[----:B------:R-:W-:Y:S01]  /*6390*/  LDS R34, [R4.X4+0x55a4] ;  /* 0x0055a40004227984 */ /* 0x000fe20000004800 */
[----:B-1----:R-:W-:-:S03]  /*63a0*/  FFMA R84, R84, R38, R79 ;  /* 0x0000002654547223 */ /* 0x002fc6000000004f */
[----:B------:R-:W1:Y:S04]  /*63b0*/  LDS.128 R120, [R30+0x8210] ;  /* 0x008210001e787984 */ /* 0x000e680000000c00 */
[----:B------:R-:W0:Y:S04]  /*63c0*/  LDS.128 R72, [R30+0x8810] ;  /* 0x008810001e487984 */ /* 0x000e280000000c00 */
[----:B------:R-:W0:Y:S04]  /*63d0*/  LDS.128 R128, [R30+0x8220] ;  /* 0x008220001e807984 */ /* 0x000e280000000c00 */
[----:B------:R-:W0:Y:S01]  /*63e0*/  LDS.128 R76, [R30+0x8820] ;  /* 0x008820001e4c7984 */ /* 0x000e220000000c00 */
[----:B------:R-:W-:-:S03]  /*63f0*/  FFMA R135, R36, R135, R132 ;  /* 0x0000008724877223 */ /* 0x000fc60000000084 */
[----:B------:R-:W0:Y:S01]  /*6400*/  LDS R42, [R4.X4+0x579c] ;  /* 0x00579c00042a7984 */ /* 0x000e220000004800 */
[----:B------:R-:W-:-:S03]  /*6410*/  FFMA R88, R38, R88, R135 ;  /* 0x0000005826587223 */ /* 0x000fc60000000087 */
[----:B------:R-:W-:Y:S04]  /*6420*/  LDS R153, [R4.X4+0x5898] ;  /* 0x0058980004997984 */ /* 0x000fe80000004800 */
[----:B------:R-:W1:Y:S04]  /*6430*/  LDS.128 R80, [R30+0x8230] ;  /* 0x008230001e507984 */ /* 0x000e680000000c00 */
[----:B------:R-:W1:Y:S01]  /*6440*/  LDS.128 R148, [R30+0x8830] ;  /* 0x008830001e947984 */ /* 0x000e620000000c00 */
[C---:B------:R-:W-:Y:S02]  /*6450*/  FFMA R87, R44.reuse, R87, R84 ;  /* 0x000000572c577223 */ /* 0x040fe40000000054 */
[----:B------:R-:W-:Y:S01]  /*6460*/  FFMA R88, R44, R91, R88 ;  /* 0x0000005b2c587223 */ /* 0x000fe20000000058 */
[----:B------:R-:W-:Y:S04]  /*6470*/  LDS R36, [R4.X4+0x5994] ;  /* 0x0059940004247984 */ /* 0x000fe80000004800 */
[----:B------:R-:W1:Y:S04]  /*6480*/  LDS.128 R156, [R30+0x8240] ;  /* 0x008240001e9c7984 */ /* 0x000e680000000c00 */
[----:B------:R-:W1:Y:S01]  /*6490*/  LDS.128 R164, [R30+0x8840] ;  /* 0x008840001ea47984 */ /* 0x000e620000000c00 */
[----:B------:R-:W-:-:S02]  /*64a0*/  FFMA R94, R94, R133, R87 ;  /* 0x000000855e5e7223 */ /* 0x000fc40000000057 */
[----:B--2---:R-:W-:Y:S01]  /*64b0*/  FFMA R88, R133, R102, R88 ;  /* 0x0000006685587223 */ /* 0x004fe20000000058 */
[----:B------:R-:W-:Y:S01]  /*64c0*/  LDS R87, [R4.X4+0x5a90] ;  /* 0x005a900004577984 */ /* 0x000fe20000004800 */
[----:B----4-:R-:W-:Y:S02]  /*64d0*/  FFMA R97, R97, R40, R94 ;  /* 0x0000002861617223 */ /* 0x010fe4000000005e */
[----:B---3--:R-:W-:Y:S01]  /*64e0*/  FFMA R88, R40, R109, R88 ;  /* 0x0000006d28587223 */ /* 0x008fe20000000058 */
[----:B------:R-:W2:Y:S01]  /*64f0*/  LDS.128 R132, [R30+0x8250] ;  /* 0x008250001e847984 */ /* 0x000ea20000000c00 */
[----:B------:R-:W-:Y:S02]  /*6500*/  FFMA R104, R104, R137, R97 ;  /* 0x0000008968687223 */ /* 0x000fe40000000061 */
[----:B------:R-:W-:Y:S01]  /*6510*/  FFMA R88, R137, R112, R88 ;  /* 0x0000007089587223 */ /* 0x000fe20000000058 */
[----:B------:R-:W-:Y:S01]  /*6520*/  LDS R38, [R4.X4+0x5b8c] ;  /* 0x005b8c0004267984 */ /* 0x000fe20000004800 */
[----:B------:R-:W-:-:S03]  /*6530*/  FFMA R107, R46, R107, R104 ;  /* 0x0000006b2e6b7223 */ /* 0x000fc60000000068 */
[----:B------:R-:W3:Y:S01]  /*6540*/  LDS.128 R136, [R30+0x8850] ;  /* 0x008850001e887984 */ /* 0x000ee20000000c00 */
[----:B------:R-:W-:Y:S02]  /*6550*/  FFMA R88, R46, R115, R88 ;  /* 0x000000732e587223 */ /* 0x000fe40000000058 */
[----:B0-----:R-:W-:Y:S01]  /*6560*/  FFMA R118, R118, R141, R107 ;  /* 0x0000008d76767223 */ /* 0x001fe2000000006b */
[----:B------:R-:W-:Y:S01]  /*6570*/  LDS.128 R144, [R30+0x8860] ;  /* 0x008860001e907984 */ /* 0x000fe20000000c00 */
[----:B-----5:R-:W-:Y:S02]  /*6580*/  FFMA R88, R141, R126, R88 ;  /* 0x0000007e8d587223 */ /* 0x020fe40000000058 */
[----:B-1----:R-:W-:Y:S01]  /*6590*/  FFMA R121, R121, R34, R118 ;  /* 0x0000002279797223 */ /* 0x002fe20000000076 */
[----:B------:R-:W-:Y:S01]  /*65a0*/  LDS.128 R160, [R30+0x8870] ;  /* 0x008870001ea07984 */ /* 0x000fe20000000c00 */
[----:B------:R-:W-:Y:S02]  /*65b0*/  FFMA R73, R34, R73, R88 ;  /* 0x0000004922497223 */ /* 0x000fe40000000058 */
[----:B------:R-:W-:Y:S01]  /*65c0*/  FFMA R128, R128, R143, R121 ;  /* 0x0000008f80807223 */ /* 0x000fe20000000079 */
[----:B------:R-:W-:Y:S01]  /*65d0*/  LDS R34, [R4.X4+0x5d84] ;  /* 0x005d840004227984 */ /* 0x000fe20000004800 */
[----:B------:R-:W-:-:S02]  /*65e0*/  FFMA R76, R143, R76, R73 ;  /* 0x0000004c8f4c7223 */ /* 0x000fc40000000049 */
[C---:B------:R-:W-:Y:S01]  /*65f0*/  FFMA R131, R42.reuse, R131, R128 ;  /* 0x000000832a837223 */ /* 0x040fe20000000080 */
[----:B------:R-:W0:Y:S01]  /*6600*/  LDS R73, [R4.X4+0x5c88] ;  /* 0x005c880004497984 */ /* 0x000e220000004800 */
[----:B------:R-:W-:-:S03]  /*6610*/  FFMA R76, R42, R79, R76 ;  /* 0x0000004f2a4c7223 */ /* 0x000fc6000000004c */
[----:B------:R-:W1:Y:S01]  /*6620*/  LDS.128 R140, [R30+0x8260] ;  /* 0x008260001e8c7984 */ /* 0x000e620000000c00 */
[----:B------:R-:W-:Y:S02]  /*6630*/  FFMA R82, R82, R153, R131 ;  /* 0x0000009952527223 */ /* 0x000fe40000000083 */
[----:B------:R-:W-:Y:S01]  /*6640*/  FFMA R76, R153, R150, R76 ;  /* 0x00000096994c7223 */ /* 0x000fe2000000004c */
[----:B------:R-:W-:Y:S01]  /*6650*/  LDS R79, [R4.X4+0x4fd8] ;  /* 0x004fd800044f7984 */ /* 0x000fe20000004800 */
[----:B------:R-:W-:-:S03]  /*6660*/  FFMA R157, R157, R36, R82 ;  /* 0x000000249d9d7223 */ /* 0x000fc60000000052 */
[----:B------:R-:W4:Y:S01]  /*6670*/  LDS.128 R152, [R30+0x8270] ;  /* 0x008270001e987984 */ /* 0x000f220000000c00 */
[----:B------:R-:W-:-:S03]  /*6680*/  FFMA R76, R36, R165, R76 ;  /* 0x000000a5244c7223 */ /* 0x000fc6000000004c */
[----:B------:R-:W5:Y:S01]  /*6690*/  LDS R36, [R4.X4+0x4edc] ;  /* 0x004edc0004247984 */ /* 0x000f620000004800 */
[----:B--2---:R-:W-:-:S03]  /*66a0*/  FFMA R132, R132, R87, R157 ;  /* 0x0000005784847223 */ /* 0x004fc6000000009d */
[----:B------:R-:W2:Y:S01]  /*66b0*/  LDS R40, [R4.X4+0x50d4] ;  /* 0x0050d40004287984 */ /* 0x000ea20000004800 */
[----:B---3--:R-:W-:-:S03]  /*66c0*/  FFMA R76, R87, R136, R76 ;  /* 0x00000088574c7223 */ /* 0x008fc6000000004c */
[----:B------:R-:W-:Y:S04]  /*66d0*/  LDS R42, [R4.X4+0x52cc] ;  /* 0x0052cc00042a7984 */ /* 0x000fe80000004800 */
[----:B------:R-:W3:Y:S01]  /*66e0*/  LDS R87, [R4.X4+0x51d0] ;  /* 0x0051d00004577984 */ /* 0x000ee20000004800 */
[----:B------:R-:W-:-:S03]  /*66f0*/  FFMA R135, R38, R135, R132 ;  /* 0x0000008726877223 */ /* 0x000fc60000000084 */
[----:B------:R-:W3:Y:S01]  /*6700*/  LDS R91, [R4.X4+0x53c8] ;  /* 0x0053c800045b7984 */ /* 0x000ee20000004800 */
[----:B------:R-:W-:-:S03]  /*6710*/  FFMA R76, R38, R139, R76 ;  /* 0x0000008b264c7223 */ /* 0x000fc6000000004c */
[----:B------:R-:W3:Y:S04]  /*6720*/  LDS R38, [R4.X4+0x54c4] ;  /* 0x0054c40004267984 */ /* 0x000ee80000004800 */
[----:B------:R-:W3:Y:S01]  /*6730*/  LDS R97, [R4.X4+0x55c0] ;  /* 0x0055c00004617984 */ /* 0x000ee20000004800 */
[----:B0-----:R-:W-:Y:S02]  /*6740*/  FFMA R76, R73, R146, R76 ;  /* 0x00000092494c7223 */ /* 0x001fe4000000004c */
[----:B-1----:R-:W-:Y:S01]  /*6750*/  FFMA R142, R142, R73, R135 ;  /* 0x000000498e8e7223 */ /* 0x002fe20000000087 */
[----:B------:R-:W0:Y:S01]  /*6760*/  LDS R44, [R4.X4+0x56bc] ;  /* 0x0056bc00042c7984 */ /* 0x000e220000004800 */
[----:B------:R-:W-:-:S03]  /*6770*/  FFMA R76, R34, R161, R76 ;  /* 0x000000a1224c7223 */ /* 0x000fc6000000004c */
[----:B------:R-:W1:Y:S01]  /*6780*/  LDS R73, [R4.X4+0x57b8] ;  /* 0x0057b80004497984 */ /* 0x000e620000004800 */
[----:B----4-:R-:W-:-:S03]  /*6790*/  FFMA R142, R153, R34, R142 ;  /* 0x00000022998e7223 */ /* 0x010fc6000000008e */
[----:B------:R-:W-:Y:S01]  /*67a0*/  LDS R121, [R4.X4+0x6078] ;  /* 0x0060780004797984 */ /* 0x000fe20000004800 */
[----:B-----5:R-:W-:-:S03]  /*67b0*/  FFMA R85, R36, R85, R142 ;  /* 0x0000005524557223 */ /* 0x020fc6000000008e */
[----:B------:R-:W4:Y:S01]  /*67c0*/  LDS R34, [R4.X4+0x58b4] ;  /* 0x0058b40004227984 */ /* 0x000f220000004800 */
[----:B------:R-:W-:Y:S02]  /*67d0*/  FFMA R76, R36, R89, R76 ;  /* 0x00000059244c7223 */ /* 0x000fe4000000004c */
[C---:B------:R-:W-:Y:S01]  /*67e0*/  FFMA R92, R79.reuse, R92, R85 ;  /* 0x0000005c4f5c7223 */ /* 0x040fe20000000055 */
[----:B------:R-:W-:Y:S01]  /*67f0*/  LDS R36, [R4.X4+0x5aac] ;  /* 0x005aac0004247984 */ /* 0x000fe20000004800 */
[----:B------:R-:W-:-:S03]  /*6800*/  FFMA R76, R79, R100, R76 ;  /* 0x000000644f4c7223 */ /* 0x000fc6000000004c */
[----:B------:R-:W5:Y:S01]  /*6810*/  LDS R79, [R4.X4+0x59b0] ;  /* 0x0059b000044f7984 */ /* 0x000f620000004800 */
[C---:B--2---:R-:W-:Y:S02]  /*6820*/  FFMA R95, R40.reuse, R95, R92 ;  /* 0x0000005f285f7223 */ /* 0x044fe4000000005c */
[----:B------:R-:W-:Y:S01]  /*6830*/  FFMA R76, R40, R103, R76 ;  /* 0x00000067284c7223 */ /* 0x000fe2000000004c */
[----:B------:R-:W2:Y:S01]  /*6840*/  LDS R85, [R4.X4+0x5ba8] ;  /* 0x005ba80004557984 */ /* 0x000ea20000004800 */
[C---:B---3--:R-:W-:Y:S02]  /*6850*/  FFMA R98, R87.reuse, R98, R95 ;  /* 0x0000006257627223 */ /* 0x048fe4000000005f */
[----:B------:R-:W-:Y:S01]  /*6860*/  FFMA R76, R87, R110, R76 ;  /* 0x0000006e574c7223 */ /* 0x000fe2000000004c */
[----:B------:R-:W3:Y:S01]  /*6870*/  LDS R40, [R4.X4+0x5ca4] ;  /* 0x005ca40004287984 */ /* 0x000ee20000004800 */
[C---:B------:R-:W-:Y:S02]  /*6880*/  FFMA R105, R42.reuse, R105, R98 ;  /* 0x000000692a697223 */ /* 0x040fe40000000062 */
[----:B------:R-:W-:Y:S01]  /*6890*/  FFMA R76, R42, R113, R76 ;  /* 0x000000712a4c7223 */ /* 0x000fe2000000004c */
[----:B------:R-:W3:Y:S01]  /*68a0*/  LDS R87, [R4.X4+0x5da0] ;  /* 0x005da00004577984 */ /* 0x000ee20000004800 */
[----:B------:R-:W-:-:S02]  /*68b0*/  FFMA R116, R91, R116, R105 ;  /* 0x000000745b747223 */ /* 0x000fc40000000069 */
[----:B------:R-:W-:Y:S01]  /*68c0*/  FFMA R76, R91, R124, R76 ;  /* 0x0000007c5b4c7223 */ /* 0x000fe2000000004c */
[----:B------:R-:W-:Y:S01]  /*68d0*/  LDS R42, [R4.X4+0x4ff4] ;  /* 0x004ff400042a7984 */ /* 0x000fe20000004800 */
[C---:B------:R-:W-:Y:S02]  /*68e0*/  FFMA R119, R38.reuse, R119, R116 ;  /* 0x0000007726777223 */ /* 0x040fe40000000074 */
[----:B------:R-:W-:Y:S01]  /*68f0*/  FFMA R76, R38, R127, R76 ;  /* 0x0000007f264c7223 */ /* 0x000fe2000000004c */
[----:B------:R-:W-:Y:S01]  /*6900*/  LDS R105, [R4.X4+0x5cc0] ;  /* 0x005cc00004697984 */ /* 0x000fe20000004800 */
[----:B------:R-:W-:-:S03]  /*6910*/  FFMA R122, R97, R122, R119 ;  /* 0x0000007a617a7223 */ /* 0x000fc60000000077 */
[----:B------:R-:W3:Y:S01]  /*6920*/  LDS R38, [R4.X4+0x4ef8] ;  /* 0x004ef80004267984 */ /* 0x000ee20000004800 */
[----:B------:R-:W-:Y:S02]  /*6930*/  FFMA R74, R97, R74, R76 ;  /* 0x0000004a614a7223 */ /* 0x000fe4000000004c */
[C---:B0-----:R-:W-:Y:S01]  /*6940*/  FFMA R129, R44.reuse, R129, R122 ;  /* 0x000000812c817223 */ /* 0x041fe2000000007a */
[----:B------:R-:W-:Y:S01]  /*6950*/  LDS R131, [R4.X4+0x6660] ;  /* 0x0066600004837984 */ /* 0x000fe20000004800 */
[----:B------:R-:W-:-:S03]  /*6960*/  FFMA R74, R44, R77, R74 ;  /* 0x0000004d2c4a7223 */ /* 0x000fc6000000004a */
[----:B------:R-:W0:Y:S01]  /*6970*/  LDS R77, [R4.X4+0x50f0] ;  /* 0x0050f000044d7984 */ /* 0x000e220000004800 */
[C---:B-1----:R-:W-:Y:S02]  /*6980*/  FFMA R80, R73.reuse, R80, R129 ;  /* 0x0000005049507223 */ /* 0x042fe40000000081 */
[----:B------:R-:W-:Y:S01]  /*6990*/  FFMA R74, R73, R148, R74 ;  /* 0x00000094494a7223 */ /* 0x000fe2000000004a */
[----:B------:R-:W1:Y:S01]  /*69a0*/  LDS R44, [R4.X4+0x51ec] ;  /* 0x0051ec00042c7984 */ /* 0x000e620000004800 */
        /* <DEDUP_REMOVED lines=9> */
[C---:B--2---:R-:W-:Y:S02]  /*6a40*/  FFMA R140, R85.reuse, R140, R133 ;  /* 0x0000008c558c7223 */ /* 0x044fe40000000085 */
[----:B------:R-:W-:Y:S01]  /*6a50*/  FFMA R74, R85, R144, R74 ;  /* 0x00000090554a7223 */ /* 0x000fe2000000004a */
[----:B------:R-:W2:Y:S01]  /*6a60*/  LDS R36, [R4.X4+0x55dc] ;  /* 0x0055dc0004247984 */ /* 0x000ea20000004800 */
[C---:B---3--:R-:W-:Y:S02]  /*6a70*/  FFMA R143, R40.reuse, R143, R140 ;  /* 0x0000008f288f7223 */ /* 0x048fe4000000008c */
[----:B------:R-:W-:Y:S01]  /*6a80*/  FFMA R74, R40, R147, R74 ;  /* 0x00000093284a7223 */ /* 0x000fe2000000004a */
[----:B------:R-:W3:Y:S01]  /*6a90*/  LDS R83, [R4.X4+0x56d8] ;  /* 0x0056d80004537984 */ /* 0x000ee20000004800 */
[----:B------:R-:W-:-:S02]  /*6aa0*/  FFMA R143, R87, R154, R143 ;  /* 0x0000009a578f7223 */ /* 0x000fc4000000008f */
[----:B------:R-:W-:Y:S01]  /*6ab0*/  FFMA R87, R87, R162, R74 ;  /* 0x000000a257577223 */ /* 0x000fe2000000004a */
[----:B------:R-:W3:Y:S03]  /*6ac0*/  LDS R40, [R4.X4+0x57d4] ;  /* 0x0057d40004287984 */ /* 0x000ee60000004800 */
[C---:B------:R-:W-:Y:S01]  /*6ad0*/  FFMA R87, R38.reuse, R90, R87 ;  /* 0x0000005a26577223 */ /* 0x040fe20000000057 */
[----:B------:R-:W3:Y:S01]  /*6ae0*/  LDS R85, [R4.X4+0x58d0] ;  /* 0x0058d00004557984 */ /* 0x000ee20000004800 */
[----:B------:R-:W-:Y:S02]  /*6af0*/  FFMA R86, R38, R86, R143 ;  /* 0x0000005626567223 */ /* 0x000fe4000000008f */
[C---:B------:R-:W-:Y:S01]  /*6b00*/  FFMA R87, R42.reuse, R101, R87 ;  /* 0x000000652a577223 */ /* 0x040fe20000000057 */
[----:B------:R-:W3:Y:S01]  /*6b10*/  LDS R38, [R4.X4+0x59cc] ;  /* 0x0059cc0004267984 */ /* 0x000ee20000004800 */
[----:B------:R-:W-:-:S02]  /*6b20*/  FFMA R93, R42, R93, R86 ;  /* 0x0000005d2a5d7223 */ /* 0x000fc40000000056 */
[C---:B0-----:R-:W-:Y:S01]  /*6b30*/  FFMA R108, R77.reuse, R108, R87 ;  /* 0x0000006c4d6c7223 */ /* 0x041fe20000000057 */
[----:B------:R-:W-:Y:S01]  /*6b40*/  LDS R42, [R4.X4+0x5bc4] ;  /* 0x005bc400042a7984 */ /* 0x000fe20000004800 */
[----:B------:R-:W-:-:S03]  /*6b50*/  FFMA R96, R77, R96, R93 ;  /* 0x000000604d607223 */ /* 0x000fc6000000005d */
[----:B------:R-:W0:Y:S01]  /*6b60*/  LDS R87, [R4.X4+0x5ac8] ;  /* 0x005ac80004577984 */ /* 0x000e220000004800 */
[C---:B-1----:R-:W-:Y:S02]  /*6b70*/  FFMA R108, R44.reuse, R111, R108 ;  /* 0x0000006f2c6c7223 */ /* 0x042fe4000000006c */
[----:B------:R-:W-:Y:S01]  /*6b80*/  FFMA R99, R44, R99, R96 ;  /* 0x000000632c637223 */ /* 0x000fe20000000060 */
[----:B------:R-:W-:Y:S01]  /*6b90*/  LDS.128 R88, [R30+0x8890] ;  /* 0x008890001e587984 */ /* 0x000fe20000000c00 */
[C---:B----4-:R-:W-:Y:S02]  /*6ba0*/  FFMA R108, R73.reuse, R114, R108 ;  /* 0x00000072496c7223 */ /* 0x050fe4000000006c */
[----:B------:R-:W-:Y:S01]  /*6bb0*/  FFMA R106, R73, R106, R99 ;  /* 0x0000006a496a7223 */ /* 0x000fe20000000063 */
[----:B------:R-:W-:Y:S01]  /*6bc0*/  LDS.128 R92, [R30+0x82b0] ;  /* 0x0082b0001e5c7984 */ /* 0x000fe20000000c00 */
[C---:B-----5:R-:W-:Y:S02]  /*6bd0*/  FFMA R108, R34.reuse, R125, R108 ;  /* 0x0000007d226c7223 */ /* 0x060fe4000000006c */
[----:B------:R-:W-:Y:S01]  /*6be0*/  FFMA R117, R34, R117, R106 ;  /* 0x0000007522757223 */ /* 0x000fe2000000006a */
[----:B------:R-:W-:Y:S01]  /*6bf0*/  LDS.128 R96, [R30+0x88a0] ;  /* 0x0088a0001e607984 */ /* 0x000fe20000000c00 */
[----:B------:R-:W-:-:S02]  /*6c00*/  FFMA R72, R79, R72, R108 ;  /* 0x000000484f487223 */ /* 0x000fc4000000006c */
[----:B------:R-:W-:Y:S01]  /*6c10*/  FFMA R120, R79, R120, R117 ;  /* 0x000000784f787223 */ /* 0x000fe20000000075 */
[----:B------:R-:W1:Y:S01]  /*6c20*/  LDS R34, [R4.X4+0x5dbc] ;  /* 0x005dbc0004227984 */ /* 0x000e620000004800 */
[C---:B--2---:R-:W-:Y:S02]  /*6c30*/  FFMA R72, R36.reuse, R75, R72 ;  /* 0x0000004b24487223 */ /* 0x044fe40000000048 */
[----:B------:R-:W-:Y:S01]  /*6c40*/  FFMA R123, R36, R123, R120 ;  /* 0x0000007b247b7223 */ /* 0x000fe20000000078 */
[----:B------:R-:W-:Y:S01]  /*6c50*/  LDS.128 R100, [R30+0x88b0] ;  /* 0x0088b0001e647984 */ /* 0x000fe20000000c00 */
[C---:B---3--:R-:W-:Y:S02]  /*6c60*/  FFMA R78, R83.reuse, R78, R72 ;  /* 0x0000004e534e7223 */ /* 0x048fe40000000048 */
[----:B------:R-:W-:Y:S01]  /*6c70*/  FFMA R130, R83, R130, R123 ;  /* 0x0000008253827223 */ /* 0x000fe2000000007b */
[----:B------:R-:W-:Y:S01]  /*6c80*/  LDS R36, [R4.X4+0x5e80] ;  /* 0x005e800004247984 */ /* 0x000fe20000004800 */
[----:B------:R-:W-:-:S03]  /*6c90*/  FFMA R149, R40, R149, R78 ;  /* 0x0000009528957223 */ /* 0x000fc6000000004e */
[----:B------:R-:W2:Y:S01]  /*6ca0*/  LDS.128 R72, [R30+0x8280] ;  /* 0x008280001e487984 */ /* 0x000ea20000000c00 */
[----:B------:R-:W-:-:S03]  /*6cb0*/  FFMA R81, R40, R81, R130 ;  /* 0x0000005128517223 */ /* 0x000fc60000000082 */
[----:B------:R-:W3:Y:S01]  /*6cc0*/  LDS.128 R76, [R30+0x8880] ;  /* 0x008880001e4c7984 */ /* 0x000ee20000000c00 */
[C---:B------:R-:W-:Y:S02]  /*6cd0*/  FFMA R156, R85.reuse, R156, R81 ;  /* 0x0000009c559c7223 */ /* 0x040fe40000000051 */
[----:B------:R-:W-:Y:S01]  /*6ce0*/  FFMA R149, R85, R164, R149 ;  /* 0x000000a455957223 */ /* 0x000fe20000000095 */
[----:B------:R-:W4:Y:S01]  /*6cf0*/  LDS R40, [R4.X4+0x5f7c] ;  /* 0x005f7c0004287984 */ /* 0x000f220000004800 */
[C---:B------:R-:W-:Y:S02]  /*6d00*/  FFMA R159, R38.reuse, R159, R156 ;  /* 0x0000009f269f7223 */ /* 0x040fe4000000009c */
[----:B------:R-:W-:Y:S01]  /*6d10*/  FFMA R149, R38, R167, R149 ;  /* 0x000000a726957223 */ /* 0x000fe20000000095 */
[----:B------:R-:W5:Y:S01]  /*6d20*/  LDS.128 R80, [R30+0x8290] ;  /* 0x008290001e507984 */ /* 0x000f620000000c00 */
[C---:B0-----:R-:W-:Y:S02]  /*6d30*/  FFMA R134, R87.reuse, R134, R159 ;  /* 0x0000008657867223 */ /* 0x041fe4000000009f */
[----:B------:R-:W-:Y:S01]  /*6d40*/  FFMA R138, R87, R138, R149 ;  /* 0x0000008a578a7223 */ /* 0x000fe20000000095 */
[----:B------:R-:W-:Y:S04]  /*6d50*/  LDS R38, [R4.X4+0x6174] ;  /* 0x0061740004267984 */ /* 0x000fe80000004800 */
[----:B------:R-:W0:Y:S04]  /*6d60*/  LDS.128 R84, [R30+0x82a0] ;  /* 0x0082a0001e547984 */ /* 0x000e280000000c00 */
[----:B------:R-:W0:Y:S01]  /*6d70*/  LDS R123, [R4.X4+0x6270] ;  /* 0x00627000047b7984 */ /* 0x000e220000004800 */
[----:B------:R-:W-:-:S02]  /*6d80*/  FFMA R141, R42, R141, R134 ;  /* 0x0000008d2a8d7223 */ /* 0x000fc40000000086 */
[----:B------:R-:W-:Y:S01]  /*6d90*/  FFMA R138, R42, R145, R138 ;  /* 0x000000912a8a7223 */ /* 0x000fe2000000008a */
[----:B------:R-:W-:Y:S01]  /*6da0*/  LDS R129, [R4.X4+0x6468] ;  /* 0x0064680004817984 */ /* 0x000fe20000004800 */
[----:B------:R-:W-:-:S03]  /*6db0*/  FFMA R152, R105, R152, R141 ;  /* 0x0000009869987223 */ /* 0x000fc6000000008d */
[----:B------:R-:W0:Y:S01]  /*6dc0*/  LDS R42, [R4.X4+0x636c] ;  /* 0x00636c00042a7984 */ /* 0x000e220000004800 */
[----:B------:R-:W-:-:S03]  /*6dd0*/  FFMA R138, R105, R160, R138 ;  /* 0x000000a0698a7223 */ /* 0x000fc6000000008a */
[----:B------:R-:W0:Y:S01]  /*6de0*/  LDS.128 R108, [R30+0x82c0] ;  /* 0x0082c0001e6c7984 */ /* 0x000e220000000c00 */
[----:B-1----:R-:W-:-:S03]  /*6df0*/  FFMA R155, R34, R155, R152 ;  /* 0x0000009b229b7223 */ /* 0x002fc60000000098 */
[----:B------:R-:W1:Y:S01]  /*6e00*/  LDS.128 R104, [R30+0x88c0] ;  /* 0x0088c0001e687984 */ /* 0x000e620000000c00 */
[----:B------:R-:W-:-:S03]  /*6e10*/  FFMA R163, R34, R163, R138 ;  /* 0x000000a322a37223 */ /* 0x000fc6000000008a */
[----:B------:R-:W-:Y:S01]  /*6e20*/  LDS R34, [R4.X4+0x6564] ;  /* 0x0065640004227984 */ /* 0x000fe20000004800 */
[----:B--2---:R-:W-:-:S03]  /*6e30*/  FFMA R72, R72, R36, R155 ;  /* 0x0000002448487223 */ /* 0x004fc6000000009b */
[----:B------:R-:W2:Y:S04]  /*6e40*/  LDS.128 R144, [R30+0x82d0] ;  /* 0x0082d0001e907984 */ /* 0x000ea80000000c00 */
[----:B------:R-:W1:Y:S01]  /*6e50*/  LDS.128 R148, [R30+0x88d0] ;  /* 0x0088d0001e947984 */ /* 0x000e620000000c00 */
[----:B---3--:R-:W-:-:S03]  /*6e60*/  FFMA R76, R36, R76, R163 ;  /* 0x0000004c244c7223 */ /* 0x008fc600000000a3 */
[----:B------:R-:W3:Y:S04]  /*6e70*/  LDS.128 R152, [R30+0x82e0] ;  /* 0x0082e0001e987984 */ /* 0x000ee80000000c00 */
[----:B------:R-:W1:Y:S01]  /*6e80*/  LDS.128 R156, [R30+0x88e0] ;  /* 0x0088e0001e9c7984 */ /* 0x000e620000000c00 */
[C---:B----4-:R-:W-:Y:S02]  /*6e90*/  FFMA R75, R40.reuse, R75, R72 ;  /* 0x0000004b284b7223 */ /* 0x050fe40000000048 */
[----:B------:R-:W-:Y:S01]  /*6ea0*/  FFMA R76, R40, R79, R76 ;  /* 0x0000004f284c7223 */ /* 0x000fe2000000004c */
[----:B------:R-:W4:Y:S01]  /*6eb0*/  LDS R36, [R4.X4+0x675c] ;  /* 0x00675c0004247984 */ /* 0x000f220000004800 */
[----:B-----5:R-:W-:Y:S02]  /*6ec0*/  FFMA R82, R82, R121, R75 ;  /* 0x0000007952527223 */ /* 0x020fe4000000004b */
[----:B------:R-:W-:Y:S01]  /*6ed0*/  FFMA R76, R121, R90, R76 ;  /* 0x0000005a794c7223 */ /* 0x000fe2000000004c */
[----:B------:R-:W-:Y:S04]  /*6ee0*/  LDS R79, [R4.X4+0x6858] ;  /* 0x00685800044f7984 */ /* 0x000fe80000004800 */
[----:B------:R-:W5:Y:S04]  /*6ef0*/  LDS.128 R160, [R30+0x82f0] ;  /* 0x0082f0001ea07984 */ /* 0x000f680000000c00 */
[----:B------:R-:W4:Y:S01]  /*6f00*/  LDS.128 R164, [R30+0x88f0] ;  /* 0x0088f0001ea47984 */ /* 0x000f220000000c00 */
[----:B0-----:R-:W-:-:S02]  /*6f10*/  FFMA R85, R85, R38, R82 ;  /* 0x0000002655557223 */ /* 0x001fc40000000052 */
[----:B------:R-:W-:Y:S01]  /*6f20*/  FFMA R76, R38, R97, R76 ;  /* 0x00000061264c7223 */ /* 0x000fe2000000004c */
[----:B------:R-:W-:Y:S01]  /*6f30*/  LDS R40, [R4.X4+0x6954] ;  /* 0x0069540004287984 */ /* 0x000fe20000004800 */
[----:B------:R-:W-:-:S03]  /*6f40*/  FFMA R92, R92, R123, R85 ;  /* 0x0000007b5c5c7223 */ /* 0x000fc60000000055 */
[----:B------:R-:W0:Y:S01]  /*6f50*/  LDS.128 R112, [R30+0x8300] ;  /* 0x008300001e707984 */ /* 0x000e220000000c00 */
[----:B------:R-:W-:-:S03]  /*6f60*/  FFMA R76, R123, R100, R76 ;  /* 0x000000647b4c7223 */ /* 0x000fc6000000004c */
[----:B------:R-:W0:Y:S04]  /*6f70*/  LDS.128 R116, [R30+0x8900] ;  /* 0x008900001e747984 */ /* 0x000e280000000c00 */
[----:B------:R-:W-:Y:S04]  /*6f80*/  LDS R75, [R4.X4+0x6a50] ;  /* 0x006a5000044b7984 */ /* 0x000fe80000004800 */
[----:B------:R-:W0:Y:S04]  /*6f90*/  LDS.128 R124, [R30+0x8310] ;  /* 0x008310001e7c7984 */ /* 0x000e280000000c00 */
[----:B------:R-:W0:Y:S01]  /*6fa0*/  LDS.128 R120, [R30+0x8910] ;  /* 0x008910001e787984 */ /* 0x000e220000000c00 */
[----:B------:R-:W-:-:S02]  /*6fb0*/  FFMA R95, R42, R95, R92 ;  /* 0x0000005f2a5f7223 */ /* 0x000fc4000000005c */
[----:B------:R-:W-:Y:S01]  /*6fc0*/  FFMA R76, R42, R103, R76 ;  /* 0x000000672a4c7223 */ /* 0x000fe2000000004c */
[----:B------:R-:W0:Y:S01]  /*6fd0*/  LDS R38, [R4.X4+0x6b4c] ;  /* 0x006b4c0004267984 */ /* 0x000e220000004800 */
[----:B------:R-:W-:Y:S02]  /*6fe0*/  FFMA R110, R110, R129, R95 ;  /* 0x000000816e6e7223 */ /* 0x000fe4000000005f */
[----:B-1----:R-:W-:Y:S01]  /*6ff0*/  FFMA R76, R129, R106, R76 ;  /* 0x0000006a814c7223 */ /* 0x002fe2000000004c */
[----:B------:R-:W-:Y:S01]  /*7000*/  LDS R85, [R4.X4+0x6c48] ;  /* 0x006c480004557984 */ /* 0x000fe20000004800 */
[----:B--2---:R-:W-:Y:S02]  /*7010*/  FFMA R145, R145, R34, R110 ;  /* 0x0000002291917223 */ /* 0x004fe4000000006e */
[----:B------:R-:W-:Y:S01]  /*7020*/  FFMA R76, R34, R149, R76 ;  /* 0x00000095224c7223 */ /* 0x000fe2000000004c */
[----:B------:R-:W1:Y:S01]  /*7030*/  LDS.128 R132, [R30+0x8320] ;  /* 0x008320001e847984 */ /* 0x000e620000000c00 */
[----:B---3--:R-:W-:-:S02]  /*7040*/  FFMA R152, R152, R131, R145 ;  /* 0x0000008398987223 */ /* 0x008fc40000000091 */
[----:B------:R-:W-:Y:S01]  /*7050*/  FFMA R76, R131, R156, R76 ;  /* 0x0000009c834c7223 */ /* 0x000fe2000000004c */
[----:B------:R-:W-:Y:S04]  /*7060*/  LDS R34, [R4.X4+0x6d44] ;  /* 0x006d440004227984 */ /* 0x000fe80000004800 */
[----:B------:R-:W2:Y:S01]  /*7070*/  LDS.128 R128, [R30+0x8920] ;  /* 0x008920001e807984 */ /* 0x000ea20000000c00 */
[----:B----4-:R-:W-:-:S03]  /*7080*/  FFMA R155, R36, R155, R152 ;  /* 0x0000009b249b7223 */ /* 0x010fc60000000098 */
[----:B------:R-:W3:Y:S01]  /*7090*/  LDS.128 R136, [R30+0x8330] ;  /* 0x008330001e887984 */ /* 0x000ee20000000c00 */
[----:B------:R-:W-:-:S03]  /*70a0*/  FFMA R76, R36, R159, R76 ;  /* 0x0000009f244c7223 */ /* 0x000fc6000000004c */
[----:B------:R-:W4:Y:S04]  /*70b0*/  LDS.128 R140, [R30+0x8930] ;  /* 0x008930001e8c7984 */ /* 0x000f280000000c00 */
[----:B------:R-:W4:Y:S01]  /*70c0*/  LDS R36, [R4.X4+0x5e9c] ;  /* 0x005e9c0004247984 */ /* 0x000f220000004800 */
[----:B-----5:R-:W-:Y:S02]  /*70d0*/  FFMA R162, R162, R79, R155 ;  /* 0x0000004fa2a27223 */ /* 0x020fe4000000009b */
[----:B------:R-:W-:Y:S01]  /*70e0*/  FFMA R76, R79, R166, R76 ;  /* 0x000000a64f4c7223 */ /* 0x000fe2000000004c */
[----:B------:R-:W-:Y:S04]  /*70f0*/  LDS R42, [R4.X4+0x628c] ;  /* 0x00628c00042a7984 */ /* 0x000fe80000004800 */
[----:B------:R-:W5:Y:S01]  /*7100*/  LDS R79, [R4.X4+0x5f98] ;  /* 0x005f9800044f7984 */ /* 0x000f620000004800 */
[----:B0-----:R-:W-:-:S02]  /*7110*/  FFMA R113, R113, R40, R162 ;  /* 0x0000002871717223 */ /* 0x001fc400000000a2 */
[----:B------:R-:W-:Y:S01]  /*7120*/  FFMA R76, R40, R117, R76 ;  /* 0x00000075284c7223 */ /* 0x000fe2000000004c */
[----:B------:R-:W-:Y:S01]  /*7130*/  LDS R95, [R4.X4+0x6388] ;  /* 0x00638800045f7984 */ /* 0x000fe20000004800 */
[----:B------:R-:W-:-:S03]  /*7140*/  FFMA R124, R124, R75, R113 ;  /* 0x0000004b7c7c7223 */ /* 0x000fc60000000071 */
[----:B------:R-:W0:Y:S01]  /*7150*/  LDS R40, [R4.X4+0x6094] ;  /* 0x0060940004287984 */ /* 0x000e220000004800 */
[----:B------:R-:W-:-:S03]  /*7160*/  FFMA R76, R75, R120, R76 ;  /* 0x000000784b4c7223 */ /* 0x000fc6000000004c */
[----:B------:R-:W0:Y:S01]  /*7170*/  LDS R75, [R4.X4+0x6190] ;  /* 0x00619000044b7984 */ /* 0x000e220000004800 */
[C---:B------:R-:W-:Y:S02]  /*7180*/  FFMA R127, R38.reuse, R127, R124 ;  /* 0x0000007f267f7223 */ /* 0x040fe4000000007c */
[----:B------:R-:W-:Y:S01]  /*7190*/  FFMA R76, R38, R123, R76 ;  /* 0x0000007b264c7223 */ /* 0x000fe2000000004c */
[----:B------:R-:W-:Y:S04]  /*71a0*/  LDS R97, [R4.X4+0x6580] ;  /* 0x0065800004617984 */ /* 0x000fe80000004800 */
[----:B------:R-:W0:Y:S01]  /*71b0*/  LDS R38, [R4.X4+0x6484] ;  /* 0x0064840004267984 */ /* 0x000e220000004800 */
[----:B-1----:R-:W-:Y:S02]  /*71c0*/  FFMA R134, R134, R85, R127 ;  /* 0x0000005586867223 */ /* 0x002fe4000000007f */
[----:B--2---:R-:W-:Y:S01]  /*71d0*/  FFMA R76, R85, R130, R76 ;  /* 0x00000082554c7223 */ /* 0x004fe2000000004c */
[----:B------:R-:W1:Y:S01]  /*71e0*/  LDS R44, [R4.X4+0x667c] ;  /* 0x00667c00042c7984 */ /* 0x000e620000004800 */
[----:B---3--:R-:W-:-:S03]  /*71f0*/  FFMA R134, R137, R34, R134 ;  /* 0x0000002289867223 */ /* 0x008fc60000000086 */
[----:B------:R-:W2:Y:S01]  /*7200*/  LDS R85, [R4.X4+0x6778] ;  /* 0x0067780004557984 */ /* 0x000ea20000004800 */
[----:B----4-:R-:W-:Y:S02]  /*7210*/  FFMA R76, R34, R141, R76 ;  /* 0x0000008d224c7223 */ /* 0x010fe4000000004c */
[C---:B------:R-:W-:Y:S01]  /*7220*/  FFMA R73, R36.reuse, R73, R134 ;  /* 0x0000004924497223 */ /* 0x040fe20000000086 */
[----:B------:R-:W3:Y:S01]  /*7230*/  LDS R34, [R4.X4+0x6874] ;  /* 0x0068740004227984 */ /* 0x000ee20000004800 */
[----:B------:R-:W-:-:S03]  /*7240*/  FFMA R76, R36, R77, R76 ;  /* 0x0000004d244c7223 */ /* 0x000fc6000000004c */
[----:B------:R-:W-:Y:S01]  /*7250*/  LDS R36, [R4.X4+0x6a6c] ;  /* 0x006a6c0004247984 */ /* 0x000fe20000004800 */
[----:B-----5:R-:W-:-:S03]  /*7260*/  FFMA R80, R79, R80, R73 ;  /* 0x000000504f507223 */ /* 0x020fc60000000049 */
[----:B------:R-:W-:Y:S01]  /*7270*/  LDS R77, [R4.X4+0x6b68] ;  /* 0x006b6800044d7984 */ /* 0x000fe20000004800 */
[----:B------:R-:W-:-:S03]  /*7280*/  FFMA R76, R79, R88, R76 ;  /* 0x000000584f4c7223 */ /* 0x000fc6000000004c */
[----:B------:R-:W4:Y:S01]  /*7290*/  LDS R73, [R4.X4+0x6970] ;  /* 0x0069700004497984 */ /* 0x000f220000004800 */
[----:B0-----:R-:W-:-:S03]  /*72a0*/  FFMA R83, R40, R83, R80 ;  /* 0x0000005328537223 */ /* 0x001fc60000000050 */
[----:B------:R-:W-:Y:S01]  /*72b0*/  LDS R79, [R4.X4+0x60b0] ;  /* 0x0060b000044f7984 */ /* 0x000fe20000004800 */
[----:B------:R-:W-:Y:S02]  /*72c0*/  FFMA R76, R40, R91, R76 ;  /* 0x0000005b284c7223 */ /* 0x000fe4000000004c */
[C---:B------:R-:W-:Y:S01]  /*72d0*/  FFMA R86, R75.reuse, R86, R83 ;  /* 0x000000564b567223 */ /* 0x040fe20000000053 */
[----:B------:R-:W0:Y:S01]  /*72e0*/  LDS R40, [R4.X4+0x6c64] ;  /* 0x006c640004287984 */ /* 0x000e220000004800 */
[----:B------:R-:W-:Y:S02]  /*72f0*/  FFMA R76, R75, R98, R76 ;  /* 0x000000624b4c7223 */ /* 0x000fe4000000004c */
[C---:B------:R-:W-:Y:S01]  /*7300*/  FFMA R93, R42.reuse, R93, R86 ;  /* 0x0000005d2a5d7223 */ /* 0x040fe20000000056 */
[----:B------:R-:W5:Y:S01]  /*7310*/  LDS R75, [R4.X4+0x6d60] ;  /* 0x006d6000044b7984 */ /* 0x000f620000004800 */
[----:B------:R-:W-:Y:S02]  /*7320*/  FFMA R76, R42, R101, R76 ;  /* 0x000000652a4c7223 */ /* 0x000fe4000000004c */
[C---:B------:R-:W-:Y:S01]  /*7330*/  FFMA R108, R95.reuse, R108, R93 ;  /* 0x0000006c5f6c7223 */ /* 0x040fe2000000005d */
[----:B------:R-:W5:Y:S01]  /*7340*/  LDS R42, [R4.X4+0x5eb8] ;  /* 0x005eb800042a7984 */ /* 0x000f620000004800 */
[----:B------:R-:W-:-:S02]  /*7350*/  FFMA R76, R95, R104, R76 ;  /* 0x000000685f4c7223 */ /* 0x000fc4000000004c */
[C---:B------:R-:W-:Y:S01]  /*7360*/  FFMA R111, R38.reuse, R111, R108 ;  /* 0x0000006f266f7223 */ /* 0x040fe2000000006c */
[----:B------:R-:W-:Y:S01]  /*7370*/  LDS R83, [R4.X4+0x62a8] ;  /* 0x0062a80004537984 */ /* 0x000fe20000004800 */
[----:B------:R-:W-:Y:S02]  /*7380*/  FFMA R76, R38, R107, R76 ;  /* 0x0000006b264c7223 */ /* 0x000fe4000000004c */
[C---:B------:R-:W-:Y:S01]  /*7390*/  FFMA R146, R97.reuse, R146, R111 ;  /* 0x0000009261927223 */ /* 0x040fe2000000006f */
[----:B------:R-:W5:Y:S01]  /*73a0*/  LDS R38, [R4.X4+0x5fb4] ;  /* 0x005fb40004267984 */ /* 0x000f620000004800 */
        /* <DEDUP_REMOVED lines=13> */
[----:B------:R-:W-:Y:S01]  /*7480*/  FFMA R125, R36, R125, R114 ;  /* 0x0000007d247d7223 */ /* 0x000fe20000000072 */
[----:B------:R-:W-:Y:S01]  /*7490*/  ISETP.LT.U32.AND P5, PT, R14, 0x7, !P0 ;  /* 0x000000070e00780c */ /* 0x000fe200047a1070 */
[----:B------:R-:W-:Y:S01]  /*74a0*/  FFMA R76, R36, R121, R76 ;  /* 0x00000079244c7223 */ /* 0x000fe2000000004c */
[----:B------:R-:W-:Y:S01]  /*74b0*/  ISETP.LT.U32.AND P6, PT, R12, 0x7, !P0 ;  /* 0x000000070c00780c */ /* 0x000fe200047c1070 */
[C---:B------:R-:W-:Y:S01]  /*74c0*/  FFMA R132, R77.reuse, R132, R125 ;  /* 0x000000844d847223 */ /* 0x040fe2000000007d */
[----:B------:R-:W-:Y:S01]  /*74d0*/  LDS R52, [R4.X4+0x6b84] ;  /* 0x006b840004347984 */ /* 0x000fe20000004800 */
[----:B------:R-:W-:Y:S02]  /*74e0*/  FFMA R76, R77, R128, R76 ;  /* 0x000000804d4c7223 */ /* 0x000fe4000000004c */
[C---:B0-----:R-:W-:Y:S01]  /*74f0*/  FFMA R135, R40.reuse, R135, R132 ;  /* 0x0000008728877223 */ /* 0x041fe20000000084 */
[----:B------:R-:W-:Y:S01]  /*7500*/  LDS R56, [R4.X4+0x6e40] ;  /* 0x006e400004387984 */ /* 0x000fe20000004800 */
[----:B------:R-:W-:-:S02]  /*7510*/  FFMA R76, R40, R131, R76 ;  /* 0x00000083284c7223 */ /* 0x000fc4000000004c */
[C---:B-----5:R-:W-:Y:S01]  /*7520*/  FFMA R135, R75.reuse, R138, R135 ;  /* 0x0000008a4b877223 */ /* 0x060fe20000000087 */
[----:B------:R-:W0:Y:S01]  /*7530*/  LDS R40, [R4.X4+0x659c] ;  /* 0x00659c0004287984 */ /* 0x000e220000004800 */
[----:B------:R-:W-:Y:S02]  /*7540*/  FFMA R75, R75, R142, R76 ;  /* 0x0000008e4b4b7223 */ /* 0x000fe4000000004c */
[C---:B------:R-:W-:Y:S01]  /*7550*/  FFMA R74, R42.reuse, R74, R135 ;  /* 0x0000004a2a4a7223 */ /* 0x040fe20000000087 */
[----:B------:R-:W-:Y:S01]  /*7560*/  LDS R58, [R4.X4+0x6f3c] ;  /* 0x006f3c00043a7984 */ /* 0x000fe20000004800 */
[----:B------:R-:W-:Y:S02]  /*7570*/  FFMA R75, R42, R78, R75 ;  /* 0x0000004e2a4b7223 */ /* 0x000fe4000000004b */
[C---:B------:R-:W-:Y:S01]  /*7580*/  FFMA R81, R38.reuse, R81, R74 ;  /* 0x0000005126517223 */ /* 0x040fe2000000004a */
[----:B------:R-:W-:Y:S01]  /*7590*/  LDS R60, [R4.X4+0x7134] ;  /* 0x00713400043c7984 */ /* 0x000fe20000004800 */
[----:B------:R-:W-:-:S02]  /*75a0*/  FFMA R75, R38, R89, R75 ;  /* 0x00000059264b7223 */ /* 0x000fc4000000004b */
[C---:B------:R-:W-:Y:S01]  /*75b0*/  FFMA R84, R79.reuse, R84, R81 ;  /* 0x000000544f547223 */ /* 0x040fe20000000051 */
[----:B------:R-:W-:Y:S01]  /*75c0*/  LDS R89, [R4.X4+0x6c80] ;  /* 0x006c800004597984 */ /* 0x000fe20000004800 */
[----:B------:R-:W-:-:S03]  /*75d0*/  FFMA R75, R79, R96, R75 ;  /* 0x000000604f4b7223 */ /* 0x000fc6000000004b */
[----:B------:R-:W3:Y:S01]  /*75e0*/  LDS R79, [R4.X4+0x6698] ;  /* 0x00669800044f7984 */ /* 0x000ee20000004800 */
[----:B-1----:R-:W-:-:S03]  /*75f0*/  FFMA R87, R44, R87, R84 ;  /* 0x000000572c577223 */ /* 0x002fc60000000054 */
[----:B------:R-:W1:Y:S01]  /*7600*/  LDS R81, [R4.X4+0x6890] ;  /* 0x0068900004517984 */ /* 0x000e620000004800 */
[----:B------:R-:W-:Y:S02]  /*7610*/  FFMA R75, R44, R99, R75 ;  /* 0x000000632c4b7223 */ /* 0x000fe4000000004b */
[C---:B------:R-:W-:Y:S01]  /*7620*/  FFMA R94, R83.reuse, R94, R87 ;  /* 0x0000005e535e7223 */ /* 0x040fe20000000057 */
[----:B------:R-:W-:Y:S01]  /*7630*/  LDS R62, [R4.X4+0x732c] ;  /* 0x00732c00043e7984 */ /* 0x000fe20000004800 */
[----:B------:R-:W-:-:S03]  /*7640*/  FFMA R75, R83, R102, R75 ;  /* 0x00000066534b7223 */ /* 0x000fc6000000004b */
[----:B------:R-:W4:Y:S01]  /*7650*/  LDS R83, [R4.X4+0x6a88] ;  /* 0x006a880004537984 */ /* 0x000f220000004800 */
[----:B--2---:R-:W-:Y:S02]  /*7660*/  FFMA R105, R34, R105, R75 ;  /* 0x0000006922697223 */ /* 0x004fe4000000004b */
[C---:B------:R-:W-:Y:S01]  /*7670*/  @P5 IMAD R73, R2.reuse, 0x1880, R169 ;  /* 0x0000188002495824 */ /* 0x040fe200078e02a9 */
[----:B------:R-:W-:Y:S01]  /*7680*/  LDS R137, [R4.X4+0x7428] ;  /* 0x0074280004897984 */ /* 0x000fe20000004800 */
[C---:B------:R-:W-:Y:S02]  /*7690*/  @P5 IMAD R77, R2.reuse, 0x1880, R21 ;  /* 0x00001880024d5824 */ /* 0x040fe400078e0215 */
[----:B------:R-:W-:Y:S01]  /*76a0*/  @P6 IMAD R75, R2, 0x1880, R71 ;  /* 0x00001880024b6824 */ /* 0x000fe200078e0247 */
[----:B------:R-:W-:Y:S01]  /*76b0*/  HFMA2.MMA R38, -RZ, RZ, 0, 0 ;  /* 0x00000000ff267435 */ /* 0x000fe200000001ff */
[----:B------:R-:W-:Y:S01]  /*76c0*/  FFMA R109, R34, R109, R94 ;  /* 0x0000006d226d7223 */ /* 0x000fe2000000005e */
[----:B------:R-:W-:Y:S01]  /*76d0*/  @P5 IADD3 R73, R73, 0x1, RZ ;  /* 0x0000000149495810 */ /* 0x000fe20007ffe0ff */
[----:B------:R-:W-:Y:S01]  /*76e0*/  HFMA2.MMA R34, -RZ, RZ, 0, 0 ;  /* 0x00000000ff227435 */ /* 0x000fe200000001ff */
[----:B------:R-:W-:Y:S01]  /*76f0*/  @P5 IADD3 R77, R77, 0x1, RZ ;  /* 0x000000014d4d5810 */ /* 0x000fe20007ffe0ff */
[----:B------:R-:W-:Y:S01]  /*7700*/  FFMA R144, R85, R144, R109 ;  /* 0x0000009055907223 */ /* 0x000fe2000000006d */
[----:B------:R-:W-:Y:S01]  /*7710*/  @P6 IADD3 R75, R75, 0x1, RZ ;  /* 0x000000014b4b6810 */ /* 0x000fe20007ffe0ff */
[----:B------:R-:W-:Y:S01]  /*7720*/  FFMA R105, R85, R148, R105 ;  /* 0x0000009455697223 */ /* 0x000fe20000000069 */
[----:B------:R-:W-:Y:S01]  /*7730*/  MOV R36, RZ ;  /* 0x000000ff00247202 */ /* 0x000fe20000000f00 */
[-C--:B------:R-:W-:Y:S01]  /*7740*/  @P5 IMAD.WIDE R72, R73, R6.reuse, c[0x0][0x160] ;  /* 0x0000580049485625 */ /* 0x080fe200078e0206 */
[----:B------:R-:W-:Y:S03]  /*7750*/  LDS R64, [R4.X4+0x7524] ;  /* 0x0075240004407984 */ /* 0x000fe60000004800 */
[-C--:B------:R-:W-:Y:S01]  /*7760*/  @P5 IMAD.WIDE R76, R77, R6.reuse, c[0x0][0x160] ;  /* 0x000058004d4c5625 */ /* 0x080fe200078e0206 */
[----:B------:R2:W5:Y:S03]  /*7770*/  @P5 LDG.E.CONSTANT R38, [R72.64] ;  /* 0x0000000448265981 */ /* 0x000566000c1e9900 */
[----:B------:R-:W-:Y:S01]  /*7780*/  @P6 IMAD.WIDE R74, R75, R6, c[0x0][0x160] ;  /* 0x000058004b4a6625 */ /* 0x000fe200078e0206 */
[----:B------:R1:W5:Y:S03]  /*7790*/  @P5 LDG.E.CONSTANT R36, [R76.64] ;  /* 0x000000044c245981 */ /* 0x000366000c1e9900 */
[C---:B0-----:R-:W-:Y:S01]  /*77a0*/  FFMA R147, R40.reuse, R147, R144 ;  /* 0x0000009328937223 */ /* 0x041fe20000000090 */
[----:B------:R0:W5:Y:S01]  /*77b0*/  @P6 LDG.E.CONSTANT R34, [R74.64] ;  /* 0x000000044a226981 */ /* 0x000162000c1e9900 */
[----:B------:R-:W-:-:S02]  /*77c0*/  FFMA R105, R40, R151, R105 ;  /* 0x0000009728697223 */ /* 0x000fc40000000069 */
[C---:B------:R-:W-:Y:S01]  /*77d0*/  @P6 IMAD R40, R2.reuse, 0x1880, R23 ;  /* 0x0000188002286824 */ /* 0x040fe200078e0217 */
[----:B------:R-:W-:Y:S01]  /*77e0*/  LDS R145, [R4.X4+0x7620] ;  /* 0x0076200004917984 */ /* 0x000fe20000004800 */
[C---:B------:R-:W-:Y:S02]  /*77f0*/  @P5 IMAD R48, R2.reuse, 0x1880, R37 ;  /* 0x0000188002305824 */ /* 0x040fe400078e0225 */
[----:B------:R-:W-:Y:S01]  /*7800*/  @P5 IMAD R54, R2, 0x1880, R61 ;  /* 0x0000188002365824 */ /* 0x000fe200078e023d */
[----:B--2---:R-:W-:Y:S01]  /*7810*/  @P6 IADD3 R73, R40, 0x1, RZ ;  /* 0x0000000128496810 */ /* 0x004fe20007ffe0ff */
[----:B------:R-:W-:Y:S01]  /*7820*/  HFMA2.MMA R42, -RZ, RZ, 0, 0 ;  /* 0x00000000ff2a7435 */ /* 0x000fe200000001ff */
[----:B0-----:R-:W-:Y:S01]  /*7830*/  @P5 IADD3 R75, R48, 0x1, RZ ;  /* 0x00000001304b5810 */ /* 0x001fe20007ffe0ff */
[C---:B---3--:R-:W-:Y:S01]  /*7840*/  FFMA R154, R79.reuse, R154, R147 ;  /* 0x0000009a4f9a7223 */ /* 0x048fe20000000093 */
[----:B-1----:R-:W-:Y:S01]  /*7850*/  @P5 IADD3 R77, R54, 0x1, RZ ;  /* 0x00000001364d5810 */ /* 0x002fe20007ffe0ff */
[----:B------:R-:W-:Y:S01]  /*7860*/  FFMA R105, R79, R158, R105 ;  /* 0x0000009e4f697223 */ /* 0x000fe20000000069 */
[----:B------:R-:W-:Y:S01]  /*7870*/  MOV R44, RZ ;  /* 0x000000ff002c7202 */ /* 0x000fe20000000f00 */
[-C--:B------:R-:W-:Y:S01]  /*7880*/  @P6 IMAD.WIDE R72, R73, R6.reuse, c[0x0][0x160] ;  /* 0x0000580049486625 */ /* 0x080fe200078e0206 */
[----:B------:R-:W-:Y:S01]  /*7890*/  MOV R40, RZ ;  /* 0x000000ff00287202 */ /* 0x000fe20000000f00 */
[----:B------:R-:W0:Y:S02]  /*78a0*/  LDS R54, [R4.X4+0x6d7c] ;  /* 0x006d7c0004367984 */ /* 0x000e240000004800 */
[----:B------:R-:W-:-:S02]  /*78b0*/  @P5 IMAD.WIDE R74, R75, R6, c[0x0][0x160] ;  /* 0x000058004b4a5625 */ /* 0x000fc400078e0206 */
[----:B------:R1:W2:Y:S02]  /*78c0*/  @P6 LDG.E.CONSTANT R44, [R72.64] ;  /* 0x00000004482c6981 */ /* 0x0002a4000c1e9900 */
[----:B------:R-:W-:Y:S02]  /*78d0*/  @P5 IMAD.WIDE R76, R77, R6, c[0x0][0x160] ;  /* 0x000058004d4c5625 */ /* 0x000fe400078e0206 */
[----:B------:R1:W3:Y:S02]  /*78e0*/  @P5 LDG.E.CONSTANT R42, [R74.64] ;  /* 0x000000044a2a5981 */ /* 0x0002e4000c1e9900 */
[C---:B------:R-:W-:Y:S02]  /*78f0*/  FFMA R161, R46.reuse, R161, R154 ;  /* 0x000000a12ea17223 */ /* 0x040fe4000000009a */
[----:B------:R-:W-:Y:S01]  /*7900*/  FFMA R105, R46, R165, R105 ;  /* 0x000000a52e697223 */ /* 0x000fe20000000069 */
[----:B------:R4:W2:Y:S01]  /*7910*/  @P5 LDG.E.CONSTANT R40, [R76.64] ;  /* 0x000000044c285981 */ /* 0x0008a2000c1e9900 */
[----:B------:R-:W-:-:S02]  /*7920*/  FFMA R112, R81, R112, R161 ;  /* 0x0000007051707223 */ /* 0x000fc400000000a1 */
[----:B------:R-:W-:Y:S01]  /*7930*/  FFMA R105, R81, R116, R105 ;  /* 0x0000007451697223 */ /* 0x000fe20000000069 */
[----:B------:R-:W-:Y:S01]  /*7940*/  LDS R135, [R4.X4+0x7038] ;  /* 0x0070380004877984 */ /* 0x000fe20000004800 */
[C---:B------:R-:W-:Y:S02]  /*7950*/  @P6 IMAD R85, R2.reuse, 0x1880, R39 ;  /* 0x0000188002556824 */ /* 0x040fe400078e0227 */
[----:B------:R-:W-:Y:S01]  /*7960*/  @P6 IMAD R87, R2, 0x1880, R63 ;  /* 0x0000188002576824 */ /* 0x000fe200078e023f */
[----:B-1----:R-:W-:Y:S01]  /*7970*/  LDS.128 R72, [R30+0x8940] ;  /* 0x008940001e487984 */ /* 0x002fe20000000c00 */
[----:B------:R-:W-:-:S03]  /*7980*/  FFMA R115, R50, R115, R112 ;  /* 0x0000007332737223 */ /* 0x000fc60000000070 */
[----:B----4-:R-:W1:Y:S01]  /*7990*/  LDS.128 R76, [R30+0x8340] ;  /* 0x008340001e4c7984 */ /* 0x010e620000000c00 */
[----:B------:R-:W-:Y:S01]  /*79a0*/  FFMA R105, R50, R119, R105 ;  /* 0x0000007732697223 */ /* 0x000fe20000000069 */
[----:B------:R-:W-:Y:S01]  /*79b0*/  @P6 IADD3 R85, R85, 0x1, RZ ;  /* 0x0000000155556810 */ /* 0x000fe20007ffe0ff */
[----:B------:R-:W-:Y:S01]  /*79c0*/  HFMA2.MMA R48, -RZ, RZ, 0, 0 ;  /* 0x00000000ff307435 */ /* 0x000fe200000001ff */
[----:B------:R-:W-:Y:S01]  /*79d0*/  @P6 IADD3 R87, R87, 0x1, RZ ;  /* 0x0000000157576810 */ /* 0x000fe20007ffe0ff */
[C---:B------:R-:W-:Y:S01]  /*79e0*/  FFMA R126, R83.reuse, R126, R115 ;  /* 0x0000007e537e7223 */ /* 0x040fe20000000073 */
[----:B------:R-:W-:Y:S01]  /*79f0*/  LDS.128 R92, [R30+0x8950] ;  /* 0x008950001e5c7984 */ /* 0x000fe20000000c00 */
[----:B------:R-:W-:Y:S01]  /*7a00*/  FFMA R105, R83, R122, R105 ;  /* 0x0000007a53697223 */ /* 0x000fe20000000069 */
[----:B------:R-:W-:Y:S02]  /*7a10*/  MOV R46, RZ ;  /* 0x000000ff002e7202 */ /* 0x000fe40000000f00 */
[----:B------:R-:W4:Y:S01]  /*7a20*/  LDS.128 R80, [R30+0x8350] ;  /* 0x008350001e507984 */ /* 0x000f220000000c00 */
[----:B------:R-:W-:-:S03]  /*7a30*/  @P6 IMAD.WIDE R84, R85, R6, c[0x0][0x160] ;  /* 0x0000580055546625 */ /* 0x000fc600078e0206 */
[----:B------:R-:W1:Y:S01]  /*7a40*/  LDS.128 R96, [R30+0x8360] ;  /* 0x008360001e607984 */ /* 0x000e620000000c00 */
[----:B------:R-:W-:-:S03]  /*7a50*/  @P6 IMAD.WIDE R86, R87, R6, c[0x0][0x160] ;  /* 0x0000580057566625 */ /* 0x000fc600078e0206 */
[----:B------:R-:W1:Y:S01]  /*7a60*/  LDS.128 R100, [R30+0x8960] ;  /* 0x008960001e647984 */ /* 0x000e620000000c00 */
[C---:B------:R-:W-:Y:S02]  /*7a70*/  FFMA R133, R52.reuse, R133, R126 ;  /* 0x0000008534857223 */ /* 0x040fe4000000007e */
[----:B------:R-:W-:Y:S01]  /*7a80*/  FFMA R105, R52, R129, R105 ;  /* 0x0000008134697223 */ /* 0x000fe20000000069 */
[----:B------:R0:W2:Y:S01]  /*7a90*/  @P6 LDG.E.CONSTANT R48, [R84.64] ;  /* 0x0000000454306981 */ /* 0x0000a2000c1e9900 */
[C---:B------:R-:W-:Y:S01]  /*7aa0*/  FFMA R136, R89.reuse, R136, R133 ;  /* 0x0000008859887223 */ /* 0x040fe20000000085 */
[----:B------:R-:W-:Y:S01]  /*7ab0*/  ISETP.LT.U32.AND P5, PT, R22, 0x7, !P0 ;  /* 0x000000071600780c */ /* 0x000fe200047a1070 */
[----:B------:R-:W-:Y:S01]  /*7ac0*/  FFMA R105, R89, R140, R105 ;  /* 0x0000008c59697223 */ /* 0x000fe20000000069 */
[----:B------:R0:W2:Y:S04]  /*7ad0*/  @P6 LDG.E.CONSTANT R46, [R86.64] ;  /* 0x00000004562e6981 */ /* 0x0000a8000c1e9900 */
[----:B------:R-:W-:Y:S04]  /*7ae0*/  LDS R133, [R4.X4+0x7230] ;  /* 0x0072300004857984 */ /* 0x000fe80000004800 */
[----:B------:R-:W-:Y:S04]  /*7af0*/  LDS.128 R88, [R30+0x8970] ;  /* 0x008970001e587984 */ /* 0x000fe80000000c00 */
[----:B0-----:R-:W0:Y:S01]  /*7b00*/  LDS.128 R84, [R30+0x8370] ;  /* 0x008370001e547984 */ /* 0x001e220000000c00 */
[----:B------:R-:W-:Y:S01]  /*7b10*/  ISETP.LT.U32.AND P6, PT, R10, 0x7, !P0 ;  /* 0x000000070a00780c */ /* 0x000fe200047c1070 */
[----:B------:R-:W-:-:S02]  /*7b20*/  @P5 IMAD R113, R2, 0x1880, R177 ;  /* 0x0000188002715824 */ /* 0x000fc400078e02b1 */
[----:B------:R-:W-:Y:S01]  /*7b30*/  @P5 IMAD R129, R2, 0x1880, R13 ;  /* 0x0000188002815824 */ /* 0x000fe200078e020d */
[----:B------:R-:W-:Y:S01]  /*7b40*/  HFMA2.MMA R50, -RZ, RZ, 0, 0 ;  /* 0x00000000ff327435 */ /* 0x000fe200000001ff */
[----:B------:R-:W-:Y:S01]  /*7b50*/  LDS.128 R108, [R30+0x8980] ;  /* 0x008980001e6c7984 */ /* 0x000fe20000000c00 */
[----:B------:R-:W-:Y:S02]  /*7b60*/  @P5 IADD3 R113, R113, 0x1, RZ ;  /* 0x0000000171715810 */ /* 0x000fe40007ffe0ff */
[----:B------:R-:W-:Y:S01]  /*7b70*/  @P5 IADD3 R129, R129, 0x1, RZ ;  /* 0x0000000181815810 */ /* 0x000fe20007ffe0ff */
[C---:B------:R-:W-:Y:S01]  /*7b80*/  FFMA R139, R54.reuse, R139, R136 ;  /* 0x0000008b368b7223 */ /* 0x040fe20000000088 */
[----:B------:R-:W-:Y:S01]  /*7b90*/  LDS.128 R116, [R30+0x8990] ;  /* 0x008990001e747984 */ /* 0x000fe20000000c00 */
[----:B------:R-:W-:Y:S01]  /*7ba0*/  FFMA R143, R54, R143, R105 ;  /* 0x0000008f368f7223 */ /* 0x000fe20000000069 */
[----:B------:R-:W-:Y:S01]  /*7bb0*/  MOV R52, RZ ;  /* 0x000000ff00347202 */ /* 0x000fe20000000f00 */
[-C--:B------:R-:W-:Y:S01]  /*7bc0*/  @P5 IMAD.WIDE R112, R113, R6.reuse, c[0x0][0x160] ;  /* 0x0000580071705625 */ /* 0x080fe200078e0206 */
[----:B------:R-:W0:Y:S03]  /*7bd0*/  LDS.128 R104, [R30+0x8380] ;  /* 0x008380001e687984 */ /* 0x000e260000000c00 */
[----:B------:R-:W-:Y:S01]  /*7be0*/  @P5 IMAD.WIDE R128, R129, R6, c[0x0][0x160] ;  /* 0x0000580081805625 */ /* 0x000fe200078e0206 */
[----:B------:R4:W2:Y:S03]  /*7bf0*/  @P5 LDG.E.CONSTANT R50, [R112.64] ;  /* 0x0000000470325981 */ /* 0x0008a6000c1e9900 */
[----:B-1----:R-:W-:Y:S01]  /*7c00*/  FFMA R76, R76, R56, R139 ;  /* 0x000000384c4c7223 */ /* 0x002fe2000000008b */
[----:B------:R1:W2:Y:S01]  /*7c10*/  @P5 LDG.E.CONSTANT R52, [R128.64] ;  /* 0x0000000480345981 */ /* 0x0002a2000c1e9900 */
[----:B------:R-:W-:-:S02]  /*7c20*/  FFMA R72, R56, R72, R143 ;  /* 0x0000004838487223 */ /* 0x000fc4000000008f */
[C---:B------:R-:W-:Y:S01]  /*7c30*/  @P6 IMAD R54, R2.reuse, 0x1880, R9 ;  /* 0x0000188002366824 */ /* 0x040fe200078e0209 */
[----:B------:R-:W-:Y:S01]  /*7c40*/  LDS.128 R120, [R30+0x83a0] ;  /* 0x0083a0001e787984 */ /* 0x000fe20000000c00 */
[----:B------:R-:W-:Y:S02]  /*7c50*/  @P6 IMAD R131, R2, 0x1880, R25 ;  /* 0x0000188002836824 */ /* 0x000fe400078e0219 */
[C---:B------:R-:W-:Y:S01]  /*7c60*/  FFMA R79, R58.reuse, R79, R76 ;  /* 0x0000004f3a4f7223 */ /* 0x040fe2000000004c */
[----:B----4-:R-:W4:Y:S01]  /*7c70*/  LDS.128 R112, [R30+0x8390] ;  /* 0x008390001e707984 */ /* 0x010f220000000c00 */
[----:B------:R-:W-:Y:S01]  /*7c80*/  FFMA R72, R58, R75, R72 ;  /* 0x0000004b3a487223 */ /* 0x000fe20000000048 */
[----:B-1----:R-:W-:Y:S01]  /*7c90*/  @P6 IADD3 R129, R54, 0x1, RZ ;  /* 0x0000000136816810 */ /* 0x002fe20007ffe0ff */
[----:B------:R-:W-:Y:S01]  /*7ca0*/  HFMA2.MMA R54, -RZ, RZ, 0, 0 ;  /* 0x00000000ff367435 */ /* 0x000fe200000001ff */
[----:B------:R-:W-:Y:S01]  /*7cb0*/  @P6 IADD3 R131, R131, 0x1, RZ ;  /* 0x0000000183836810 */ /* 0x000fe20007ffe0ff */
[----:B------:R-:W-:Y:S01]  /*7cc0*/  FFMA R82, R82, R135, R79 ;  /* 0x0000008752527223 */ /* 0x000fe2000000004f */
[----:B------:R-:W1:Y:S01]  /*7cd0*/  LDS.128 R124, [R30+0x89a0] ;  /* 0x0089a0001e7c7984 */ /* 0x000e620000000c00 */
[----:B------:R-:W-:Y:S01]  /*7ce0*/  FFMA R72, R135, R94, R72 ;  /* 0x0000005e87487223 */ /* 0x000fe20000000048 */
[----:B------:R-:W-:Y:S01]  /*7cf0*/  MOV R56, RZ ;  /* 0x000000ff00387202 */ /* 0x000fe20000000f00 */
[-C--:B------:R-:W-:Y:S01]  /*7d00*/  @P6 IMAD.WIDE R128, R129, R6.reuse, c[0x0][0x160] ;  /* 0x0000580081806625 */ /* 0x080fe200078e0206 */
[----:B------:R-:W1:Y:S03]  /*7d10*/  LDS R66, [R4.X4+0x771c] ;  /* 0x00771c0004427984 */ /* 0x000e660000004800 */
[----:B------:R-:W-:Y:S01]  /*7d20*/  @P6 IMAD.WIDE R130, R131, R6, c[0x0][0x160] ;  /* 0x0000580083826625 */ /* 0x000fe200078e0206 */
[----:B------:R0:W2:Y:S03]  /*7d30*/  @P6 LDG.E.CONSTANT R54, [R128.64] ;  /* 0x0000000480366981 */ /* 0x0000a6000c1e9900 */
[----:B------:R-:W-:Y:S01]  /*7d40*/  FFMA R97, R97, R60, R82 ;  /* 0x0000003c61617223 */ /* 0x000fe20000000052 */
[----:B------:R0:W2:Y:S01]  /*7d50*/  @P6 LDG.E.CONSTANT R56, [R130.64] ;  /* 0x0000000482386981 */ /* 0x0000a2000c1e9900 */
[----:B------:R-:W-:-:S02]  /*7d60*/  FFMA R72, R60, R101, R72 ;  /* 0x000000653c487223 */ /* 0x000fc40000000048 */
[----:B0-----:R-:W-:Y:S01]  /*7d70*/  FFMA R84, R84, R133, R97 ;  /* 0x0000008554547223 */ /* 0x001fe20000000061 */
[----:B------:R-:W-:Y:S01]  /*7d80*/  LDS R75, [R4.X4+0x7818] ;  /* 0x00781800044b7984 */ /* 0x000fe20000004800 */
[----:B------:R-:W-:-:S03]  /*7d90*/  FFMA R72, R133, R88, R72 ;  /* 0x0000005885487223 */ /* 0x000fc60000000048 */
[----:B------:R-:W-:Y:S04]  /*7da0*/  LDS.128 R132, [R30+0x89b0] ;  /* 0x0089b0001e847984 */ /* 0x000fe80000000c00 */
[----:B------:R-:W0:Y:S01]  /*7db0*/  LDS.128 R128, [R30+0x83b0] ;  /* 0x0083b0001e807984 */ /* 0x000e220000000c00 */
[----:B------:R-:W-:Y:S01]  /*7dc0*/  @P6 IMAD R141, R2, 0x1880, R41 ;  /* 0x00001880028d6824 */ /* 0x000fe200078e0229 */
[----:B------:R-:W-:Y:S01]  /*7dd0*/  HFMA2.MMA R58, -RZ, RZ, 0, 0 ;  /* 0x00000000ff3a7435 */ /* 0x000fe200000001ff */
[C---:B------:R-:W-:Y:S01]  /*7de0*/  FFMA R87, R62.reuse, R87, R84 ;  /* 0x000000573e577223 */ /* 0x040fe20000000054 */
[----:B------:R-:W-:Y:S02]  /*7df0*/  LDS R68, [R4.X4+0x7914] ;  /* 0x0079140004447984 */ /* 0x000fe40000004800 */
[----:B------:R-:W-:Y:S01]  /*7e00*/  @P6 IADD3 R141, R141, 0x1, RZ ;  /* 0x000000018d8d6810 */ /* 0x000fe20007ffe0ff */
[----:B------:R-:W-:Y:S01]  /*7e10*/  FFMA R72, R62, R91, R72 ;  /* 0x0000005b3e487223 */ /* 0x000fe20000000048 */
[----:B------:R-:W-:Y:S01]  /*7e20*/  LDS R79, [R4.X4+0x7a10] ;  /* 0x007a1000044f7984 */ /* 0x000fe20000004800 */
[----:B------:R-:W-:-:S02]  /*7e30*/  FFMA R106, R106, R137, R87 ;  /* 0x000000896a6a7223 */ /* 0x000fc40000000057 */
[----:B------:R-:W-:Y:S01]  /*7e40*/  @P6 IMAD.WIDE R140, R141, R6, c[0x0][0x160] ;  /* 0x000058008d8c6625 */ /* 0x000fe200078e0206 */
[----:B------:R-:W-:Y:S03]  /*7e50*/  LDS.128 R148, [R30+0x89d0] ;  /* 0x0089d0001e947984 */ /* 0x000fe60000000c00 */
[----:B------:R-:W-:Y:S01]  /*7e60*/  FFMA R72, R137, R110, R72 ;  /* 0x0000006e89487223 */ /* 0x000fe20000000048 */
[----:B------:R1:W2:Y:S01]  /*7e70*/  @P6 LDG.E.CONSTANT R58, [R140.64] ;  /* 0x000000048c3a6981 */ /* 0x0002a2000c1e9900 */
[----:B------:R-:W-:Y:S02]  /*7e80*/  @P6 IMAD R153, R2, 0x1880, R65 ;  /* 0x0000188002996824 */ /* 0x000fe400078e0241 */
[----:B----4-:R-:W-:Y:S01]  /*7e90*/  FFMA R113, R113, R64, R106 ;  /* 0x0000004071717223 */ /* 0x010fe2000000006a */
[----:B------:R-:W4:Y:S01]  /*7ea0*/  LDS.128 R136, [R30+0x83c0] ;  /* 0x0083c0001e887984 */ /* 0x000f220000000c00 */
[----:B------:R-:W-:Y:S01]  /*7eb0*/  FFMA R72, R64, R117, R72 ;  /* 0x0000007540487223 */ /* 0x000fe20000000048 */
[----:B------:R-:W-:Y:S01]  /*7ec0*/  @P6 IADD3 R153, R153, 0x1, RZ ;  /* 0x0000000199996810 */ /* 0x000fe20007ffe0ff */
[----:B------:R-:W-:Y:S01]  /*7ed0*/  FFMA R120, R120, R145, R113 ;  /* 0x0000009178787223 */ /* 0x000fe20000000071 */
[----:B------:R-:W-:Y:S01]  /*7ee0*/  MOV R60, RZ ;  /* 0x000000ff003c7202 */ /* 0x000fe20000000f00 */
[----:B------:R-:W-:Y:S01]  /*7ef0*/  LDS.128 R156, [R30+0x89e0] ;  /* 0x0089e0001e9c7984 */ /* 0x000fe20000000c00 */
[----:B-1----:R-:W-:-:S03]  /*7f00*/  FFMA R72, R145, R124, R72 ;  /* 0x0000007c91487223 */ /* 0x002fc60000000048 */
[----:B------:R-:W1:Y:S01]  /*7f10*/  LDS.128 R140, [R30+0x89c0] ;  /* 0x0089c0001e8c7984 */ /* 0x000e620000000c00 */
[----:B------:R-:W-:-:S03]  /*7f20*/  @P6 IMAD.WIDE R152, R153, R6, c[0x0][0x160] ;  /* 0x0000580099986625 */ /* 0x000fc600078e0206 */
[----:B------:R-:W1:Y:S01]  /*7f30*/  LDS.128 R144, [R30+0x83d0] ;  /* 0x0083d0001e907984 */ /* 0x000e620000000c00 */
[C---:B------:R-:W-:Y:S02]  /*7f40*/  FFMA R123, R66.reuse, R123, R120 ;  /* 0x0000007b427b7223 */ /* 0x040fe40000000078 */
[----:B------:R-:W-:Y:S01]  /*7f50*/  FFMA R72, R66, R127, R72 ;  /* 0x0000007f42487223 */ /* 0x000fe20000000048 */
[----:B------:R0:W2:Y:S04]  /*7f60*/  @P6 LDG.E.CONSTANT R60, [R152.64] ;  /* 0x00000004983c6981 */ /* 0x0000a8000c1e9900 */
[----:B------:R-:W1:Y:S01]  /*7f70*/  LDS R66, [R4.X4+0x7b0c] ;  /* 0x007b0c0004427984 */ /* 0x000e620000004800 */
[----:B0-----:R-:W-:Y:S02]  /*7f80*/  FFMA R130, R130, R75, R123 ;  /* 0x0000004b82827223 */ /* 0x001fe4000000007b */
[----:B------:R-:W-:Y:S01]  /*7f90*/  FFMA R72, R75, R134, R72 ;  /* 0x000000864b487223 */ /* 0x000fe20000000048 */
[----:B------:R-:W-:Y:S01]  /*7fa0*/  HFMA2.MMA R62, -RZ, RZ, 0, 0 ;  /* 0x00000000ff3e7435 */ /* 0x000fe200000001ff */
[----:B------:R-:W-:Y:S04]  /*7fb0*/  LDS R75, [R4.X4+0x7c08] ;  /* 0x007c0800044b7984 */ /* 0x000fe80000004800 */
[----:B------:R-:W0:Y:S01]  /*7fc0*/  LDS.128 R152, [R30+0x83e0] ;  /* 0x0083e0001e987984 */ /* 0x000e220000000c00 */
[----:B------:R-:W-:-:S02]  /*7fd0*/  ISETP.LT.U32.AND P6, PT, R8, 0x7, !P0 ;  /* 0x000000070800780c */ /* 0x000fc400047c1070 */
[----:B------:R-:W-:Y:S01]  /*7fe0*/  MOV R64, RZ ;  /* 0x000000ff00407202 */ /* 0x000fe20000000f00 */
[----:B------:R-:W-:Y:S04]  /*7ff0*/  LDS R70, [R4.X4+0x7d04] ;  /* 0x007d040004467984 */ /* 0x000fe80000004800 */
[----:B------:R-:W-:Y:S01]  /*8000*/  LDS R87, [R4.X4+0x6f58] ;  /* 0x006f580004577984 */ /* 0x000fe20000004800 */
[----:B----4-:R-:W-:-:S03]  /*8010*/  FFMA R137, R137, R68, R130 ;  /* 0x0000004489897223 */ /* 0x010fc60000000082 */
[----:B------:R-:W-:Y:S02]  /*8020*/  LDS R110, [R4.X4+0x7054] ;  /* 0x00705400046e7984 */ /* 0x000fe40000004800 */
[C---:B------:R-:W-:Y:S02]  /*8030*/  @P6 IMAD R161, R2.reuse, 0x1880, R11 ;  /* 0x0000188002a16824 */ /* 0x040fe400078e020b */
[----:B------:R-:W-:Y:S01]  /*8040*/  @P6 IMAD R165, R2, 0x1880, R27 ;  /* 0x0000188002a56824 */ /* 0x000fe200078e021b */
[----:B------:R-:W-:Y:S01]  /*8050*/  MOV R84, RZ ;  /* 0x000000ff00547202 */ /* 0x000fe20000000f00 */
[----:B------:R-:W-:Y:S01]  /*8060*/  HFMA2.MMA R88, -RZ, RZ, 0, 0 ;  /* 0x00000000ff587435 */ /* 0x000fe200000001ff */
[----:B------:R-:W-:Y:S01]  /*8070*/  @P6 IADD3 R161, R161, 0x1, RZ ;  /* 0x00000001a1a16810 */ /* 0x000fe20007ffe0ff */
[----:B-1----:R-:W-:Y:S01]  /*8080*/  FFMA R72, R68, R141, R72 ;  /* 0x0000008d44487223 */ /* 0x002fe20000000048 */
[----:B------:R-:W-:Y:S02]  /*8090*/  @P6 IADD3 R165, R165, 0x1, RZ ;  /* 0x00000001a5a56810 */ /* 0x000fe40007ffe0ff */
[----:B------:R-:W-:Y:S01]  /*80a0*/  MOV R94, RZ ;  /* 0x000000ff005e7202 */ /* 0x000fe20000000f00 */
[----:B------:R-:W-:Y:S01]  /*80b0*/  @P6 IMAD.WIDE R160, R161, R6, c[0x0][0x160] ;  /* 0x00005800a1a06625 */ /* 0x000fe200078e0206 */
[----:B------:R-:W-:Y:S01]  /*80c0*/  HFMA2.MMA R106, -RZ, RZ, 0, 0 ;  /* 0x00000000ff6a7435 */ /* 0x000fe200000001ff */
[----:B------:R-:W-:Y:S02]  /*80d0*/  LDS R124, [R4.X4+0x724c] ;  /* 0x00724c00047c7984 */ /* 0x000fe40000004800 */
[----:B------:R-:W-:-:S02]  /*80e0*/  FFMA R144, R144, R79, R137 ;  /* 0x0000004f90907223 */ /* 0x000fc40000000089 */
[----:B------:R-:W-:Y:S01]  /*80f0*/  FFMA R72, R79, R148, R72 ;  /* 0x000000944f487223 */ /* 0x000fe20000000048 */
[----:B------:R1:W4:Y:S01]  /*8100*/  @P6 LDG.E.CONSTANT R62, [R160.64] ;  /* 0x00000004a03e6981 */ /* 0x000322000c1e9900 */
[C---:B------:R-:W-:Y:S02]  /*8110*/  FFMA R147, R66.reuse, R147, R144 ;  /* 0x0000009342937223 */ /* 0x040fe40000000090 */
[----:B------:R-:W-:Y:S01]  /*8120*/  FFMA R72, R66, R151, R72 ;  /* 0x0000009742487223 */ /* 0x000fe20000000048 */
[----:B------:R-:W-:Y:S01]  /*8130*/  HFMA2.MMA R120, -RZ, RZ, 0, 0 ;  /* 0x00000000ff787435 */ /* 0x000fe200000001ff */
[----:B------:R-:W-:Y:S01]  /*8140*/  @P6 IMAD.WIDE R164, R165, R6, c[0x0][0x160] ;  /* 0x00005800a5a46625 */ /* 0x000fe200078e0206 */
[----:B------:R-:W-:Y:S04]  /*8150*/  LDS R134, [R4.X4+0x7444] ;  /* 0x0074440004867984 */ /* 0x000fe80000004800 */
[----:B-1----:R-:W1:Y:S01]  /*8160*/  LDS.128 R160, [R30+0x83f0] ;  /* 0x0083f0001ea07984 */ /* 0x002e620000000c00 */
[----:B0-----:R-:W-:-:S02]  /*8170*/  FFMA R154, R154, R75, R147 ;  /* 0x0000004b9a9a7223 */ /* 0x001fc40000000093 */
[----:B------:R-:W-:Y:S01]  /*8180*/  FFMA R72, R75, R158, R72 ;  /* 0x0000009e4b487223 */ /* 0x000fe20000000048 */
[----:B------:R0:W2:Y:S04]  /*8190*/  @P6 LDG.E.CONSTANT R64, [R164.64] ;  /* 0x00000004a4406981 */ /* 0x0000a8000c1e9900 */
[----:B------:R-:W1:Y:S04]  /*81a0*/  LDS R75, [R4.X4+0x6e5c] ;  /* 0x006e5c00044b7984 */ /* 0x000e680000004800 */
[----:B0-----:R-:W0:Y:S01]  /*81b0*/  LDS.128 R164, [R30+0x89f0] ;  /* 0x0089f0001ea47984 */ /* 0x001e220000000c00 */
[----:B------:R-:W-:-:S02]  /*81c0*/  @P6 IMAD R209, R2, 0x1880, R43 ;  /* 0x0000188002d16824 */ /* 0x000fc400078e022b */
[----:B------:R-:W-:Y:S01]  /*81d0*/  @P6 IMAD R207, R2, 0x1880, R67 ;  /* 0x0000188002cf6824 */ /* 0x000fe200078e0243 */
[----:B------:R-:W-:Y:S02]  /*81e0*/  HFMA2.MMA R66, -RZ, RZ, 0, 0 ;  /* 0x00000000ff427435 */ /* 0x000fe400000001ff */
[----:B------:R-:W-:Y:S02]  /*81f0*/  @P6 IADD3 R209, R209, 0x1, RZ ;  /* 0x00000001d1d16810 */ /* 0x000fe40007ffe0ff */
[----:B------:R-:W-:Y:S02]  /*8200*/  @P6 IADD3 R207, R207, 0x1, RZ ;  /* 0x00000001cfcf6810 */ /* 0x000fe40007ffe0ff */
[----:B------:R-:W-:Y:S01]  /*8210*/  MOV R68, RZ ;  /* 0x000000ff00447202 */ /* 0x000fe20000000f00 */
[----:B------:R-:W-:-:S04]  /*8220*/  @P6 IMAD.WIDE R208, R209, R6, c[0x0][0x160] ;  /* 0x00005800d1d06625 */ /* 0x000fc800078e0206 */
[----:B------:R-:W-:Y:S01]  /*8230*/  @P6 IMAD.WIDE R206, R207, R6, c[0x0][0x160] ;  /* 0x00005800cfce6625 */ /* 0x000fe200078e0206 */
[----:B------:R0:W2:Y:S04]  /*8240*/  @P6 LDG.E.CONSTANT R66, [R208.64] ;  /* 0x00000004d0426981 */ /* 0x0000a8000c1e9900 */
[----:B------:R0:W2:Y:S01]  /*8250*/  @P6 LDG.E.CONSTANT R68, [R206.64] ;  /* 0x00000004ce446981 */ /* 0x0000a2000c1e9900 */
[----:B------:R-:W-:Y:S01]  /*8260*/  ISETP.LT.U32.AND P6, PT, R28, 0x31, !P0 ;  /* 0x000000311c00780c */ /* 0x000fe200047c1070 */
[----:B-1----:R-:W-:-:S04]  /*8270*/  FFMA R154, R161, R70, R154 ;  /* 0x00000046a19a7223 */ /* 0x002fc8000000009a */
[----:B------:R-:W-:-:S08]  /*8280*/  FFMA R79, R75, R77, R154 ;  /* 0x0000004d4b4f7223 */ /* 0x000fd0000000009a */
[----:B------:R-:W-:Y:S01]  /*8290*/  @P6 IADD3 R77, R32, 0x1, RZ ;  /* 0x00000001204d6810 */ /* 0x000fe20007ffe0ff */
[----:B0-----:R-:W-:-:S04]  /*82a0*/  FFMA R72, R70, R165, R72 ;  /* 0x000000a546487223 */ /* 0x001fc80000000048 */
[----:B------:R-:W-:-:S04]  /*82b0*/  @P6 IMAD.WIDE R76, R77, R6, c[0x0][0x160] ;  /* 0x000058004d4c6625 */ /* 0x000fc800078e0206 */
[----:B------:R-:W-:Y:S01]  /*82c0*/  FFMA R75, R75, R73, R72 ;  /* 0x000000494b4b7223 */ /* 0x000fe20000000048 */
[----:B------:R0:W2:Y:S01]  /*82d0*/  @P6 LDG.E.CONSTANT R84, [R76.64+0x1570] ;  /* 0x001570044c546981 */ /* 0x0000a2000c1e9900 */
[C---:B------:R-:W-:Y:S01]  /*82e0*/  FFMA R82, R87.reuse, R80, R79 ;  /* 0x0000005057527223 */ /* 0x040fe2000000004f */
[C---:B------:R-:W-:Y:S01]  /*82f0*/  @P6 IADD3 R209, R32.reuse, 0x1, RZ ;  /* 0x0000000120d16810 */ /* 0x040fe20007ffe0ff */
[----:B------:R-:W-:Y:S01]  /*8300*/  FFMA R75, R87, R92, R75 ;  /* 0x0000005c574b7223 */ /* 0x000fe2000000004b */
[----:B------:R-:W-:Y:S01]  /*8310*/  HFMA2.MMA R70, -RZ, RZ, 0, 0 ;  /* 0x00000000ff467435 */ /* 0x000fe200000001ff */
[C---:B------:R-:W-:Y:S01]  /*8320*/  @P6 IADD3 R73, R32.reuse, 0x1, RZ ;  /* 0x0000000120496810 */ /* 0x040fe20007ffe0ff */
[----:B------:R-:W-:Y:S01]  /*8330*/  HFMA2.MMA R80, -RZ, RZ, 0, 0 ;  /* 0x00000000ff507435 */ /* 0x000fe200000001ff */
[C---:B------:R-:W-:Y:S02]  /*8340*/  @P6 IADD3 R207, R32.reuse, 0x1, RZ ;  /* 0x0000000120cf6810 */ /* 0x040fe40007ffe0ff */
[----:B0-----:R-:W-:Y:S01]  /*8350*/  @P6 IADD3 R77, R32, 0x1, RZ ;  /* 0x00000001204d6810 */ /* 0x001fe20007ffe0ff */
[----:B------:R-:W-:-:S02]  /*8360*/  FFMA R95, R110, R95, R75 ;  /* 0x0000005f6e5f7223 */ /* 0x000fc4000000004b */
[-C--:B------:R-:W-:Y:S01]  /*8370*/  @P6 IMAD.WIDE R208, R209, R6.reuse, c[0x0][0x160] ;  /* 0x00005800d1d06625 */ /* 0x080fe200078e0206 */
[----:B------:R-:W0:Y:S03]  /*8380*/  LDS R75, [R4.X4+0x7150] ;  /* 0x00715000044b7984 */ /* 0x000e260000004800 */
[-C--:B------:R-:W-:Y:S01]  /*8390*/  @P6 IMAD.WIDE R72, R73, R6.reuse, c[0x0][0x160] ;  /* 0x0000580049486625 */ /* 0x080fe200078e0206 */
[----:B------:R-:W2:Y:S03]  /*83a0*/  @P6 LDG.E.CONSTANT R70, [R208.64] ;  /* 0x00000004d0466981 */ /* 0x000ea6000c1e9900 */
[-C--:B------:R-:W-:Y:S01]  /*83b0*/  @P6 IMAD.WIDE R206, R207, R6.reuse, c[0x0][0x160] ;  /* 0x00005800cfce6625 */ /* 0x080fe200078e0206 */
[----:B------:R1:W2:Y:S03]  /*83c0*/  @P6 LDG.E.CONSTANT R88, [R72.64+0x2ae0] ;  /* 0x002ae00448586981 */ /* 0x0002a6000c1e9900 */
[----:B------:R-:W-:Y:S01]  /*83d0*/  @P6 IMAD.WIDE R76, R77, R6, c[0x0][0x160] ;  /* 0x000058004d4c6625 */ /* 0x000fe200078e0206 */
[----:B------:R-:W2:Y:S04]  /*83e0*/  @P6 LDG.E.CONSTANT R94, [R206.64+0x4050] ;  /* 0x00405004ce5e6981 */ /* 0x000ea8000c1e9900 */
[----:B------:R0:W2:Y:S01]  /*83f0*/  @P6 LDG.E.CONSTANT R80, [R76.64+0x55c0] ;  /* 0x0055c0044c506981 */ /* 0x0000a2000c1e9900 */
[----:B------:R-:W-:-:S13]  /*8400*/  ISETP.LT.U32.AND P6, PT, R20, 0x7, !P0 ;  /* 0x000000071400780c */ /* 0x000fda00047c1070 */
[C---:B------:R-:W-:Y:S02]  /*8410*/  @P6 IMAD R79, R2.reuse, 0x1880, R15 ;  /* 0x00001880024f6824 */ /* 0x040fe400078e020f */
[----:B-1----:R-:W-:-:S03]  /*8420*/  @P6 IMAD R73, R2, 0x1880, R175 ;  /* 0x0000188002496824 */ /* 0x002fc600078e02af */
[----:B------:R-:W-:Y:S02]  /*8430*/  @P6 IADD3 R79, R79, 0x1, RZ ;  /* 0x000000014f4f6810 */ /* 0x000fe40007ffe0ff */
[----:B------:R-:W-:-:S03]  /*8440*/  @P6 IADD3 R73, R73, 0x1, RZ ;  /* 0x0000000149496810 */ /* 0x000fc60007ffe0ff */
[----:B0-----:R-:W-:Y:S01]  /*8450*/  @P6 IMAD.WIDE R76, R79, R6, c[0x0][0x160] ;  /* 0x000058004f4c6625 */ /* 0x001fe200078e0206 */
[----:B------:R-:W-:-:S03]  /*8460*/  MOV R92, RZ ;  /* 0x000000ff005c7202 */ /* 0x000fc60000000f00 */
[----:B------:R-:W-:Y:S01]  /*8470*/  @P5 IMAD R79, R2, 0x1880, R29 ;  /* 0x00001880024f5824 */ /* 0x000fe200078e021d */
[----:B------:R0:W2:Y:S01]  /*8480*/  @P6 LDG.E.CONSTANT R106, [R76.64] ;  /* 0x000000044c6a6981 */ /* 0x0000a2000c1e9900 */
[----:B------:R-:W-:-:S03]  /*8490*/  @P6 IMAD.WIDE R72, R73, R6, c[0x0][0x160] ;  /* 0x0000580049486625 */ /* 0x000fc600078e0206 */
[----:B------:R-:W-:Y:S01]  /*84a0*/  @P5 IADD3 R79, R79, 0x1, RZ ;  /* 0x000000014f4f5810 */ /* 0x000fe20007ffe0ff */
[----:B------:R-:W-:Y:S01]  /*84b0*/  FFMA R83, R110, R83, R82 ;  /* 0x000000536e537223 */ /* 0x000fe20000000052 */
[----:B------:R1:W2:Y:S01]  /*84c0*/  @P6 LDG.E.CONSTANT R92, [R72.64] ;  /* 0x00000004485c6981 */ /* 0x0002a2000c1e9900 */
[C---:B------:R-:W-:Y:S02]  /*84d0*/  FFMA R95, R75.reuse, R102, R95 ;  /* 0x000000664b5f7223 */ /* 0x040fe4000000005f */
[----:B------:R-:W-:Y:S02]  /*84e0*/  FFMA R82, R75, R98, R83 ;  /* 0x000000624b527223 */ /* 0x000fe40000000053 */
[----:B------:R-:W-:Y:S01]  /*84f0*/  @P5 IMAD R75, R2, 0x1880, R53 ;  /* 0x00001880024b5824 */ /* 0x000fe200078e0235 */
[----:B------:R-:W-:Y:S01]  /*8500*/  MOV R98, RZ ;  /* 0x000000ff00627202 */ /* 0x000fe20000000f00 */
[----:B-1----:R-:W-:-:S04]  /*8510*/  @P5 IMAD.WIDE R72, R79, R6, c[0x0][0x160] ;  /* 0x000058004f485625 */ /* 0x002fc800078e0206 */
[----:B------:R-:W-:Y:S01]  /*8520*/  @P5 IMAD R79, R2, 0x1880, R45 ;  /* 0x00001880024f5824 */ /* 0x000fe200078e022d */
[----:B------:R-:W-:Y:S01]  /*8530*/  HFMA2.MMA R110, -RZ, RZ, 0, 0 ;  /* 0x00000000ff6e7435 */ /* 0x000fe200000001ff */
[----:B------:R-:W-:Y:S01]  /*8540*/  @P5 IADD3 R75, R75, 0x1, RZ ;  /* 0x000000014b4b5810 */ /* 0x000fe20007ffe0ff */
[----:B------:R1:W2:Y:S02]  /*8550*/  @P5 LDG.E.CONSTANT R98, [R72.64] ;  /* 0x0000000448625981 */ /* 0x0002a4000c1e9900 */
[----:B------:R-:W-:Y:S02]  /*8560*/  @P5 IADD3 R79, R79, 0x1, RZ ;  /* 0x000000014f4f5810 */ /* 0x000fe40007ffe0ff */
[----:B------:R-:W-:-:S03]  /*8570*/  MOV R102, RZ ;  /* 0x000000ff00667202 */ /* 0x000fc60000000f00 */
[----:B0-----:R-:W-:-:S04]  /*8580*/  @P5 IMAD.WIDE R76, R79, R6, c[0x0][0x160] ;  /* 0x000058004f4c5625 */ /* 0x001fc800078e0206 */
[----:B-1----:R-:W-:Y:S01]  /*8590*/  @P5 IMAD.WIDE R72, R75, R6, c[0x0][0x160] ;  /* 0x000058004b485625 */ /* 0x002fe200078e0206 */
[----:B------:R0:W2:Y:S04]  /*85a0*/  @P5 LDG.E.CONSTANT R110, [R76.64] ;  /* 0x000000044c6e5981 */ /* 0x0000a8000c1e9900 */
[----:B------:R1:W2:Y:S01]  /*85b0*/  @P5 LDG.E.CONSTANT R102, [R72.64] ;  /* 0x0000000448665981 */ /* 0x0002a2000c1e9900 */
[----:B------:R-:W-:-:S13]  /*85c0*/  ISETP.LT.U32.AND P5, PT, R18, 0x7, !P0 ;  /* 0x000000071200780c */ /* 0x000fda00047a1070 */
[----:B------:R-:W-:-:S05]  /*85d0*/  @P5 IMAD R75, R2, 0x1880, R173 ;  /* 0x00001880024b5824 */ /* 0x000fca00078e02ad */
[----:B0-----:R-:W-:Y:S01]  /*85e0*/  @P5 IADD3 R77, R75, 0x1, RZ ;  /* 0x000000014b4d5810 */ /* 0x001fe20007ffe0ff */
[----:B------:R-:W-:-:S05]  /*85f0*/  @P5 IMAD R75, R2, 0x1880, R17 ;  /* 0x00001880024b5824 */ /* 0x000fca00078e0211 */
[----:B------:R-:W-:-:S05]  /*8600*/  @P5 IADD3 R75, R75, 0x1, RZ ;  /* 0x000000014b4b5810 */ /* 0x000fca0007ffe0ff */
[-C--:B-1----:R-:W-:Y:S02]  /*8610*/  @P5 IMAD.WIDE R72, R75, R6.reuse, c[0x0][0x160] ;  /* 0x000058004b485625 */ /* 0x082fe400078e0206 */
[----:B------:R-:W0:Y:S01]  /*8620*/  LDS R75, [R4.X4+0x7348] ;  /* 0x00734800044b7984 */ /* 0x000e220000004800 */
[----:B------:R-:W-:Y:S01]  /*8630*/  ISETP.LT.U32.AND P0, PT, R16, 0x7, !P0 ;  /* 0x000000071000780c */ /* 0x000fe20004701070 */
[----:B------:R-:W-:-:S04]  /*8640*/  @P5 IMAD.WIDE R76, R77, R6, c[0x0][0x160] ;  /* 0x000058004d4c5625 */ /* 0x000fc800078e0206 */
[C---:B------:R-:W-:Y:S01]  /*8650*/  FFMA R85, R124.reuse, R85, R82 ;  /* 0x000000557c557223 */ /* 0x040fe20000000052 */
[----:B------:R1:W2:Y:S01]  /*8660*/  @P5 LDG.E.CONSTANT R120, [R76.64] ;  /* 0x000000044c785981 */ /* 0x0002a2000c1e9900 */
[----:B------:R-:W-:-:S06]  /*8670*/  FFMA R89, R124, R89, R95 ;  /* 0x000000597c597223 */ /* 0x000fcc000000005f */
[----:B------:R-:W-:-:S05]  /*8680*/  @P0 IMAD R79, R2, 0x1880, R171 ;  /* 0x00001880024f0824 */ /* 0x000fca00078e02ab */
[----:B-1----:R-:W-:-:S05]  /*8690*/  @P0 IADD3 R77, R79, 0x1, RZ ;  /* 0x000000014f4d0810 */ /* 0x002fca0007ffe0ff */
[----:B------:R-:W-:-:S04]  /*86a0*/  @P0 IMAD.WIDE R76, R77, R6, c[0x0][0x160] ;  /* 0x000058004d4c0625 */ /* 0x000fc800078e0206 */
[C---:B0-----:R-:W-:Y:S01]  /*86b0*/  FFMA R82, R75.reuse, R104, R85 ;  /* 0x000000684b527223 */ /* 0x041fe20000000055 */
[----:B------:R-:W-:Y:S01]  /*86c0*/  HFMA2.MMA R104, -RZ, RZ, 0, 0 ;  /* 0x00000000ff687435 */ /* 0x000fe200000001ff */
[----:B------:R-:W-:Y:S02]  /*86d0*/  FFMA R89, R75, R108, R89 ;  /* 0x0000006c4b597223 */ /* 0x000fe40000000059 */
[----:B------:R-:W-:-:S05]  /*86e0*/  @P6 IMAD R75, R2, 0x1880, R31 ;  /* 0x00001880024b6824 */ /* 0x000fca00078e021f */
[----:B------:R-:W-:Y:S02]  /*86f0*/  @P6 IADD3 R75, R75, 0x1, RZ ;  /* 0x000000014b4b6810 */ /* 0x000fe40007ffe0ff */
[----:B------:R0:W2:Y:S03]  /*8700*/  @P0 LDG.E.CONSTANT R104, [R76.64] ;  /* 0x000000044c680981 */ /* 0x0000a6000c1e9900 */
[----:B0-----:R-:W-:Y:S02]  /*8710*/  @P6 IMAD.WIDE R76, R75, R6, c[0x0][0x160] ;  /* 0x000058004b4c6625 */ /* 0x001fe400078e0206 */
[----:B------:R-:W0:Y:S01]  /*8720*/  LDS R75, [R4.X4+0x7540] ;  /* 0x00754000044b7984 */ /* 0x000e220000004800 */
[----:B------:R-:W-:Y:S01]  /*8730*/  MOV R124, RZ ;  /* 0x000000ff007c7202 */ /* 0x000fe20000000f00 */
[----:B------:R-:W-:-:S05]  /*8740*/  FFMA R89, R134, R111, R89 ;  /* 0x0000006f86597223 */ /* 0x000fca0000000059 */
[----:B------:R1:W2:Y:S01]  /*8750*/  @P5 LDG.E.CONSTANT R124, [R72.64] ;  /* 0x00000004487c5981 */ /* 0x0002a2000c1e9900 */
[----:B------:R-:W-:Y:S02]  /*8760*/  @P5 IMAD R79, R2, 0x1880, R33 ;  /* 0x00001880024f5824 */ /* 0x000fe400078e0221 */
[----:B------:R-:W-:Y:S02]  /*8770*/  FFMA R107, R134, R107, R82 ;  /* 0x0000006b866b7223 */ /* 0x000fe40000000052 */
[----:B-1----:R-:W-:Y:S01]  /*8780*/  @P0 IMAD R73, R2, 0x1880, R19 ;  /* 0x0000188002490824 */ /* 0x002fe200078e0213 */
[----:B------:R-:W-:-:S04]  /*8790*/  MOV R108, RZ ;  /* 0x000000ff006c7202 */ /* 0x000fc80000000f00 */
[----:B------:R-:W-:Y:S02]  /*87a0*/  @P0 IADD3 R73, R73, 0x1, RZ ;  /* 0x0000000149490810 */ /* 0x000fe40007ffe0ff */
[----:B------:R-:W-:-:S03]  /*87b0*/  @P5 IADD3 R79, R79, 0x1, RZ ;  /* 0x000000014f4f5810 */ /* 0x000fc60007ffe0ff */
[----:B------:R-:W-:Y:S01]  /*87c0*/  @P0 IMAD.WIDE R72, R73, R6, c[0x0][0x160] ;  /* 0x0000580049480625 */ /* 0x000fe200078e0206 */
[----:B------:R-:W-:-:S04]  /*87d0*/  HFMA2.MMA R130, -RZ, RZ, 0, 0 ;  /* 0x00000000ff827435 */ /* 0x000fc800000001ff */
[----:B------:R1:W3:Y:S01]  /*87e0*/  @P0 LDG.E.CONSTANT R108, [R72.64] ;  /* 0x00000004486c0981 */ /* 0x0002e2000c1e9900 */
[C---:B0-----:R-:W-:Y:S01]  /*87f0*/  FFMA R89, R75.reuse, R118, R89 ;  /* 0x000000764b597223 */ /* 0x041fe20000000059 */
[----:B------:R-:W-:Y:S02]  /*8800*/  HFMA2.MMA R134, -RZ, RZ, 0, 0 ;  /* 0x00000000ff867435 */ /* 0x000fe400000001ff */
[----:B------:R-:W0:Y:S01]  /*8810*/  LDS R118, [R4.X4+0x763c] ;  /* 0x00763c0004767984 */ /* 0x000e220000004800 */
[----:B------:R-:W-:Y:S02]  /*8820*/  FFMA R82, R75, R114, R107 ;  /* 0x000000724b527223 */ /* 0x000fe4000000006b */
[C---:B------:R-:W-:Y:S01]  /*8830*/  @P6 IMAD R75, R2.reuse, 0x1880, R47 ;  /* 0x00001880024b6824 */ /* 0x040fe200078e022f */
[----:B------:R-:W-:Y:S01]  /*8840*/  MOV R114, RZ ;  /* 0x000000ff00727202 */ /* 0x000fe20000000f00 */
[-C--:B-1----:R-:W-:Y:S01]  /*8850*/  @P5 IMAD.WIDE R72, R79, R6.reuse, c[0x0][0x160] ;  /* 0x000058004f485625 */ /* 0x082fe200078e0206 */
[----:B------:R1:W4:Y:S02]  /*8860*/  @P6 LDG.E.CONSTANT R130, [R76.64] ;  /* 0x000000044c826981 */ /* 0x000324000c1e9900 */
[----:B------:R-:W-:Y:S01]  /*8870*/  @P6 IADD3 R75, R75, 0x1, RZ ;  /* 0x000000014b4b6810 */ /* 0x000fe20007ffe0ff */
[----:B------:R-:W-:Y:S01]  /*8880*/  @P0 IMAD R79, R2, 0x1880, R35 ;  /* 0x00001880024f0824 */ /* 0x000fe200078e0223 */
[----:B------:R1:W4:Y:S04]  /*8890*/  @P5 LDG.E.CONSTANT R114, [R72.64] ;  /* 0x0000000448725981 */ /* 0x000328000c1e9900 */
[----:B------:R-:W-:Y:S01]  /*88a0*/  @P0 IADD3 R79, R79, 0x1, RZ ;  /* 0x000000014f4f0810 */ /* 0x000fe20007ffe0ff */
[----:B-1----:R-:W-:-:S04]  /*88b0*/  @P6 IMAD.WIDE R72, R75, R6, c[0x0][0x160] ;  /* 0x000058004b486625 */ /* 0x002fc800078e0206 */
[----:B------:R-:W-:Y:S02]  /*88c0*/  @P5 IMAD R75, R2, 0x1880, R49 ;  /* 0x00001880024b5824 */ /* 0x000fe400078e0231 */
[----:B------:R-:W-:-:S03]  /*88d0*/  @P0 IMAD.WIDE R76, R79, R6, c[0x0][0x160] ;  /* 0x000058004f4c0625 */ /* 0x000fc600078e0206 */
[----:B------:R-:W-:Y:S02]  /*88e0*/  @P5 IADD3 R75, R75, 0x1, RZ ;  /* 0x000000014b4b5810 */ /* 0x000fe40007ffe0ff */
[----:B------:R1:W4:Y:S03]  /*88f0*/  @P0 LDG.E.CONSTANT R134, [R76.64] ;  /* 0x000000044c860981 */ /* 0x000326000c1e9900 */
[----:B-1----:R-:W-:Y:S02]  /*8900*/  @P5 IMAD.WIDE R76, R75, R6, c[0x0][0x160] ;  /* 0x000058004b4c5625 */ /* 0x002fe400078e0206 */
[----:B------:R-:W1:Y:S02]  /*8910*/  LDS R75, [R4.X4+0x7738] ;  /* 0x00773800044b7984 */ /* 0x000e640000004800 */
[C---:B0-----:R-:W-:Y:S02]  /*8920*/  FFMA R121, R118.reuse, R121, R82 ;  /* 0x0000007976797223 */ /* 0x041fe40000000052 */
[----:B------:R-:W-:-:S02]  /*8930*/  FFMA R89, R118, R125, R89 ;  /* 0x0000007d76597223 */ /* 0x000fc40000000059 */
[----:B------:R-:W0:Y:S01]  /*8940*/  LDS R118, [R4.X4+0x7834] ;  /* 0x0078340004767984 */ /* 0x000e220000004800 */
[----:B------:R-:W-:Y:S01]  /*8950*/  HFMA2.MMA R148, -RZ, RZ, 0, 0 ;  /* 0x00000000ff947435 */ /* 0x000fe200000001ff */
[C---:B------:R-:W-:Y:S01]  /*8960*/  @P0 IMAD R79, R2.reuse, 0x1880, R51 ;  /* 0x00001880024f0824 */ /* 0x040fe200078e0233 */
[----:B------:R-:W-:Y:S01]  /*8970*/  MOV R144, RZ ;  /* 0x000000ff00907202 */ /* 0x000fe20000000f00 */
[----:B------:R-:W-:-:S03]  /*8980*/  @P0 IMAD R83, R2, 0x1880, R59 ;  /* 0x0000188002530824 */ /* 0x000fc600078e023b */
[----:B------:R-:W-:Y:S02]  /*8990*/  @P0 IADD3 R79, R79, 0x1, RZ ;  /* 0x000000014f4f0810 */ /* 0x000fe40007ffe0ff */
[----:B------:R5:W4:Y:S04]  /*89a0*/  @P6 LDG.E.CONSTANT R144, [R72.64] ;  /* 0x0000000448906981 */ /* 0x000b28000c1e9900 */
[----:B------:R0:W4:Y:S01]  /*89b0*/  @P5 LDG.E.CONSTANT R148, [R76.64] ;  /* 0x000000044c945981 */ /* 0x000122000c1e9900 */
[----:B------:R-:W-:Y:S02]  /*89c0*/  MOV R154, RZ ;  /* 0x000000ff009a7202 */ /* 0x000fe40000000f00 */
[----:B------:R-:W-:Y:S01]  /*89d0*/  @P0 IADD3 R83, R83, 0x1, RZ ;  /* 0x0000000153530810 */ /* 0x000fe20007ffe0ff */
[----:B-----5:R-:W-:Y:S01]  /*89e0*/  @P0 IMAD.WIDE R72, R79, R6, c[0x0][0x160] ;  /* 0x000058004f480625 */ /* 0x020fe200078e0206 */
[----:B------:R-:W-:Y:S01]  /*89f0*/  MOV R158, RZ ;  /* 0x000000ff009e7202 */ /* 0x000fe20000000f00 */
[----:B------:R-:W-:Y:S02]  /*8a00*/  LDS R79, [R4.X4+0x7658] ;  /* 0x00765800044f7984 */ /* 0x000fe40000004800 */
[----:B-1----:R-:W-:-:S02]  /*8a10*/  FFMA R128, R75, R128, R121 ;  /* 0x000000804b807223 */ /* 0x002fc40000000079 */
[----:B------:R1:W5:Y:S01]  /*8a20*/  @P0 LDG.E.CONSTANT R154, [R72.64] ;  /* 0x00000004489a0981 */ /* 0x000362000c1e9900 */
[----:B------:R-:W-:Y:S02]  /*8a30*/  FFMA R89, R75, R132, R89 ;  /* 0x000000844b597223 */ /* 0x000fe40000000059 */
[----:B------:R-:W-:-:S05]  /*8a40*/  @P6 IMAD R75, R2, 0x1880, R55 ;  /* 0x00001880024b6824 */ /* 0x000fca00078e0237 */
[----:B0-----:R-:W-:Y:S01]  /*8a50*/  @P6 IADD3 R77, R75, 0x1, RZ ;  /* 0x000000014b4d6810 */ /* 0x001fe20007ffe0ff */
[----:B------:R-:W-:Y:S01]  /*8a60*/  @P5 IMAD R75, R2, 0x1880, R57 ;  /* 0x00001880024b5824 */ /* 0x000fe200078e0239 */
[----:B------:R-:W-:Y:S01]  /*8a70*/  HFMA2.MMA R132, -RZ, RZ, 0, 0 ;  /* 0x00000000ff847435 */ /* 0x000fe200000001ff */
[----:B------:R-:W-:Y:S01]  /*8a80*/  FFMA R131, R118, R131, R128 ;  /* 0x0000008376837223 */ /* 0x000fe20000000080 */
[----:B------:R-:W-:Y:S02]  /*8a90*/  HFMA2.MMA R128, -RZ, RZ, 0, 0 ;  /* 0x00000000ff807435 */ /* 0x000fe400000001ff */
[----:B------:R-:W-:Y:S01]  /*8aa0*/  @P5 IADD3 R75, R75, 0x1, RZ ;  /* 0x000000014b4b5810 */ /* 0x000fe20007ffe0ff */
[----:B------:R-:W-:-:S04]  /*8ab0*/  @P6 IMAD.WIDE R76, R77, R6, c[0x0][0x160] ;  /* 0x000058004d4c6625 */ /* 0x000fc800078e0206 */
[-C--:B-1----:R-:W-:Y:S01]  /*8ac0*/  @P5 IMAD.WIDE R72, R75, R6.reuse, c[0x0][0x160] ;  /* 0x000058004b485625 */ /* 0x082fe200078e0206 */
[----:B------:R0:W5:Y:S03]  /*8ad0*/  @P6 LDG.E.CONSTANT R132, [R76.64] ;  /* 0x000000044c846981 */ /* 0x000166000c1e9900 */
[----:B------:R-:W-:Y:S01]  /*8ae0*/  @P0 IMAD.WIDE R82, R83, R6, c[0x0][0x160] ;  /* 0x0000580053520625 */ /* 0x000fe200078e0206 */
[----:B------:R1:W5:Y:S04]  /*8af0*/  @P5 LDG.E.CONSTANT R158, [R72.64] ;  /* 0x00000004489e5981 */ /* 0x000368000c1e9900 */
[----:B------:R1:W5:Y:S04]  /*8b00*/  @P0 LDG.E.CONSTANT R128, [R82.64] ;  /* 0x0000000452800981 */ /* 0x000368000c1e9900 */
[----:B------:R-:W1:Y:S04]  /*8b10*/  LDS R75, [R4.X4+0x7930] ;  /* 0x00793000044b7984 */ /* 0x000e680000004800 */
[----:B0-----:R-:W0:Y:S01]  /*8b20*/  LDS R76, [R4.X4+0x7a2c] ;  /* 0x007a2c00044c7984 */ /* 0x001e220000004800 */
[----:B------:R-:W-:-:S03]  /*8b30*/  FFMA R89, R118, R135, R89 ;  /* 0x0000008776597223 */ /* 0x000fc60000000059 */
[----:B-1----:R-:W1:Y:S04]  /*8b40*/  LDS R73, [R4.X4+0x7b28] ;  /* 0x007b280004497984 */ /* 0x002e680000004800 */
[----:B------:R-:W1:Y:S04]  /*8b50*/  LDS R72, [R4.X4+0x7c24] ;  /* 0x007c240004487984 */ /* 0x000e680000004800 */
[----:B------:R-:W-:Y:S04]  /*8b60*/  LDS R77, [R4.X4+0x6e78] ;  /* 0x006e7800044d7984 */ /* 0x000fe80000004800 */
[----:B------:R-:W-:Y:S04]  /*8b70*/  LDS R83, [R4.X4+0x7850] ;  /* 0x0078500004537984 */ /* 0x000fe80000004800 */
[----:B------:R-:W-:Y:S01]  /*8b80*/  LDS R82, [R4.X4+0x794c] ;  /* 0x00794c0004527984 */ /* 0x000fe20000004800 */
[----:B------:R-:W-:-:S02]  /*8b90*/  FFMA R138, R75, R138, R131 ;  /* 0x0000008a4b8a7223 */ /* 0x000fc40000000083 */
[----:B------:R-:W-:Y:S02]  /*8ba0*/  FFMA R89, R75, R142, R89 ;  /* 0x0000008e4b597223 */ /* 0x000fe40000000059 */
[----:B------:R-:W1:Y:S01]  /*8bb0*/  LDS R75, [R4.X4+0x7d20] ;  /* 0x007d2000044b7984 */ /* 0x000e620000004800 */
[C---:B0-----:R-:W-:Y:S02]  /*8bc0*/  FFMA R145, R76.reuse, R145, R138 ;  /* 0x000000914c917223 */ /* 0x041fe4000000008a */
[----:B------:R-:W-:Y:S02]  /*8bd0*/  FFMA R89, R76, R149, R89 ;  /* 0x000000954c597223 */ /* 0x000fe40000000059 */
[----:B------:R-:W0:Y:S01]  /*8be0*/  LDS R76, [R4.X4+0x6f74] ;  /* 0x006f7400044c7984 */ /* 0x000e220000004800 */
[C---:B-1----:R-:W-:Y:S02]  /*8bf0*/  FFMA R152, R73.reuse, R152, R145 ;  /* 0x0000009849987223 */ /* 0x042fe40000000091 */
[----:B------:R-:W-:-:S02]  /*8c00*/  FFMA R89, R73, R156, R89 ;  /* 0x0000009c49597223 */ /* 0x000fc40000000059 */
[----:B------:R-:W1:Y:S01]  /*8c10*/  LDS R73, [R4.X4+0x7070] ;  /* 0x0070700004497984 */ /* 0x000e620000004800 */
[C---:B------:R-:W-:Y:S02]  /*8c20*/  FFMA R155, R72.reuse, R155, R152 ;  /* 0x0000009b489b7223 */ /* 0x040fe40000000098 */
[----:B------:R-:W-:Y:S02]  /*8c30*/  FFMA R89, R72, R159, R89 ;  /* 0x0000009f48597223 */ /* 0x000fe40000000059 */
[----:B------:R-:W1:Y:S01]  /*8c40*/  LDS R72, [R4.X4+0x716c] ;  /* 0x00716c0004487984 */ /* 0x000e620000004800 */
[C---:B------:R-:W-:Y:S02]  /*8c50*/  FFMA R155, R75.reuse, R162, R155 ;  /* 0x000000a24b9b7223 */ /* 0x040fe4000000009b */
[----:B------:R-:W-:Y:S02]  /*8c60*/  FFMA R89, R75, R166, R89 ;  /* 0x000000a64b597223 */ /* 0x000fe40000000059 */
[----:B------:R-:W2:Y:S02]  /*8c70*/  LDS R75, [R4.X4+0x7268] ;  /* 0x00726800044b7984 */ /* 0x000ea40000004800 */
[----:B------:R-:W-:-:S02]  /*8c80*/  FFMA R89, R77, R74, R89 ;  /* 0x0000004a4d597223 */ /* 0x000fc40000000059 */
[----:B------:R-:W2:Y:S01]  /*8c90*/  LDS R74, [R4.X4+0x7364] ;  /* 0x00736400044a7984 */ /* 0x000ea20000004800 */
[----:B------:R-:W-:-:S03]  /*8ca0*/  FFMA R78, R77, R78, R155 ;  /* 0x0000004e4d4e7223 */ /* 0x000fc6000000009b */
[----:B------:R-:W2:Y:S01]  /*8cb0*/  LDS R77, [R4.X4+0x7460] ;  /* 0x00746000044d7984 */ /* 0x000ea20000004800 */
[----:B0-----:R-:W-:-:S03]  /*8cc0*/  FFMA R81, R76, R81, R78 ;  /* 0x000000514c517223 */ /* 0x001fc6000000004e */
[----:B------:R-:W0:Y:S01]  /*8cd0*/  LDS R78, [R4.X4+0x755c] ;  /* 0x00755c00044e7984 */ /* 0x000e220000004800 */
[----:B------:R-:W-:-:S03]  /*8ce0*/  FFMA R89, R76, R93, R89 ;  /* 0x0000005d4c597223 */ /* 0x000fc60000000059 */
[----:B------:R-:W0:Y:S01]  /*8cf0*/  LDS R76, [R4.X4+0x7754] ;  /* 0x00775400044c7984 */ /* 0x000e220000004800 */
[C---:B-1----:R-:W-:Y:S02]  /*8d00*/  FFMA R96, R73.reuse, R96, R81 ;  /* 0x0000006049607223 */ /* 0x042fe40000000051 */
[----:B------:R-:W-:Y:S02]  /*8d10*/  FFMA R89, R73, R100, R89 ;  /* 0x0000006449597223 */ /* 0x000fe40000000059 */
[----:B------:R-:W1:Y:S01]  /*8d20*/  LDS R73, [R4.X4+0x7a48] ;  /* 0x007a480004497984 */ /* 0x000e620000004800 */
[C---:B------:R-:W-:Y:S02]  /*8d30*/  FFMA R99, R72.reuse, R99, R96 ;  /* 0x0000006348637223 */ /* 0x040fe40000000060 */
[----:B------:R-:W-:Y:S02]  /*8d40*/  FFMA R89, R72, R103, R89 ;  /* 0x0000006748597223 */ /* 0x000fe40000000059 */
[----:B------:R-:W1:Y:S01]  /*8d50*/  LDS R72, [R4.X4+0x7b44] ;  /* 0x007b440004487984 */ /* 0x000e620000004800 */
[----:B--2---:R-:W-:-:S02]  /*8d60*/  FFMA R86, R75, R86, R99 ;  /* 0x000000564b567223 */ /* 0x004fc40000000063 */
[----:B------:R-:W-:Y:S02]  /*8d70*/  FFMA R89, R75, R90, R89 ;  /* 0x0000005a4b597223 */ /* 0x000fe40000000059 */
[----:B------:R-:W2:Y:S01]  /*8d80*/  LDS R75, [R4.X4+0x7c40] ;  /* 0x007c4000044b7984 */ /* 0x000ea20000004800 */
[C---:B------:R-:W-:Y:S02]  /*8d90*/  FFMA R105, R74.reuse, R105, R86 ;  /* 0x000000694a697223 */ /* 0x040fe40000000056 */
[----:B------:R-:W-:Y:S02]  /*8da0*/  FFMA R89, R74, R109, R89 ;  /* 0x0000006d4a597223 */ /* 0x000fe40000000059 */
[----:B------:R-:W1:Y:S01]  /*8db0*/  LDS R74, [R4.X4+0x7d3c] ;  /* 0x007d3c00044a7984 */ /* 0x000e620000004800 */
[C---:B------:R-:W-:Y:S02]  /*8dc0*/  FFMA R112, R77.reuse, R112, R105 ;  /* 0x000000704d707223 */ /* 0x040fe40000000069 */
[----:B------:R-:W-:Y:S01]  /*8dd0*/  FFMA R89, R77, R116, R89 ;  /* 0x000000744d597223 */ /* 0x000fe20000000059 */
[----:B------:R-:W-:Y:S06]  /*8de0*/  BAR.SYNC 0x0 ;  /* 0x0000000000007b1d */ /* 0x000fec0000000000 */
[----:B0-----:R-:W-:-:S02]  /*8df0*/  FFMA R115, R78, R115, R112 ;  /* 0x000000734e737223 */ /* 0x001fc40000000070 */
[----:B------:R-:W-:Y:S02]  /*8e00*/  FFMA R89, R78, R119, R89 ;  /* 0x000000774e597223 */ /* 0x000fe40000000059 */
[C---:B------:R-:W-:Y:S02]  /*8e10*/  FFMA R122, R79.reuse, R122, R115 ;  /* 0x0000007a4f7a7223 */ /* 0x040fe40000000073 */
[----:B------:R-:W-:Y:S02]  /*8e20*/  FFMA R89, R79, R126, R89 ;  /* 0x0000007e4f597223 */ /* 0x000fe40000000059 */
[C---:B------:R-:W-:Y:S02]  /*8e30*/  FFMA R129, R76.reuse, R129, R122 ;  /* 0x000000814c817223 */ /* 0x040fe4000000007a */
[----:B------:R-:W-:Y:S01]  /*8e40*/  FFMA R89, R76, R133, R89 ;  /* 0x000000854c597223 */ /* 0x000fe20000000059 */
[----:B------:R-:W-:Y:S01]  /*8e50*/  STS [R3.X4+0x310], R50 ;  /* 0x0003103203007388 */ /* 0x000fe20000004800 */
[----:B------:R-:W-:-:S02]  /*8e60*/  FFMA R136, R83, R136, R129 ;  /* 0x0000008853887223 */ /* 0x000fc40000000081 */
[----:B------:R-:W-:Y:S01]  /*8e70*/  FFMA R89, R83, R140, R89 ;  /* 0x0000008c53597223 */ /* 0x000fe20000000059 */
[----:B------:R-:W-:Y:S04]  /*8e80*/  STS [R3.X4+0x1ea0], R52 ;  /* 0x001ea03403007388 */ /* 0x000fe80000004800 */
[----:B------:R-:W-:Y:S04]  /*8e90*/  STS [R3.X4+0x620], R92 ;  /* 0x0006205c03007388 */ /* 0x000fe80000004800 */
[----:B------:R-:W-:Y:S04]  /*8ea0*/  STS [R3.X4+0x21b0], R106 ;  /* 0x0021b06a03007388 */ /* 0x000fe80000004800 */
[----:B------:R-:W-:Y:S04]  /*8eb0*/  STS [R3.X4+0x930], R120 ;  /* 0x0009307803007388 */ /* 0x000fe80000004800 */
[----:B------:R-:W-:Y:S04]  /*8ec0*/  STS [R3.X4+0x24c0], R124 ;  /* 0x0024c07c03007388 */ /* 0x000fe80000004800 */
[----:B------:R-:W-:Y:S04]  /*8ed0*/  STS [R3.X4+0xc40], R104 ;  /* 0x000c406803007388 */ /* 0x000fe80000004800 */
[----:B---3--:R-:W-:Y:S04]  /*8ee0*/  STS [R3.X4+0x27d0], R108 ;  /* 0x0027d06c03007388 */ /* 0x008fe80000004800 */
[----:B------:R-:W-:Y:S04]  /*8ef0*/  STS [R3.X4+0xf50], R38 ;  /* 0x000f502603007388 */ /* 0x000fe80000004800 */
[----:B------:R-:W-:Y:S04]  /*8f00*/  STS [R3.X4+0x2ae0], R36 ;  /* 0x002ae02403007388 */ /* 0x000fe80000004800 */
[----:B------:R-:W-:Y:S04]  /*8f10*/  STS [R3.X4+0x1260], R34 ;  /* 0x0012602203007388 */ /* 0x000fe80000004800 */
[----:B------:R-:W-:Y:S04]  /*8f20*/  STS [R3.X4+0x1570], R54 ;  /* 0x0015703603007388 */ /* 0x000fe80000004800 */
[----:B------:R-:W-:Y:S04]  /*8f30*/  STS [R3.X4+0x3100], R56 ;  /* 0x0031003803007388 */ /* 0x000fe80000004800 */
[----:B----4-:R-:W-:Y:S04]  /*8f40*/  STS [R3.X4+0x1880], R62 ;  /* 0x0018803e03007388 */ /* 0x010fe80000004800 */
[----:B------:R-:W-:Y:S04]  /*8f50*/  STS [R3.X4+0x3410], R64 ;  /* 0x0034104003007388 */ /* 0x000fe80000004800 */
        /* <DEDUP_REMOVED lines=13> */
[----:B-----5:R-:W-:Y:S04]  /*9030*/  STS [R3.X4+0x5ef0], R154 ;  /* 0x005ef09a03007388 */ /* 0x020fe80000004800 */
[----:B------:R-:W-:Y:S04]  /*9040*/  STS [R3.X4+0x6b30], R68 ;  /* 0x006b304403007388 */ /* 0x000fe80000004800 */
[----:B------:R-:W-:Y:S04]  /*9050*/  STS [R3.X4], R70 ;  /* 0x0000004603007388 */ /* 0x000fe80000004800 */
[----:B------:R-:W-:Y:S04]  /*9060*/  STS [R3.X4+0x1b90], R84 ;  /* 0x001b905403007388 */ /* 0x000fe80000004800 */
[----:B------:R-:W-:Y:S04]  /*9070*/  STS [R3.X4+0x3720], R88 ;  /* 0x0037205803007388 */ /* 0x000fe80000004800 */
[----:B------:R-:W-:Y:S04]  /*9080*/  STS [R3.X4+0x52b0], R94 ;  /* 0x0052b05e03007388 */ /* 0x000fe80000004800 */
[----:B------:R-:W-:Y:S04]  /*9090*/  STS [R3.X4+0x6e40], R80 ;  /* 0x006e405003007388 */ /* 0x000fe80000004800 */
[----:B------:R-:W-:Y:S04]  /*90a0*/  STS [R3.X4+0x7150], R102 ;  /* 0x0071506603007388 */ /* 0x000fe80000004800 */
[----:B------:R-:W-:Y:S04]  /*90b0*/  STS [R3.X4+0x7460], R132 ;  /* 0x0074608403007388 */ /* 0x000fe80000004800 */
[----:B------:R-:W-:Y:S04]  /*90c0*/  STS [R3.X4+0x7770], R158 ;  /* 0x0077709e03007388 */ /* 0x000fe80000004800 */
[----:B------:R-:W-:Y:S01]  /*90d0*/  STS [R3.X4+0x7a80], R128 ;  /* 0x007a808003007388 */ /* 0x000fe20000004800 */
[----:B------:R-:W-:-:S02]  /*90e0*/  FFMA R139, R82, R139, R136 ;  /* 0x0000008b528b7223 */ /* 0x000fc40000000088 */
[----:B------:R-:W-:Y:S02]  /*90f0*/  FFMA R89, R82, R143, R89 ;  /* 0x0000008f52597223 */ /* 0x000fe40000000059 */
[C---:B-1----:R-:W-:Y:S02]  /*9100*/  FFMA R146, R73.reuse, R146, R139 ;  /* 0x0000009249927223 */ /* 0x042fe4000000008b */
[----:B------:R-:W-:Y:S02]  /*9110*/  FFMA R89, R73, R150, R89 ;  /* 0x0000009649597223 */ /* 0x000fe40000000059 */
[C---:B------:R-:W-:Y:S02]  /*9120*/  FFMA R153, R72.reuse, R153, R146 ;  /* 0x0000009948997223 */ /* 0x040fe40000000092 */
[----:B------:R-:W-:Y:S01]  /*9130*/  FFMA R89, R72, R157, R89 ;  /* 0x0000009d48597223 */ /* 0x000fe20000000059 */
[----:B------:R-:W-:Y:S01]  /*9140*/  BSSY B0, `(.L_x_4) ;  /* 0x0000013000007945 */ /* 0x000fe20003800000 */
[----:B--2---:R-:W-:-:S02]  /*9150*/  FFMA R160, R75, R160, R153 ;  /* 0x000000a04ba07223 */ /* 0x004fc40000000099 */
[----:B------:R-:W-:Y:S01]  /*9160*/  FFMA R89, R75, R164, R89 ;  /* 0x000000a44b597223 */ /* 0x000fe20000000059 */
[----:B------:R0:W-:Y:S04]  /*9170*/  STS [R3.X4+0x2df0], R44 ;  /* 0x002df02c03007388 */ /* 0x0001e80000004800 */
[----:B------:R1:W-:Y:S01]  /*9180*/  STS [R3.X4+0x4670], R42 ;  /* 0x0046702a03007388 */ /* 0x0003e20000004800 */
[C---:B0-----:R-:W-:Y:S02]  /*9190*/  FFMA R44, R74.reuse, R167, R89 ;  /* 0x000000a74a2c7223 */ /* 0x041fe40000000059 */
[----:B-1----:R-:W-:Y:S01]  /*91a0*/  FFMA R42, R74, R163, R160 ;  /* 0x000000a34a2a7223 */ /* 0x002fe200000000a0 */
[----:B------:R-:W-:Y:S05]  /*91b0*/  @P1 BRA `(.L_x_5) ;  /* 0x000000b000001947 */ /* 0x000fea0003800000 */
[----:B------:R-:W-:Y:S01]  /*91c0*/  ISETP.GT.U32.AND P0, PT, R26, 0x6, PT ;  /* 0x000000061a00780c */ /* 0x000fe20003f04070 */
[----:B------:R-:W-:Y:S01]  /*91d0*/  BSSY B1, `(.L_x_6) ;  /* 0x0000008000017945 */ /* 0x000fe20003800000 */
[----:B------:R-:W-:-:S02]  /*91e0*/  MOV R72, RZ ;  /* 0x000000ff00487202 */ /* 0x000fc40000000f00 */
[----:B------:R-:W-:-:S13]  /*91f0*/  ISETP.GT.OR P0, PT, R3, 0x14, P0 ;  /* 0x000000140300780c */ /* 0x000fda0000704670 */
[----:B------:R-:W-:Y:S05]  /*9200*/  @P0 BRA `(.L_x_7) ;  /* 0x0000004000000947 */ /* 0x000fea0003800000 */
[----:B------:R-:W-:-:S05]  /*9210*/  IMAD R73, R2, 0x1880, R7 ;  /* 0x0000188002497824 */ /* 0x000fca00078e0207 */
[----:B------:R-:W-:-:S05]  /*9220*/  IADD3 R73, R73, 0x1, RZ ;  /* 0x0000000149497810 */ /* 0x000fca0007ffe0ff */
[----:B------:R-:W-:-:S06]  /*9230*/  IMAD.WIDE R72, R73, R6, c[0x0][0x160] ;  /* 0x0000580049487625 */ /* 0x000fcc00078e0206 */
[----:B------:R0:W5:Y:S02]  /*9240*/  LDG.E.CONSTANT R72, [R72.64] ;  /* 0x0000000448487981 */ /* 0x000164000c1e9900 */
.L_x_7:
[----:B------:R-:W-:Y:S05]  /*9250*/  BSYNC B1 ;  /* 0x0000000000017941 */ /* 0x000fea0003800000 */
.L_x_6:
[----:B-----5:R1:W-:Y:S02]  /*9260*/  STS [R3.X4+0x7d90], R72 ;  /* 0x007d904803007388 */ /* 0x0203e40000004800 */
.L_x_5:
[----:B------:R-:W-:Y:S05]  /*9270*/  BSYNC B0 ;  /* 0x0000000000007941 */ /* 0x000fea0003800000 */
.L_x_4:
[----:B0-----:R-:W-:Y:S02]  /*9280*/  IADD3 R73, R183, 0x1, RZ ;  /* 0x00000001b7497810 */ /* 0x001fe40007ffe0ff */
[----:B------:R-:W-:Y:S02]  /*9290*/  IADD3 R75, R185, 0x1, RZ ;  /* 0x00000001b94b7810 */ /* 0x000fe40007ffe0ff */
[----:B------:R-:W-:Y:S01]  /*92a0*/  IADD3 R79, R189, 0x1, RZ ;  /* 0x00000001bd4f7810 */ /* 0x000fe20007ffe0ff */
[----:B------:R-:W-:Y:S01]  /*92b0*/  @!P4 IMAD R34, R2, 0x480, R5 ;  /* 0x000004800222c824 */ /* 0x000fe200078e0205 */
[----:B------:R-:W-:Y:S01]  /*92c0*/  IADD3 R77, R187, 0x1, RZ ;  /* 0x00000001bb4d7810 */ /* 0x000fe20007ffe0ff */
[-C--:B-1----:R-:W-:Y:S01]  /*92d0*/  IMAD.WIDE R72, R73, R6.reuse, c[0x0][0x168] ;  /* 0x00005a0049487625 */ /* 0x082fe200078e0206 */
[----:B------:R-:W-:Y:S02]  /*92e0*/  IADD3 R81, R191, 0x1, RZ ;  /* 0x00000001bf517810 */ /* 0x000fe40007ffe0ff */
[----:B------:R-:W-:Y:S01]  /*92f0*/  IADD3 R83, R193, 0x1, RZ ;  /* 0x00000001c1537810 */ /* 0x000fe20007ffe0ff */
[-C--:B------:R-:W-:Y:S01]  /*9300*/  IMAD.WIDE R74, R75, R6.reuse, c[0x0][0x168] ;  /* 0x00005a004b4a7625 */ /* 0x080fe200078e0206 */
[----:B------:R-:W-:Y:S01]  /*9310*/  IADD3 R85, R195, 0x1, RZ ;  /* 0x00000001c3557810 */ /* 0x000fe20007ffe0ff */
[----:B------:R0:W2:Y:S01]  /*9320*/  LDG.E.CONSTANT R86, [R72.64] ;  /* 0x0000000448567981 */ /* 0x0000a2000c1e9900 */
[----:B------:R-:W-:Y:S01]  /*9330*/  IADD3 R91, R197, 0x1, RZ ;  /* 0x00000001c55b7810 */ /* 0x000fe20007ffe0ff */
[----:B------:R-:W-:Y:S01]  /*9340*/  IMAD.WIDE R78, R79, R6, c[0x0][0x168] ;  /* 0x00005a004f4e7625 */ /* 0x000fe200078e0206 */
[----:B------:R-:W-:Y:S01]  /*9350*/  IADD3 R93, R199, 0x1, RZ ;  /* 0x00000001c75d7810 */ /* 0x000fe20007ffe0ff */
[----:B------:R1:W2:Y:S02]  /*9360*/  LDG.E.CONSTANT R87, [R74.64] ;  /* 0x000000044a577981 */ /* 0x0002a4000c1e9900 */
[----:B------:R-:W-:-:S02]  /*9370*/  @!P4 IMAD R34, R3, 0x6, R34 ;  /* 0x000000060322c824 */ /* 0x000fc400078e0222 */
[-C--:B------:R-:W-:Y:S01]  /*9380*/  IMAD.WIDE R76, R77, R6.reuse, c[0x0][0x168] ;  /* 0x00005a004d4c7625 */ /* 0x080fe200078e0206 */
[----:B------:R3:W4:Y:S01]  /*9390*/  LDG.E.CONSTANT R89, [R78.64] ;  /* 0x000000044e597981 */ /* 0x000722000c1e9900 */
[----:B------:R-:W-:Y:S02]  /*93a0*/  IADD3 R95, R203, 0x1, RZ ;  /* 0x00000001cb5f7810 */ /* 0x000fe40007ffe0ff */
[-C--:B------:R-:W-:Y:S01]  /*93b0*/  IMAD.WIDE R80, R81, R6.reuse, c[0x0][0x168] ;  /* 0x00005a0051507625 */ /* 0x080fe200078e0206 */
[----:B------:R-:W-:Y:S01]  /*93c0*/  IADD3 R97, R205, 0x1, RZ ;  /* 0x00000001cd617810 */ /* 0x000fe20007ffe0ff */
[----:B------:R5:W4:Y:S01]  /*93d0*/  LDG.E.CONSTANT R88, [R76.64] ;  /* 0x000000044c587981 */ /* 0x000b22000c1e9900 */
[----:B------:R-:W-:Y:S01]  /*93e0*/  @!P4 IADD3 R99, R34, 0xa9, RZ ;  /* 0x000000a92263c810 */ /* 0x000fe20007ffe0ff */
[-C--:B------:R-:W-:Y:S02]  /*93f0*/  IMAD.WIDE R82, R83, R6.reuse, c[0x0][0x168] ;  /* 0x00005a0053527625 */ /* 0x080fe400078e0206 */
[----:B------:R5:W4:Y:S01]  /*9400*/  LDG.E.CONSTANT R90, [R80.64] ;  /* 0x00000004505a7981 */ /* 0x000b22000c1e9900 */
[----:B---3--:R-:W-:Y:S01]  /*9410*/  IADD3 R79, R201, 0x1, RZ ;  /* 0x00000001c94f7810 */ /* 0x008fe20007ffe0ff */
[----:B0-----:R-:W-:Y:S01]  /*9420*/  IMAD.WIDE R72, R85, R6, c[0x0][0x168] ;  /* 0x00005a0055487625 */ /* 0x001fe200078e0206 */
[----:B------:R-:W-:-:S03]  /*9430*/  IADD3 R85, R181, 0x1, RZ ;  /* 0x00000001b5557810 */ /* 0x000fc60007ffe0ff */
[-C--:B-1----:R-:W-:Y:S01]  /*9440*/  IMAD.WIDE R74, R91, R6.reuse, c[0x0][0x168] ;  /* 0x00005a005b4a7625 */ /* 0x082fe200078e0206 */
[----:B------:R0:W3:Y:S03]  /*9450*/  LDG.E.CONSTANT R92, [R72.64] ;  /* 0x00000004485c7981 */ /* 0x0000e6000c1e9900 */
[-C--:B-----5:R-:W-:Y:S01]  /*9460*/  IMAD.WIDE R76, R93, R6.reuse, c[0x0][0x168] ;  /* 0x00005a005d4c7625 */ /* 0x0a0fe200078e0206 */
[----:B------:R1:W5:Y:S03]  /*9470*/  LDG.E.CONSTANT R91, [R82.64] ;  /* 0x00000004525b7981 */ /* 0x000366000c1e9900 */
[-C--:B------:R-:W-:Y:S01]  /*9480*/  IMAD.WIDE R78, R79, R6.reuse, c[0x0][0x168] ;  /* 0x00005a004f4e7625 */ /* 0x080fe200078e0206 */
[----:B------:R0:W3:Y:S03]  /*9490*/  LDG.E.CONSTANT R93, [R74.64] ;  /* 0x000000044a5d7981 */ /* 0x0000e6000c1e9900 */
[-C--:B------:R-:W-:Y:S01]  /*94a0*/  IMAD.WIDE R80, R95, R6.reuse, c[0x0][0x168] ;  /* 0x00005a005f507625 */ /* 0x080fe200078e0206 */
[----:B------:R-:W3:Y:S03]  /*94b0*/  LDG.E.CONSTANT R94, [R76.64] ;  /* 0x000000044c5e7981 */ /* 0x000ee6000c1e9900 */
[-C--:B-1----:R-:W-:Y:S01]  /*94c0*/  IMAD.WIDE R82, R97, R6.reuse, c[0x0][0x168] ;  /* 0x00005a0061527625 */ /* 0x082fe200078e0206 */
[----:B------:R-:W3:Y:S03]  /*94d0*/  LDG.E.CONSTANT R95, [R78.64] ;  /* 0x000000044e5f7981 */ /* 0x000ee6000c1e9900 */
[-C--:B0-----:R-:W-:Y:S01]  /*94e0*/  IMAD.WIDE R72, R85, R6.reuse, c[0x0][0x168] ;  /* 0x00005a0055487625 */ /* 0x081fe200078e0206 */
[----:B------:R-:W3:Y:S03]  /*94f0*/  LDG.E.CONSTANT R96, [R80.64] ;  /* 0x0000000450607981 */ /* 0x000ee6000c1e9900 */
[----:B------:R-:W-:Y:S01]  /*9500*/  @!P4 IMAD.WIDE R74, R99, R6, c[0x0][0x168] ;  /* 0x00005a00634ac625 */ /* 0x000fe200078e0206 */
[----:B------:R-:W3:Y:S04]  /*9510*/  LDG.E.CONSTANT R97, [R82.64] ;  /* 0x0000000452617981 */ /* 0x000ee8000c1e9900 */
[----:B------:R-:W3:Y:S04]  /*9520*/  LDG.E.CONSTANT R84, [R72.64] ;  /* 0x0000000448547981 */ /* 0x000ee8000c1e9900 */
[----:B------:R-:W3:Y:S04]  /*9530*/  LDG.E.CONSTANT R85, [R72.64+0xc] ;  /* 0x00000c0448557981 */ /* 0x000ee8000c1e9900 */
[----:B------:R-:W3:Y:S04]  /*9540*/  @!P4 LDG.E.CONSTANT R98, [R74.64] ;  /* 0x000000044a62c981 */ /* 0x000ee8000c1e9900 */
[----:B------:R-:W3:Y:S04]  /*9550*/  @!P4 LDG.E.CONSTANT R99, [R74.64+0xc] ;  /* 0x00000c044a63c981 */ /* 0x000ee8000c1e9900 */
[----:B--2---:R-:W-:Y:S04]  /*9560*/  STS.64 [R3.X8+0x8420], R86 ;  /* 0x0084205603007388 */ /* 0x004fe80000008a00 */
[----:B----4-:R-:W-:Y:S04]  /*9570*/  STS.64 [R3.X8+0x8a40], R88 ;  /* 0x008a405803007388 */ /* 0x010fe80000008a00 */
[----:B-----5:R-:W-:Y:S04]  /*9580*/  STS.64 [R3.X8+0x9060], R90 ;  /* 0x0090605a03007388 */ /* 0x020fe80000008a00 */
[----:B---3--:R-:W-:Y:S04]  /*9590*/  STS.64 [R3.X8+0x9680], R92 ;  /* 0x0096805c03007388 */ /* 0x008fe80000008a00 */
[----:B------:R-:W-:Y:S04]  /*95a0*/  STS.64 [R3.X8+0x9ca0], R94 ;  /* 0x009ca05e03007388 */ /* 0x000fe80000008a00 */
[----:B------:R-:W-:Y:S04]  /*95b0*/  STS.64 [R3.X8+0xa2c0], R96 ;  /* 0x00a2c06003007388 */ /* 0x000fe80000008a00 */
        /* <DEDUP_REMOVED lines=8> */
[----:B------:R-:W3:Y:S04]  /*9640*/  LDS.128 R132, [R30+0x7e10] ;  /* 0x007e10001e847984 */ /* 0x000ee80000000c00 */
[----:B------:R-:W4:Y:S04]  /*9650*/  LDS.128 R140, [R30+0x8410] ;  /* 0x008410001e8c7984 */ /* 0x000f280000000c00 */
[----:B------:R-:W-:Y:S04]  /*9660*/  LDS R36, [R4.X4+0x2f4] ;  /* 0x0002f40004247984 */ /* 0x000fe80000004800 */
[----:B------:R-:W5:Y:S04]  /*9670*/  LDS.128 R136, [R30+0x7e20] ;  /* 0x007e20001e887984 */ /* 0x000f680000000c00 */
[----:B------:R-:W0:Y:S04]  /*9680*/  LDS.128 R148, [R30+0x8420] ;  /* 0x008420001e947984 */ /* 0x000e280000000c00 */
[----:B------:R-:W-:Y:S04]  /*9690*/  LDS R81, [R4.X4+0x3f0] ;  /* 0x0003f00004517984 */ /* 0x000fe80000004800 */
[----:B------:R-:W1:Y:S04]  /*96a0*/  LDS.128 R144, [R30+0x7e30] ;  /* 0x007e30001e907984 */ /* 0x000e680000000c00 */
[----:B------:R-:W1:Y:S04]  /*96b0*/  LDS.128 R152, [R30+0x8430] ;  /* 0x008430001e987984 */ /* 0x000e680000000c00 */
[----:B------:R-:W1:Y:S04]  /*96c0*/  LDS R38, [R4.X4+0x4ec] ;  /* 0x0004ec0004267984 */ /* 0x000e680000004800 */
[----:B------:R-:W-:Y:S04]  /*96d0*/  LDS R83, [R4.X4+0x5e8] ;  /* 0x0005e80004537984 */ /* 0x000fe80000004800 */
[----:B------:R-:W3:Y:S04]  /*96e0*/  LDS.128 R156, [R30+0x7e40] ;  /* 0x007e40001e9c7984 */ /* 0x000ee80000000c00 */
[----:B------:R-:W3:Y:S04]  /*96f0*/  LDS.128 R164, [R30+0x8440] ;  /* 0x008440001ea47984 */ /* 0x000ee80000000c00 */
[----:B------:R-:W-:Y:S04]  /*9700*/  LDS R40, [R4.X4+0x6e4] ;  /* 0x0006e40004287984 */ /* 0x000fe80000004800 */
[----:B------:R-:W5:Y:S04]  /*9710*/  LDS.128 R160, [R30+0x7e50] ;  /* 0x007e50001ea07984 */ /* 0x000f680000000c00 */
[----:B------:R-:W5:Y:S01]  /*9720*/  LDS.128 R120, [R30+0x8450] ;  /* 0x008450001e787984 */ /* 0x000f620000000c00 */
[----:B0-----:R-:W-:-:S03]  /*9730*/  FFMA R76, R76, R73, R42 ;  /* 0x000000494c4c7223 */ /* 0x001fc6000000002a */
[----:B------:R-:W-:Y:S04]  /*9740*/  LDS R85, [R4.X4+0x7e0] ;  /* 0x0007e00004557984 */ /* 0x000fe80000004800 */
[----:B------:R-:W0:Y:S04]  /*9750*/  LDS.128 R116, [R30+0x7e60] ;  /* 0x007e60001e747984 */ /* 0x000e280000000c00 */
[----:B------:R-:W0:Y:S04]  /*9760*/  LDS.128 R124, [R30+0x8460] ;  /* 0x008460001e7c7984 */ /* 0x000e280000000c00 */
[----:B------:R-:W0:Y:S01]  /*9770*/  LDS R42, [R4.X4+0x8dc] ;  /* 0x0008dc00042a7984 */ /* 0x000e220000004800 */
[----:B-1----:R-:W-:-:S03]  /*9780*/  FFMA R128, R73, R128, R44 ;  /* 0x0000008049807223 */ /* 0x002fc6000000002c */
[----:B------:R-:W-:Y:S01]  /*9790*/  LDS R87, [R4.X4+0x9d8] ;  /* 0x0009d80004577984 */ /* 0x000fe20000004800 */
[----:B--2---:R-:W-:-:S03]  /*97a0*/  FFMA R79, R34, R79, R76 ;  /* 0x0000004f224f7223 */ /* 0x004fc6000000004c */
[----:B------:R-:W1:Y:S04]  /*97b0*/  LDS.128 R108, [R30+0x7e70] ;  /* 0x007e70001e6c7984 */ /* 0x000e680000000c00 */
[----:B------:R-:W2:Y:S01]  /*97c0*/  LDS.128 R112, [R30+0x8470] ;  /* 0x008470001e707984 */ /* 0x000ea20000000c00 */
[----:B------:R-:W-:Y:S02]  /*97d0*/  FFMA R128, R34, R131, R128 ;  /* 0x0000008322807223 */ /* 0x000fe40000000080 */
[----:B---3--:R-:W-:Y:S01]  /*97e0*/  FFMA R134, R134, R75, R79 ;  /* 0x0000004b86867223 */ /* 0x008fe2000000004f */
[----:B------:R-:W-:Y:S01]  /*97f0*/  LDS R44, [R4.X4+0xad4] ;  /* 0x000ad400042c7984 */ /* 0x000fe20000004800 */
[----:B----4-:R-:W-:Y:S02]  /*9800*/  FFMA R128, R75, R142, R128 ;  /* 0x0000008e4b807223 */ /* 0x010fe40000000080 */
[----:B-----5:R-:W-:Y:S01]  /*9810*/  FFMA R137, R137, R36, R134 ;  /* 0x0000002489897223 */ /* 0x020fe20000000086 */
[----:B------:R-:W3:Y:S01]  /*9820*/  LDS.128 R104, [R30+0x7e80] ;  /* 0x007e80001e687984 */ /* 0x000ee20000000c00 */
[----:B------:R-:W-:-:S02]  /*9830*/  FFMA R128, R36, R149, R128 ;  /* 0x0000009524807223 */ /* 0x000fc40000000080 */
[----:B------:R-:W-:Y:S01]  /*9840*/  FFMA R144, R144, R81, R137 ;  /* 0x0000005190907223 */ /* 0x000fe20000000089 */
[----:B------:R-:W4:Y:S01]  /*9850*/  LDS.128 R96, [R30+0x8480] ;  /* 0x008480001e607984 */ /* 0x000f220000000c00 */
[----:B------:R-:W-:Y:S02]  /*9860*/  FFMA R128, R81, R152, R128 ;  /* 0x0000009851807223 */ /* 0x000fe40000000080 */
[C---:B------:R-:W-:Y:S01]  /*9870*/  FFMA R147, R38.reuse, R147, R144 ;  /* 0x0000009326937223 */ /* 0x040fe20000000090 */
[----:B------:R-:W-:Y:S01]  /*9880*/  LDS R79, [R4.X4+0xbd0] ;  /* 0x000bd000044f7984 */ /* 0x000fe20000004800 */
[----:B------:R-:W-:-:S03]  /*9890*/  FFMA R128, R38, R155, R128 ;  /* 0x0000009b26807223 */ /* 0x000fc60000000080 */
[----:B------:R-:W5:Y:S01]  /*98a0*/  LDS.128 R100, [R30+0x7e90] ;  /* 0x007e90001e647984 */ /* 0x000f620000000c00 */
[----:B------:R-:W-:-:S03]  /*98b0*/  FFMA R158, R158, R83, R147 ;  /* 0x000000539e9e7223 */ /* 0x000fc60000000093 */
[----:B------:R-:W5:Y:S01]  /*98c0*/  LDS.128 R88, [R30+0x8490] ;  /* 0x008490001e587984 */ /* 0x000f620000000c00 */
[----:B------:R-:W-:Y:S02]  /*98d0*/  FFMA R128, R83, R166, R128 ;  /* 0x000000a653807223 */ /* 0x000fe40000000080 */
[----:B------:R-:W-:Y:S01]  /*98e0*/  FFMA R161, R161, R40, R158 ;  /* 0x00000028a1a17223 */ /* 0x000fe2000000009e */
[----:B------:R-:W5:Y:S01]  /*98f0*/  LDS R34, [R4.X4+0xccc] ;  /* 0x000ccc0004227984 */ /* 0x000f620000004800 */
[----:B------:R-:W-:Y:S02]  /*9900*/  FFMA R121, R40, R121, R128 ;  /* 0x0000007928797223 */ /* 0x000fe40000000080 */
[----:B0-----:R-:W-:Y:S01]  /*9910*/  FFMA R116, R116, R85, R161 ;  /* 0x0000005574747223 */ /* 0x001fe200000000a1 */
[----:B------:R-:W-:Y:S01]  /*9920*/  LDS.128 R92, [R30+0x7ea0] ;  /* 0x007ea0001e5c7984 */ /* 0x000fe20000000c00 */
[----:B------:R-:W-:Y:S02]  /*9930*/  FFMA R121, R85, R124, R121 ;  /* 0x0000007c55797223 */ /* 0x000fe40000000079 */
[C---:B------:R-:W-:Y:S01]  /*9940*/  FFMA R119, R42.reuse, R119, R116 ;  /* 0x000000772a777223 */ /* 0x040fe20000000074 */
[----:B------:R-:W-:Y:S01]  /*9950*/  LDS R36, [R4.X4+0xec4] ;  /* 0x000ec40004247984 */ /* 0x000fe20000004800 */
[----:B------:R-:W-:-:S02]  /*9960*/  FFMA R121, R42, R127, R121 ;  /* 0x0000007f2a797223 */ /* 0x000fc40000000079 */
[----:B-1----:R-:W-:Y:S01]  /*9970*/  FFMA R110, R110, R87, R119 ;  /* 0x000000576e6e7223 */ /* 0x002fe20000000077 */
[----:B------:R-:W-:Y:S01]  /*9980*/  LDS.128 R80, [R30+0x7eb0] ;  /* 0x007eb0001e507984 */ /* 0x000fe20000000c00 */
[----:B--2---:R-:W-:-:S03]  /*9990*/  FFMA R114, R87, R114, R121 ;  /* 0x0000007257727223 */ /* 0x004fc60000000079 */
[----:B------:R-:W0:Y:S04]  /*99a0*/  LDS R119, [R4.X4+0xdc8] ;  /* 0x000dc80004777984 */ /* 0x000e280000004800 */
        /* <DEDUP_REMOVED lines=14> */
[----:B------:R-:W5:Y:S04]  /*9a90*/  LDS R34, [R4.X4+0x604] ;  /* 0x0006040004227984 */ /* 0x000f680000004800 */
[----:B------:R-:W5:Y:S01]  /*9aa0*/  LDS R91, [R4.X4+0x700] ;  /* 0x00070000045b7984 */ /* 0x000f620000004800 */
[----:B0-----:R-:W-:Y:S02]  /*9ab0*/  FFMA R94, R94, R119, R103 ;  /* 0x000000775e5e7223 */ /* 0x001fe40000000067 */
[----:B-1----:R-:W-:Y:S01]  /*9ac0*/  FFMA R86, R119, R86, R88 ;  /* 0x0000005677567223 */ /* 0x002fe20000000058 */
[----:B------:R-:W0:Y:S01]  /*9ad0*/  LDS R44, [R4.X4+0x7fc] ;  /* 0x0007fc00042c7984 */ /* 0x000e220000004800 */
[----:B------:R-:W-:Y:S02]  /*9ae0*/  FFMA R94, R81, R36, R94 ;  /* 0x00000024515e7223 */ /* 0x000fe4000000005e */
[----:B--2---:R-:W-:Y:S01]  /*9af0*/  FFMA R86, R36, R73, R86 ;  /* 0x0000004924567223 */ /* 0x004fe20000000056 */
[----:B------:R-:W-:Y:S04]  /*9b00*/  LDS R81, [R4.X4+0xee0] ;  /* 0x000ee00004517984 */ /* 0x000fe80000004800 */
[----:B------:R-:W1:Y:S01]  /*9b10*/  LDS R73, [R4.X4+0x8f8] ;  /* 0x0008f80004497984 */ /* 0x000e620000004800 */
[----:B------:R-:W-:-:S02]  /*9b20*/  FFMA R77, R38, R77, R94 ;  /* 0x0000004d264d7223 */ /* 0x000fc4000000005e */
[----:B------:R-:W-:Y:S01]  /*9b30*/  FFMA R86, R38, R129, R86 ;  /* 0x0000008126567223 */ /* 0x000fe20000000056 */
[----:B------:R-:W2:Y:S01]  /*9b40*/  LDS R36, [R4.X4+0x9f4] ;  /* 0x0009f40004247984 */ /* 0x000ea20000004800 */
[C---:B---3--:R-:W-:Y:S02]  /*9b50*/  FFMA R132, R121.reuse, R132, R77 ;  /* 0x0000008479847223 */ /* 0x048fe4000000004d */
[----:B------:R-:W-:Y:S01]  /*9b60*/  FFMA R86, R121, R140, R86 ;  /* 0x0000008c79567223 */ /* 0x000fe20000000056 */
[----:B------:R-:W3:Y:S01]  /*9b70*/  LDS R77, [R4.X4+0xaf0] ;  /* 0x000af000044d7984 */ /* 0x000ee20000004800 */
[C---:B----4-:R-:W-:Y:S02]  /*9b80*/  FFMA R135, R40.reuse, R135, R132 ;  /* 0x0000008728877223 */ /* 0x050fe40000000084 */
[----:B------:R-:W-:Y:S01]  /*9b90*/  FFMA R86, R40, R143, R86 ;  /* 0x0000008f28567223 */ /* 0x000fe20000000056 */
[----:B------:R-:W4:Y:S01]  /*9ba0*/  LDS R38, [R4.X4+0xbec] ;  /* 0x000bec0004267984 */ /* 0x000f220000004800 */
[----:B-----5:R-:W-:-:S03]  /*9bb0*/  FFMA R138, R79, R138, R135 ;  /* 0x0000008a4f8a7223 */ /* 0x020fc60000000087 */
[----:B------:R-:W-:Y:S01]  /*9bc0*/  LDS R40, [R4.X4+0xde4] ;  /* 0x000de40004287984 */ /* 0x000fe20000004800 */
[----:B------:R-:W-:-:S03]  /*9bd0*/  FFMA R86, R79, R150, R86 ;  /* 0x000000964f567223 */ /* 0x000fc60000000056 */
[----:B------:R-:W5:Y:S01]  /*9be0*/  LDS R79, [R4.X4+0xce8] ;  /* 0x000ce800044f7984 */ /* 0x000f620000004800 */
[C---:B------:R-:W-:Y:S02]  /*9bf0*/  FFMA R145, R42.reuse, R145, R138 ;  /* 0x000000912a917223 */ /* 0x040fe4000000008a */
        /* <DEDUP_REMOVED lines=9> */
[----:B------:R-:W5:Y:S01]  /*9c90*/  LDS R34, [R4.X4+0x38] ;  /* 0x0000380004227984 */ /* 0x000f620000004800 */
[----:B------:R-:W-:Y:S02]  /*9ca0*/  FFMA R86, R91, R122, R86 ;  /* 0x0000007a5b567223 */ /* 0x000fe40000000056 */
[C---:B0-----:R-:W-:Y:S01]  /*9cb0*/  FFMA R117, R44.reuse, R117, R162 ;  /* 0x000000752c757223 */ /* 0x041fe200000000a2 */
[----:B------:R-:W0:Y:S01]  /*9cc0*/  LDS R91, [R4.X4+0x230] ;  /* 0x00023000045b7984 */ /* 0x000e220000004800 */
[----:B------:R-:W-:Y:S02]  /*9cd0*/  FFMA R86, R44, R125, R86 ;  /* 0x0000007d2c567223 */ /* 0x000fe40000000056 */
[C---:B-1----:R-:W-:Y:S01]  /*9ce0*/  FFMA R108, R73.reuse, R108, R117 ;  /* 0x0000006c496c7223 */ /* 0x042fe20000000075 */
[----:B------:R-:W1:Y:S01]  /*9cf0*/  LDS R44, [R4.X4+0x32c] ;  /* 0x00032c00042c7984 */ /* 0x000e620000004800 */
[----:B------:R-:W-:Y:S02]  /*9d00*/  FFMA R86, R73, R112, R86 ;  /* 0x0000007049567223 */ /* 0x000fe40000000056 */
[C---:B--2---:R-:W-:Y:S01]  /*9d10*/  FFMA R111, R36.reuse, R111, R108 ;  /* 0x0000006f246f7223 */ /* 0x044fe2000000006c */
[----:B------:R-:W2:Y:S01]  /*9d20*/  LDS R73, [R4.X4+0x428] ;  /* 0x0004280004497984 */ /* 0x000ea20000004800 */
[----:B------:R-:W-:-:S02]  /*9d30*/  FFMA R86, R36, R115, R86 ;  /* 0x0000007324567223 */ /* 0x000fc40000000056 */
[C---:B---3--:R-:W-:Y:S01]  /*9d40*/  FFMA R106, R77.reuse, R106, R111 ;  /* 0x0000006a4d6a7223 */ /* 0x048fe2000000006f */
        /* <DEDUP_REMOVED lines=9> */
[----:B------:R-:W-:Y:S01]  /*9de0*/  LDS R89, [R4.X4+0xc08] ;  /* 0x000c080004597984 */ /* 0x000fe20000004800 */
[----:B------:R-:W-:-:S03]  /*9df0*/  FFMA R84, R40, R87, R84 ;  /* 0x0000005728547223 */ /* 0x000fc60000000054 */
[----:B------:R-:W5:Y:S01]  /*9e00*/  LDS R87, [R4.X4+0x818] ;  /* 0x0008180004577984 */ /* 0x000f620000004800 */
[C---:B------:R-:W-:Y:S02]  /*9e10*/  FFMA R95, R81.reuse, R82, R95 ;  /* 0x00000052515f7223 */ /* 0x040fe4000000005f */
[----:B------:R-:W-:Y:S01]  /*9e20*/  FFMA R81, R81, R74, R84 ;  /* 0x0000004a51517223 */ /* 0x000fe20000000054 */
[----:B------:R-:W5:Y:S03]  /*9e30*/  LDS R40, [R4.X4+0x914] ;  /* 0x0009140004287984 */ /* 0x000f660000004800 */
[C---:B------:R-:W-:Y:S01]  /*9e40*/  FFMA R130, R34.reuse, R130, R81 ;  /* 0x0000008222827223 */ /* 0x040fe20000000051 */
[----:B------:R-:W-:Y:S01]  /*9e50*/  LDS R111, [R4.X4+0x11b8] ;  /* 0x0011b800046f7984 */ /* 0x000fe20000004800 */
[----:B------:R-:W-:Y:S02]  /*9e60*/  FFMA R78, R34, R78, R95 ;  /* 0x0000004e224e7223 */ /* 0x000fe4000000005f */
[C---:B------:R-:W-:Y:S01]  /*9e70*/  FFMA R130, R42.reuse, R141, R130 ;  /* 0x0000008d2a827223 */ /* 0x040fe20000000082 */
[----:B------:R-:W5:Y:S01]  /*9e80*/  LDS R81, [R4.X4+0xa10] ;  /* 0x000a100004517984 */ /* 0x000f620000004800 */
[----:B------:R-:W-:-:S02]  /*9e90*/  FFMA R133, R42, R133, R78 ;  /* 0x000000852a857223 */ /* 0x000fc4000000004e */
[C---:B0-----:R-:W-:Y:S01]  /*9ea0*/  FFMA R130, R91.reuse, R148, R130 ;  /* 0x000000945b827223 */ /* 0x041fe20000000082 */
[----:B------:R-:W0:Y:S01]  /*9eb0*/  LDS R34, [R4.X4+0xb0c] ;  /* 0x000b0c0004227984 */ /* 0x000e220000004800 */
[----:B------:R-:W-:Y:S02]  /*9ec0*/  FFMA R136, R91, R136, R133 ;  /* 0x000000885b887223 */ /* 0x000fe40000000085 */
[C---:B-1----:R-:W-:Y:S01]  /*9ed0*/  FFMA R130, R44.reuse, R151, R130 ;  /* 0x000000972c827223 */ /* 0x042fe20000000082 */
[----:B------:R-:W1:Y:S01]  /*9ee0*/  LDS R42, [R4.X4+0xd04] ;  /* 0x000d0400042a7984 */ /* 0x000e620000004800 */
[----:B------:R-:W-:Y:S02]  /*9ef0*/  FFMA R139, R44, R139, R136 ;  /* 0x0000008b2c8b7223 */ /* 0x000fe40000000088 */
[C---:B--2---:R-:W-:Y:S01]  /*9f00*/  FFMA R130, R73.reuse, R154, R130 ;  /* 0x0000009a49827223 */ /* 0x044fe20000000082 */
[----:B------:R-:W-:Y:S01]  /*9f10*/  LDS R44, [R4.X4+0xfc0] ;  /* 0x000fc000042c7984 */ /* 0x000fe20000004800 */
[----:B------:R-:W-:-:S02]  /*9f20*/  FFMA R146, R73, R146, R139 ;  /* 0x0000009249927223 */ /* 0x000fc4000000008b */
[C---:B---3--:R-:W-:Y:S01]  /*9f30*/  FFMA R130, R36.reuse, R165, R130 ;  /* 0x000000a524827223 */ /* 0x048fe20000000082 */
[----:B------:R-:W2:Y:S01]  /*9f40*/  LDS R73, [R4.X4+0xe00] ;  /* 0x000e000004497984 */ /* 0x000ea20000004800 */
[----:B------:R-:W-:Y:S02]  /*9f50*/  FFMA R157, R36, R157, R146 ;  /* 0x0000009d249d7223 */ /* 0x000fe40000000092 */
[C---:B----4-:R-:W-:Y:S01]  /*9f60*/  FFMA R120, R77.reuse, R120, R130 ;  /* 0x000000784d787223 */ /* 0x050fe20000000082 */
[----:B------:R-:W3:Y:S01]  /*9f70*/  LDS R36, [R4.X4+0xefc] ;  /* 0x000efc0004247984 */ /* 0x000ee20000004800 */
[----:B------:R-:W-:Y:S02]  /*9f80*/  FFMA R160, R77, R160, R157 ;  /* 0x000000a04da07223 */ /* 0x000fe4000000009d */
[C---:B-----5:R-:W-:Y:S01]  /*9f90*/  FFMA R120, R38.reuse, R123, R120 ;  /* 0x0000007b26787223 */ /* 0x060fe20000000078 */
[----:B------:R-:W4:Y:S01]  /*9fa0*/  LDS.128 R76, [R30+0x7ec0] ;  /* 0x007ec0001e4c7984 */ /* 0x000f220000000c00 */
[----:B------:R-:W-:-:S02]  /*9fb0*/  FFMA R163, R38, R163, R160 ;  /* 0x000000a326a37223 */ /* 0x000fc400000000a0 */
[C---:B------:R-:W-:Y:S01]  /*9fc0*/  FFMA R120, R87.reuse, R126, R120 ;  /* 0x0000007e57787223 */ /* 0x040fe20000000078 */
[----:B------:R-:W-:Y:S01]  /*9fd0*/  LDS R38, [R4.X4+0x10bc] ;  /* 0x0010bc0004267984 */ /* 0x000fe20000004800 */
[----:B------:R-:W-:-:S03]  /*9fe0*/  FFMA R118, R87, R118, R163 ;  /* 0x0000007657767223 */ /* 0x000fc600000000a3 */
[----:B------:R-:W5:Y:S01]  /*9ff0*/  LDS.128 R124, [R30+0x84c0] ;  /* 0x0084c0001e7c7984 */ /* 0x000f620000000c00 */
[----:B------:R-:W-:-:S03]  /*a000*/  FFMA R109, R40, R109, R118 ;  /* 0x0000006d286d7223 */ /* 0x000fc60000000076 */
[----:B------:R-:W3:Y:S01]  /*a010*/  LDS.128 R132, [R30+0x7ed0] ;  /* 0x007ed0001e847984 */ /* 0x000ee20000000c00 */
[----:B------:R-:W-:-:S03]  /*a020*/  FFMA R113, R40, R113, R120 ;  /* 0x0000007128717223 */ /* 0x000fc60000000078 */
[----:B------:R-:W3:Y:S01]  /*a030*/  LDS.128 R140, [R30+0x84d0] ;  /* 0x0084d0001e8c7984 */ /* 0x000ee20000000c00 */
        /* <DEDUP_REMOVED lines=11> */
[----:B-1----:R-:W-:-:S03]  /*a0f0*/  FFMA R93, R42, R93, R102 ;  /* 0x0000005d2a5d7223 */ /* 0x002fc60000000066 */
[----:B------:R-:W1:Y:S01]  /*a100*/  LDS R34, [R4.X4+0x14ac] ;  /* 0x0014ac0004227984 */ /* 0x000e620000004800 */
        /* <DEDUP_REMOVED lines=13> */
[----:B------:R-:W3:Y:S01]  /*a1e0*/  LDS.128 R100, [R30+0x8520] ;  /* 0x008520001e647984 */ /* 0x000ee20000000c00 */
[----:B------:R-:W-:Y:S02]  /*a1f0*/  FFMA R75, R36, R75, R72 ;  /* 0x0000004b244b7223 */ /* 0x000fe40000000048 */
[----:B----4-:R-:W-:Y:S01]  /*a200*/  FFMA R76, R76, R44, R85 ;  /* 0x0000002c4c4c7223 */ /* 0x010fe20000000055 */
[----:B------:R-:W-:Y:S01]  /*a210*/  LDS R73, [R4.X4+0x1998] ;  /* 0x0019980004497984 */ /* 0x000fe20000004800 */
[----:B-----5:R-:W-:-:S03]  /*a220*/  FFMA R75, R44, R124, R75 ;  /* 0x0000007c2c4b7223 */ /* 0x020fc6000000004b */
[----:B------:R-:W-:Y:S01]  /*a230*/  LDS.128 R88, [R30+0x8530] ;  /* 0x008530001e587984 */ /* 0x000fe20000000c00 */
[----:B------:R-:W-:-:S03]  /*a240*/  FFMA R79, R38, R79, R76 ;  /* 0x0000004f264f7223 */ /* 0x000fc6000000004c */
[----:B------:R-:W4:Y:S01]  /*a250*/  LDS.128 R84, [R30+0x7f30] ;  /* 0x007f30001e547984 */ /* 0x000f220000000c00 */
[----:B------:R-:W-:-:S03]  /*a260*/  FFMA R75, R38, R127, R75 ;  /* 0x0000007f264b7223 */ /* 0x000fc6000000004b */
[----:B------:R-:W-:Y:S01]  /*a270*/  LDS R36, [R4.X4+0x1a94] ;  /* 0x001a940004247984 */ /* 0x000fe20000004800 */
[----:B------:R-:W-:-:S03]  /*a280*/  FFMA R134, R134, R111, R79 ;  /* 0x0000006f86867223 */ /* 0x000fc6000000004f */
[----:B------:R-:W5:Y:S01]  /*a290*/  LDS.128 R96, [R30+0x7f40] ;  /* 0x007f40001e607984 */ /* 0x000f620000000c00 */
[----:B------:R-:W-:-:S03]  /*a2a0*/  FFMA R75, R111, R142, R75 ;  /* 0x0000008e6f4b7223 */ /* 0x000fc6000000004b */
[----:B------:R-:W5:Y:S01]  /*a2b0*/  LDS.128 R104, [R30+0x8540] ;  /* 0x008540001e687984 */ /* 0x000f620000000c00 */
[----:B0-----:R-:W-:Y:S02]  /*a2c0*/  FFMA R137, R137, R40, R134 ;  /* 0x0000002889897223 */ /* 0x001fe40000000086 */
[----:B------:R-:W-:Y:S01]  /*a2d0*/  FFMA R75, R40, R149, R75 ;  /* 0x00000095284b7223 */ /* 0x000fe2000000004b */
[----:B------:R-:W-:Y:S01]  /*a2e0*/  LDS R79, [R4.X4+0x1b90] ;  /* 0x001b9000044f7984 */ /* 0x000fe20000004800 */
[----:B------:R-:W-:Y:S02]  /*a2f0*/  FFMA R144, R144, R109, R137 ;  /* 0x0000006d90907223 */ /* 0x000fe40000000089 */
[----:B------:R-:W-:Y:S01]  /*a300*/  FFMA R75, R109, R152, R75 ;  /* 0x000000986d4b7223 */ /* 0x000fe2000000004b */
[----:B------:R-:W0:Y:S01]  /*a310*/  LDS.128 R120, [R30+0x7f50] ;  /* 0x007f50001e787984 */ /* 0x000e220000000c00 */
[C---:B-1----:R-:W-:Y:S02]  /*a320*/  FFMA R147, R34.reuse, R147, R144 ;  /* 0x0000009322937223 */ /* 0x042fe40000000090 */
[----:B------:R-:W-:Y:S01]  /*a330*/  FFMA R75, R34, R155, R75 ;  /* 0x0000009b224b7223 */ /* 0x000fe2000000004b */
[----:B------:R-:W1:Y:S01]  /*a340*/  LDS.128 R108, [R30+0x8550] ;  /* 0x008550001e6c7984 */ /* 0x000e620000000c00 */
[----:B--2---:R-:W-:-:S02]  /*a350*/  FFMA R158, R158, R113, R147 ;  /* 0x000000719e9e7223 */ /* 0x004fc40000000093 */
        /* <DEDUP_REMOVED lines=8> */
[----:B------:R-:W-:-:S02]  /*a3e0*/  FFMA R83, R46, R83, R80 ;  /* 0x000000532e537223 */ /* 0x000fc40000000050 */
[----:B------:R-:W-:Y:S01]  /*a3f0*/  FFMA R75, R46, R103, R75 ;  /* 0x000000672e4b7223 */ /* 0x000fe2000000004b */
[----:B------:R-:W-:Y:S01]  /*a400*/  LDS.128 R112, [R30+0x8560] ;  /* 0x008560001e707984 */ /* 0x000fe20000000c00 */
[----:B----4-:R-:W-:Y:S02]  /*a410*/  FFMA R86, R86, R73, R83 ;  /* 0x0000004956567223 */ /* 0x010fe40000000053 */
[----:B------:R-:W-:Y:S01]  /*a420*/  FFMA R75, R73, R90, R75 ;  /* 0x0000005a494b7223 */ /* 0x000fe2000000004b */
[----:B------:R-:W3:Y:S01]  /*a430*/  LDS R83, [R4.X4+0x1d88] ;  /* 0x001d880004537984 */ /* 0x000ee20000004800 */
[----:B-----5:R-:W-:-:S03]  /*a440*/  FFMA R97, R97, R36, R86 ;  /* 0x0000002461617223 */ /* 0x020fc60000000056 */
[----:B------:R-:W-:Y:S01]  /*a450*/  LDS R38, [R4.X4+0xfdc] ;  /* 0x000fdc0004267984 */ /* 0x000fe20000004800 */
[----:B------:R-:W-:-:S03]  /*a460*/  FFMA R105, R36, R105, R75 ;  /* 0x0000006924697223 */ /* 0x000fc6000000004b */
[----:B------:R-:W-:Y:S04]  /*a470*/  LDS R93, [R4.X4+0x10d8] ;  /* 0x0010d800045d7984 */ /* 0x000fe80000004800 */
[----:B------:R-:W-:Y:S04]  /*a480*/  LDS R36, [R4.X4+0x1e84] ;  /* 0x001e840004247984 */ /* 0x000fe80000004800 */
[----:B------:R-:W4:Y:S01]  /*a490*/  LDS.128 R72, [R30+0x7f70] ;  /* 0x007f70001e487984 */ /* 0x000f220000000c00 */
[----:B0-----:R-:W-:-:S03]  /*a4a0*/  FFMA R120, R120, R79, R97 ;  /* 0x0000004f78787223 */ /* 0x001fc60000000061 */
[----:B------:R-:W0:Y:S01]  /*a4b0*/  LDS R40, [R4.X4+0x11d4] ;  /* 0x0011d40004287984 */ /* 0x000e220000004800 */
[----:B-1----:R-:W-:-:S03]  /*a4c0*/  FFMA R105, R79, R108, R105 ;  /* 0x0000006c4f697223 */ /* 0x002fc60000000069 */
[----:B------:R-:W1:Y:S04]  /*a4d0*/  LDS R79, [R4.X4+0x12d0] ;  /* 0x0012d000044f7984 */ /* 0x000e680000004800 */
[----:B------:R-:W5:Y:S01]  /*a4e0*/  LDS R42, [R4.X4+0x13cc] ;  /* 0x0013cc00042a7984 */ /* 0x000f620000004800 */
[----:B--2---:R-:W-:-:S03]  /*a4f0*/  FFMA R123, R34, R123, R120 ;  /* 0x0000007b227b7223 */ /* 0x004fc60000000078 */
[----:B------:R-:W2:Y:S01]  /*a500*/  LDS R97, [R4.X4+0x14c8] ;  /* 0x0014c80004617984 */ /* 0x000ea20000004800 */
[----:B------:R-:W-:-:S03]  /*a510*/  FFMA R105, R34, R111, R105 ;  /* 0x0000006f22697223 */ /* 0x000fc60000000069 */
[----:B------:R-:W1:Y:S01]  /*a520*/  LDS R34, [R4.X4+0x15c4] ;  /* 0x0015c40004227984 */ /* 0x000e620000004800 */
[----:B---3--:R-:W-:-:S03]  /*a530*/  FFMA R118, R118, R83, R123 ;  /* 0x0000005376767223 */ /* 0x008fc6000000007b */
[----:B------:R-:W3:Y:S01]  /*a540*/  LDS R103, [R4.X4+0x16c0] ;  /* 0x0016c00004677984 */ /* 0x000ee20000004800 */
[----:B------:R-:W-:-:S03]  /*a550*/  FFMA R105, R83, R114, R105 ;  /* 0x0000007253697223 */ /* 0x000fc60000000069 */
[----:B------:R-:W2:Y:S04]  /*a560*/  LDS R44, [R4.X4+0x17bc] ;  /* 0x0017bc00042c7984 */ /* 0x000ea80000004800 */
[----:B------:R-:W-:Y:S04]  /*a570*/  LDS R83, [R4.X4+0x1ea0] ;  /* 0x001ea00004537984 */ /* 0x000fe80000004800 */
[----:B------:R-:W-:Y:S01]  /*a580*/  LDS R46, [R4.X4+0x1f80] ;  /* 0x001f8000042e7984 */ /* 0x000fe20000004800 */
[----:B----4-:R-:W-:-:S03]  /*a590*/  FFMA R118, R73, R36, R118 ;  /* 0x0000002449767223 */ /* 0x010fc60000000076 */
[----:B------:R-:W-:Y:S01]  /*a5a0*/  LDS R137, [R4.X4+0x2568] ;  /* 0x0025680004897984 */ /* 0x000fe20000004800 */
[----:B------:R-:W-:-:S03]  /*a5b0*/  FFMA R36, R36, R129, R105 ;  /* 0x0000008124247223 */ /* 0x000fc60000000069 */
[----:B------:R-:W4:Y:S01]  /*a5c0*/  LDS R73, [R4.X4+0x18b8] ;  /* 0x0018b80004497984 */ /* 0x000f220000004800 */
[C---:B------:R-:W-:Y:S02]  /*a5d0*/  FFMA R77, R38.reuse, R77, R118 ;  /* 0x0000004d264d7223 */ /* 0x040fe40000000076 */
[----:B------:R-:W-:Y:S01]  /*a5e0*/  FFMA R125, R38, R125, R36 ;  /* 0x0000007d267d7223 */ /* 0x000fe20000000024 */
[----:B------:R-:W-:Y:S01]  /*a5f0*/  LDS R129, [R4.X4+0x1dc0] ;  /* 0x001dc00004817984 */ /* 0x000fe20000004800 */
[----:B------:R-:W-:-:S03]  /*a600*/  FFMA R132, R93, R132, R77 ;  /* 0x000000845d847223 */ /* 0x000fc6000000004d */
[----:B------:R-:W4:Y:S01]  /*a610*/  LDS R36, [R4.X4+0x19b4] ;  /* 0x0019b40004247984 */ /* 0x000f220000004800 */
[----:B------:R-:W-:-:S03]  /*a620*/  FFMA R125, R93, R140, R125 ;  /* 0x0000008c5d7d7223 */ /* 0x000fc6000000007d */
[----:B------:R-:W4:Y:S01]  /*a630*/  LDS R77, [R4.X4+0x1ab0] ;  /* 0x001ab000044d7984 */ /* 0x000f220000004800 */
[C---:B0-----:R-:W-:Y:S02]  /*a640*/  FFMA R135, R40.reuse, R135, R132 ;  /* 0x0000008728877223 */ /* 0x041fe40000000084 */
[----:B------:R-:W-:Y:S01]  /*a650*/  FFMA R125, R40, R143, R125 ;  /* 0x0000008f287d7223 */ /* 0x000fe2000000007d */
[----:B------:R-:W0:Y:S01]  /*a660*/  LDS R38, [R4.X4+0x1bac] ;  /* 0x001bac0004267984 */ /* 0x000e220000004800 */
[C---:B-1----:R-:W-:Y:S02]  /*a670*/  FFMA R138, R79.reuse, R138, R135 ;  /* 0x0000008a4f8a7223 */ /* 0x042fe40000000087 */
[----:B------:R-:W-:Y:S01]  /*a680*/  FFMA R125, R79, R150, R125 ;  /* 0x000000964f7d7223 */ /* 0x000fe2000000007d */
[----:B------:R-:W-:Y:S04]  /*a690*/  LDS R40, [R4.X4+0x1da4] ;  /* 0x001da40004287984 */ /* 0x000fe80000004800 */
[----:B------:R-:W1:Y:S01]  /*a6a0*/  LDS R79, [R4.X4+0x1ca8] ;  /* 0x001ca800044f7984 */ /* 0x000e620000004800 */
[----:B-----5:R-:W-:-:S02]  /*a6b0*/  FFMA R145, R42, R145, R138 ;  /* 0x000000912a917223 */ /* 0x020fc4000000008a */
[----:B------:R-:W-:Y:S01]  /*a6c0*/  FFMA R125, R42, R153, R125 ;  /* 0x000000992a7d7223 */ /* 0x000fe2000000007d */
[----:B------:R-:W-:Y:S01]  /*a6d0*/  LDS R93, [R4.X4+0x11f0] ;  /* 0x0011f000045d7984 */ /* 0x000fe20000004800 */
[C---:B--2---:R-:W-:Y:S02]  /*a6e0*/  FFMA R156, R97.reuse, R156, R145 ;  /* 0x0000009c619c7223 */ /* 0x044fe40000000091 */
[----:B------:R-:W-:Y:S01]  /*a6f0*/  FFMA R125, R97, R164, R125 ;  /* 0x000000a4617d7223 */ /* 0x000fe2000000007d */
[----:B------:R-:W-:Y:S01]  /*a700*/  LDS R42, [R4.X4+0x10f4] ;  /* 0x0010f400042a7984 */ /* 0x000fe20000004800 */
[C---:B------:R-:W-:Y:S02]  /*a710*/  FFMA R159, R34.reuse, R159, R156 ;  /* 0x0000009f229f7223 */ /* 0x040fe4000000009c */
[----:B------:R-:W-:Y:S01]  /*a720*/  FFMA R125, R34, R167, R125 ;  /* 0x000000a7227d7223 */ /* 0x000fe2000000007d */
[----:B------:R-:W-:Y:S01]  /*a730*/  LDS R135, [R4.X4+0x2370] ;  /* 0x0023700004877984 */ /* 0x000fe20000004800 */
[----:B---3--:R-:W-:-:S03]  /*a740*/  FFMA R162, R103, R162, R159 ;  /* 0x000000a267a27223 */ /* 0x008fc6000000009f */
[----:B------:R-:W2:Y:S01]  /*a750*/  LDS R34, [R4.X4+0xff8] ;  /* 0x000ff80004227984 */ /* 0x000ea20000004800 */
[----:B------:R-:W-:Y:S02]  /*a760*/  FFMA R94, R103, R94, R125 ;  /* 0x0000005e675e7223 */ /* 0x000fe4000000007d */
[C---:B------:R-:W-:Y:S01]  /*a770*/  FFMA R81, R44.reuse, R81, R162 ;  /* 0x000000512c517223 */ /* 0x040fe200000000a2 */
[----:B------:R-:W-:Y:S01]  /*a780*/  LDS R50, [R4.X4+0x659c] ;  /* 0x00659c0004327984 */ /* 0x000fe20000004800 */
[----:B------:R-:W-:Y:S02]  /*a790*/  FFMA R94, R44, R101, R94 ;  /* 0x000000652c5e7223 */ /* 0x000fe4000000005e */
[C---:B----4-:R-:W-:Y:S01]  /*a7a0*/  FFMA R84, R73.reuse, R84, R81 ;  /* 0x0000005449547223 */ /* 0x050fe20000000051 */
[----:B------:R-:W3:Y:S01]  /*a7b0*/  LDS R44, [R4.X4+0x12ec] ;  /* 0x0012ec00042c7984 */ /* 0x000ee20000004800 */
[----:B------:R-:W-:Y:S02]  /*a7c0*/  FFMA R88, R73, R88, R94 ;  /* 0x0000005849587223 */ /* 0x000fe4000000005e */
[C---:B------:R-:W-:Y:S01]  /*a7d0*/  FFMA R87, R36.reuse, R87, R84 ;  /* 0x0000005724577223 */ /* 0x040fe20000000054 */
[----:B------:R-:W4:Y:S01]  /*a7e0*/  LDS R73, [R4.X4+0x13e8] ;  /* 0x0013e80004497984 */ /* 0x000f220000004800 */
[----:B------:R-:W-:-:S02]  /*a7f0*/  FFMA R88, R36, R91, R88 ;  /* 0x0000005b24587223 */ /* 0x000fc40000000058 */
[C---:B------:R-:W-:Y:S01]  /*a800*/  FFMA R98, R77.reuse, R98, R87 ;  /* 0x000000624d627223 */ /* 0x040fe20000000057 */
[----:B------:R-:W5:Y:S01]  /*a810*/  LDS R36, [R4.X4+0x14e4] ;  /* 0x0014e40004247984 */ /* 0x000f620000004800 */
[----:B------:R-:W-:Y:S02]  /*a820*/  FFMA R88, R77, R106, R88 ;  /* 0x0000006a4d587223 */ /* 0x000fe40000000058 */
[C---:B0-----:R-:W-:Y:S01]  /*a830*/  FFMA R121, R38.reuse, R121, R98 ;  /* 0x0000007926797223 */ /* 0x041fe20000000062 */
[----:B------:R-:W0:Y:S01]  /*a840*/  LDS R77, [R4.X4+0x15e0] ;  /* 0x0015e000044d7984 */ /* 0x000e220000004800 */
[----:B------:R-:W-:Y:S02]  /*a850*/  FFMA R88, R38, R109, R88 ;  /* 0x0000006d26587223 */ /* 0x000fe40000000058 */
[C---:B-1----:R-:W-:Y:S01]  /*a860*/  FFMA R116, R79.reuse, R116, R121 ;  /* 0x000000744f747223 */ /* 0x042fe20000000079 */
[----:B------:R-:W1:Y:S01]  /*a870*/  LDS R38, [R4.X4+0x16dc] ;  /* 0x0016dc0004267984 */ /* 0x000e620000004800 */
[----:B------:R-:W-:-:S02]  /*a880*/  FFMA R88, R79, R112, R88 ;  /* 0x000000704f587223 */ /* 0x000fc40000000058 */
[C---:B------:R-:W-:Y:S01]  /*a890*/  FFMA R119, R40.reuse, R119, R116 ;  /* 0x0000007728777223 */ /* 0x040fe20000000074 */
[----:B------:R-:W0:Y:S01]  /*a8a0*/  LDS R81, [R4.X4+0x17d8] ;  /* 0x0017d80004517984 */ /* 0x000e220000004800 */
[----:B------:R-:W-:Y:S02]  /*a8b0*/  FFMA R88, R40, R115, R88 ;  /* 0x0000007328587223 */ /* 0x000fe40000000058 */
[C---:B------:R-:W-:Y:S01]  /*a8c0*/  FFMA R119, R83.reuse, R74, R119 ;  /* 0x0000004a53777223 */ /* 0x040fe20000000077 */
[----:B------:R-:W1:Y:S01]  /*a8d0*/  LDS R40, [R4.X4+0x18d4] ;  /* 0x0018d40004287984 */ /* 0x000e620000004800 */
[----:B------:R-:W-:-:S03]  /*a8e0*/  FFMA R83, R83, R130, R88 ;  /* 0x0000008253537223 */ /* 0x000fc60000000058 */
[----:B------:R-:W1:Y:S01]  /*a8f0*/  LDS R91, [R4.X4+0x19d0] ;  /* 0x0019d000045b7984 */ /* 0x000e620000004800 */
[----:B--2---:R-:W-:-:S03]  /*a900*/  FFMA R78, R34, R78, R119 ;  /* 0x0000004e224e7223 */ /* 0x004fc60000000077 */
[----:B------:R-:W-:Y:S01]  /*a910*/  LDS R109, [R4.X4+0x1bc8] ;  /* 0x001bc800046d7984 */ /* 0x000fe20000004800 */
[----:B------:R-:W-:Y:S02]  /*a920*/  FFMA R83, R34, R126, R83 ;  /* 0x0000007e22537223 */ /* 0x000fe40000000053 */
[C---:B------:R-:W-:Y:S01]  /*a930*/  FFMA R133, R42.reuse, R133, R78 ;  /* 0x000000852a857223 */ /* 0x040fe2000000004e */
[----:B------:R-:W-:Y:S01]  /*a940*/  LDS.128 R124, [R30+0x85d0] ;  /* 0x0085d0001e7c7984 */ /* 0x000fe20000000c00 */
[----:B------:R-:W-:-:S03]  /*a950*/  FFMA R83, R42, R141, R83 ;  /* 0x0000008d2a537223 */ /* 0x000fc60000000053 */
[----:B------:R-:W2:Y:S01]  /*a960*/  LDS R42, [R4.X4+0x1acc] ;  /* 0x001acc00042a7984 */ /* 0x000ea20000004800 */
[C---:B------:R-:W-:Y:S02]  /*a970*/  FFMA R136, R93.reuse, R136, R133 ;  /* 0x000000885d887223 */ /* 0x040fe40000000085 */
[----:B------:R-:W-:Y:S01]  /*a980*/  FFMA R83, R93, R148, R83 ;  /* 0x000000945d537223 */ /* 0x000fe20000000053 */
[----:B------:R-:W-:Y:S01]  /*a990*/  LDS R133, [R4.X4+0x2178] ;  /* 0x0021780004857984 */ /* 0x000fe20000004800 */
[C---:B---3--:R-:W-:Y:S02]  /*a9a0*/  FFMA R139, R44.reuse, R139, R136 ;  /* 0x0000008b2c8b7223 */ /* 0x048fe40000000088 */
[----:B------:R-:W-:Y:S01]  /*a9b0*/  FFMA R83, R44, R151, R83 ;  /* 0x000000972c537223 */ /* 0x000fe20000000053 */
[----:B------:R-:W-:Y:S01]  /*a9c0*/  LDS R141, [R4.X4+0x2958] ;  /* 0x00295800048d7984 */ /* 0x000fe20000004800 */
[----:B----4-:R-:W-:-:S03]  /*a9d0*/  FFMA R146, R73, R146, R139 ;  /* 0x0000009249927223 */ /* 0x010fc6000000008b */
[----:B------:R-:W3:Y:S01]  /*a9e0*/  LDS R44, [R4.X4+0x1cc4] ;  /* 0x001cc400042c7984 */ /* 0x000ee20000004800 */
[----:B------:R-:W-:Y:S02]  /*a9f0*/  FFMA R83, R73, R154, R83 ;  /* 0x0000009a49537223 */ /* 0x000fe40000000053 */
[C---:B-----5:R-:W-:Y:S01]  /*aa00*/  FFMA R157, R36.reuse, R157, R146 ;  /* 0x0000009d249d7223 */ /* 0x060fe20000000092 */
[----:B------:R-:W-:Y:S01]  /*aa10*/  LDS R139, [R4.X4+0x2760] ;  /* 0x00276000048b7984 */ /* 0x000fe20000004800 */
[----:B------:R-:W-:-:S03]  /*aa20*/  FFMA R83, R36, R165, R83 ;  /* 0x000000a524537223 */ /* 0x000fc60000000053 */
[----:B------:R-:W4:Y:S01]  /*aa30*/  LDS R36, [R4.X4+0x1ebc] ;  /* 0x001ebc0004247984 */ /* 0x000f220000004800 */
[C---:B0-----:R-:W-:Y:S02]  /*aa40*/  FFMA R160, R77.reuse, R160, R157 ;  /* 0x000000a04da07223 */ /* 0x041fe4000000009d */
[----:B------:R-:W-:Y:S01]  /*aa50*/  FFMA R83, R77, R92, R83 ;  /* 0x0000005c4d537223 */ /* 0x000fe20000000053 */
[----:B------:R-:W-:Y:S01]  /*aa60*/  LDS.128 R148, [R30+0x7ff0] ;  /* 0x007ff0001e947984 */ /* 0x000fe20000000c00 */
[----:B-1----:R-:W-:-:S03]  /*aa70*/  FFMA R163, R38, R163, R160 ;  /* 0x000000a326a37223 */ /* 0x002fc600000000a0 */
[----:B------:R-:W0:Y:S01]  /*aa80*/  LDS.128 R76, [R30+0x7f80] ;  /* 0x007f80001e4c7984 */ /* 0x000e220000000c00 */
[----:B------:R-:W-:Y:S02]  /*aa90*/  FFMA R83, R38, R95, R83 ;  /* 0x0000005f26537223 */ /* 0x000fe40000000053 */
[C---:B------:R-:W-:Y:S01]  /*aaa0*/  FFMA R34, R81.reuse, R82, R163 ;  /* 0x0000005251227223 */ /* 0x040fe200000000a3 */
[----:B------:R-:W-:Y:S01]  /*aab0*/  LDS R38, [R4.X4+0x207c] ;  /* 0x00207c0004267984 */ /* 0x000fe20000004800 */
[----:B------:R-:W-:-:S03]  /*aac0*/  FFMA R102, R81, R102, R83 ;  /* 0x0000006651667223 */ /* 0x000fc60000000053 */
[----:B------:R-:W1:Y:S01]  /*aad0*/  LDS.128 R80, [R30+0x8580] ;  /* 0x008580001e507984 */ /* 0x000e620000000c00 */
[C---:B------:R-:W-:Y:S02]  /*aae0*/  FFMA R73, R40.reuse, R85, R34 ;  /* 0x0000005528497223 */ /* 0x040fe40000000022 */
[----:B------:R-:W-:Y:S01]  /*aaf0*/  FFMA R89, R40, R89, R102 ;  /* 0x0000005928597223 */ /* 0x000fe20000000066 */
[----:B------:R-:W5:Y:S01]  /*ab00*/  LDS.128 R84, [R30+0x7f90] ;  /* 0x007f90001e547984 */ /* 0x000f620000000c00 */
[----:B------:R-:W-:-:S03]  /*ab10*/  FFMA R96, R91, R96, R73 ;  /* 0x000000605b607223 */ /* 0x000fc60000000049 */
[----:B------:R-:W1:Y:S01]  /*ab20*/  LDS.128 R92, [R30+0x8590] ;  /* 0x008590001e5c7984 */ /* 0x000e620000000c00 */
[----:B------:R-:W-:Y:S02]  /*ab30*/  FFMA R104, R91, R104, R89 ;  /* 0x000000685b687223 */ /* 0x000fe40000000059 */
[C---:B--2---:R-:W-:Y:S01]  /*ab40*/  FFMA R73, R42.reuse, R99, R96 ;  /* 0x000000632a497223 */ /* 0x044fe20000000060 */
[----:B------:R-:W-:Y:S01]  /*ab50*/  LDS R34, [R4.X4+0x2274] ;  /* 0x0022740004227984 */ /* 0x000fe20000004800 */
[----:B------:R-:W-:-:S03]  /*ab60*/  FFMA R42, R42, R107, R104 ;  /* 0x0000006b2a2a7223 */ /* 0x000fc60000000068 */
[----:B------:R-:W2:Y:S01]  /*ab70*/  LDS.128 R88, [R30+0x7fa0] ;  /* 0x007fa0001e587984 */ /* 0x000ea20000000c00 */
[----:B------:R-:W-:-:S03]  /*ab80*/  FFMA R122, R109, R122, R73 ;  /* 0x0000007a6d7a7223 */ /* 0x000fc60000000049 */
[----:B------:R-:W1:Y:S01]  /*ab90*/  LDS.128 R100, [R30+0x85a0] ;  /* 0x0085a0001e647984 */ /* 0x000e620000000c00 */
[----:B---3--:R-:W-:-:S03]  /*aba0*/  FFMA R117, R44, R117, R122 ;  /* 0x000000752c757223 */ /* 0x008fc6000000007a */
[----:B------:R-:W3:Y:S04]  /*abb0*/  LDS.128 R96, [R30+0x7fb0] ;  /* 0x007fb0001e607984 */ /* 0x000ee80000000c00 */
[----:B------:R-:W2:Y:S01]  /*abc0*/  LDS.128 R104, [R30+0x85b0] ;  /* 0x0085b0001e687984 */ /* 0x000ea20000000c00 */
[----:B------:R-:W-:-:S03]  /*abd0*/  FFMA R72, R129, R72, R117 ;  /* 0x0000004881487223 */ /* 0x000fc60000000075 */
[----:B------:R-:W2:Y:S01]  /*abe0*/  LDS R40, [R4.X4+0x246c] ;  /* 0x00246c0004287984 */ /* 0x000ea20000004800 */
[----:B------:R-:W-:-:S03]  /*abf0*/  FFMA R42, R109, R110, R42 ;  /* 0x0000006e6d2a7223 */ /* 0x000fc6000000002a */
[----:B------:R-:W2:Y:S01]  /*ac00*/  LDS.128 R108, [R30+0x7fc0] ;  /* 0x007fc0001e6c7984 */ /* 0x000ea20000000c00 */
[----:B----4-:R-:W-:-:S03]  /*ac10*/  FFMA R75, R36, R75, R72 ;  /* 0x0000004b244b7223 */ /* 0x010fc60000000048 */
[----:B------:R-:W4:Y:S01]  /*ac20*/  LDS.128 R116, [R30+0x85c0] ;  /* 0x0085c0001e747984 */ /* 0x000f220000000c00 */
[----:B------:R-:W-:-:S03]  /*ac30*/  FFMA R42, R44, R113, R42 ;  /* 0x000000712c2a7223 */ /* 0x000fc6000000002a */
[----:B------:R-:W-:Y:S01]  /*ac40*/  LDS R44, [R4.X4+0x2664] ;  /* 0x00266400042c7984 */ /* 0x000fe20000004800 */
[----:B0-----:R-:W-:-:S03]  /*ac50*/  FFMA R76, R76, R46, R75 ;  /* 0x0000002e4c4c7223 */ /* 0x001fc6000000004b */
[----:B------:R-:W0:Y:S01]  /*ac60*/  LDS.128 R112, [R30+0x7fd0] ;  /* 0x007fd0001e707984 */ /* 0x000e220000000c00 */
[----:B------:R-:W-:-:S03]  /*ac70*/  FFMA R42, R129, R128, R42 ;  /* 0x00000080812a7223 */ /* 0x000fc6000000002a */
[----:B------:R-:W0:Y:S04]  /*ac80*/  LDS.128 R120, [R30+0x7fe0] ;  /* 0x007fe0001e787984 */ /* 0x000e280000000c00 */
[----:B------:R-:W0:Y:S01]  /*ac90*/  LDS.128 R72, [R30+0x85e0] ;  /* 0x0085e0001e487984 */ /* 0x000e220000000c00 */
[----:B------:R-:W-:-:S03]  /*aca0*/  FFMA R131, R36, R131, R42 ;  /* 0x0000008324837223 */ /* 0x000fc6000000002a */
[----:B------:R-:W0:Y:S01]  /*acb0*/  LDS.128 R144, [R30+0x85f0] ;  /* 0x0085f0001e907984 */ /* 0x000e220000000c00 */
[----:B-1----:R-:W-:Y:S02]  /*acc0*/  FFMA R80, R46, R80, R131 ;  /* 0x000000502e507223 */ /* 0x002fe40000000083 */
[C---:B------:R-:W-:Y:S01]  /*acd0*/  FFMA R79, R38.reuse, R79, R76 ;  /* 0x0000004f264f7223 */ /* 0x040fe2000000004c */
[----:B------:R-:W-:Y:S01]  /*ace0*/  LDS R36, [R4.X4+0x2a54] ;  /* 0x002a540004247984 */ /* 0x000fe20000004800 */
[----:B------:R-:W-:-:S03]  /*acf0*/  FFMA R80, R38, R83, R80 ;  /* 0x0000005326507223 */ /* 0x000fc60000000050 */
[----:B------:R-:W1:Y:S04]  /*ad00*/  LDS.128 R164, [R30+0x8000] ;  /* 0x008000001ea47984 */ /* 0x000e680000000c00 */
[----:B------:R-:W1:Y:S01]  /*ad10*/  LDS.128 R160, [R30+0x8600] ;  /* 0x008600001ea07984 */ /* 0x000e620000000c00 */
[----:B-----5:R-:W-:Y:S02]  /*ad20*/  FFMA R86, R86, R133, R79 ;  /* 0x0000008556567223 */ /* 0x020fe4000000004f */
[----:B------:R-:W-:Y:S01]  /*ad30*/  FFMA R80, R133, R94, R80 ;  /* 0x0000005e85507223 */ /* 0x000fe20000000050 */
[----:B------:R-:W-:Y:S01]  /*ad40*/  LDS R79, [R4.X4+0x2b50] ;  /* 0x002b5000044f7984 */ /* 0x000fe20000004800 */
[----:B--2---:R-:W-:Y:S02]  /*ad50*/  FFMA R89, R89, R34, R86 ;  /* 0x0000002259597223 */ /* 0x004fe40000000056 */
[----:B------:R-:W-:Y:S01]  /*ad60*/  FFMA R80, R34, R101, R80 ;  /* 0x0000006522507223 */ /* 0x000fe20000000050 */
[----:B------:R-:W2:Y:S01]  /*ad70*/  LDS.128 R128, [R30+0x8610] ;  /* 0x008610001e807984 */ /* 0x000ea20000000c00 */
[----:B---3--:R-:W-:-:S02]  /*ad80*/  FFMA R96, R96, R135, R89 ;  /* 0x0000008760607223 */ /* 0x008fc40000000059 */
[----:B------:R-:W-:Y:S01]  /*ad90*/  FFMA R80, R135, R104, R80 ;  /* 0x0000006887507223 */ /* 0x000fe20000000050 */
[----:B------:R-:W-:Y:S01]  /*ada0*/  LDS R34, [R4.X4+0x2c4c] ;  /* 0x002c4c0004227984 */ /* 0x000fe20000004800 */
[C---:B------:R-:W-:Y:S02]  /*adb0*/  FFMA R99, R40.reuse, R99, R96 ;  /* 0x0000006328637223 */ /* 0x040fe40000000060 */
[----:B------:R-:W-:Y:S01]  /*adc0*/  FFMA R80, R40, R107, R80 ;  /* 0x0000006b28507223 */ /* 0x000fe20000000050 */
[----:B------:R-:W3:Y:S01]  /*add0*/  LDS.128 R132, [R30+0x8010] ;  /* 0x008010001e847984 */ /* 0x000ee20000000c00 */
[----:B------:R-:W-:Y:S02]  /*ade0*/  FFMA R110, R110, R137, R99 ;  /* 0x000000896e6e7223 */ /* 0x000fe40000000063 */
[----:B----4-:R-:W-:Y:S01]  /*adf0*/  FFMA R80, R137, R118, R80 ;  /* 0x0000007689507223 */ /* 0x010fe20000000050 */
[----:B------:R-:W-:Y:S01]  /*ae00*/  LDS.128 R156, [R30+0x8030] ;  /* 0x008030001e9c7984 */ /* 0x000fe20000000c00 */
[----:B0-----:R-:W-:-:S02]  /*ae10*/  FFMA R113, R113, R44, R110 ;  /* 0x0000002c71717223 */ /* 0x001fc4000000006e */
[----:B------:R-:W-:Y:S01]  /*ae20*/  FFMA R80, R44, R125, R80 ;  /* 0x0000007d2c507223 */ /* 0x000fe20000000050 */
[----:B------:R-:W-:Y:S01]  /*ae30*/  LDS.128 R152, [R30+0x8630] ;  /* 0x008630001e987984 */ /* 0x000fe20000000c00 */
[----:B------:R-:W-:Y:S02]  /*ae40*/  FFMA R120, R120, R139, R113 ;  /* 0x0000008b78787223 */ /* 0x000fe40000000071 */
[----:B------:R-:W-:Y:S01]  /*ae50*/  FFMA R72, R139, R72, R80 ;  /* 0x000000488b487223 */ /* 0x000fe20000000050 */
[----:B------:R-:W-:Y:S01]  /*ae60*/  LDS R38, [R4.X4+0x1f9c] ;  /* 0x001f9c0004267984 */ /* 0x000fe20000004800 */
[C---:B------:R-:W-:Y:S02]  /*ae70*/  FFMA R123, R48.reuse, R123, R120 ;  /* 0x0000007b307b7223 */ /* 0x040fe40000000078 */
[----:B------:R-:W-:Y:S01]  /*ae80*/  FFMA R72, R48, R75, R72 ;  /* 0x0000004b30487223 */ /* 0x000fe20000000048 */
[----:B------:R-:W-:Y:S01]  /*ae90*/  LDS.128 R136, [R30+0x8620] ;  /* 0x008620001e887984 */ /* 0x000fe20000000c00 */
[----:B------:R-:W-:-:S02]  /*aea0*/  FFMA R150, R150, R141, R123 ;  /* 0x0000008d96967223 */ /* 0x000fc4000000007b */
[----:B------:R-:W-:Y:S01]  /*aeb0*/  FFMA R72, R141, R146, R72 ;  /* 0x000000928d487223 */ /* 0x000fe20000000048 */
[----:B------:R-:W0:Y:S01]  /*aec0*/  LDS R75, [R4.X4+0x2d48] ;  /* 0x002d4800044b7984 */ /* 0x000e220000004800 */
[----:B-1----:R-:W-:-:S03]  /*aed0*/  FFMA R165, R165, R36, R150 ;  /* 0x00000024a5a57223 */ /* 0x002fc60000000096 */
[----:B------:R-:W1:Y:S01]  /*aee0*/  LDS.128 R140, [R30+0x8020] ;  /* 0x008020001e8c7984 */ /* 0x000e620000000c00 */
[----:B------:R-:W-:-:S03]  /*aef0*/  FFMA R72, R36, R161, R72 ;  /* 0x000000a124487223 */ /* 0x000fc60000000048 */
[----:B------:R-:W4:Y:S04]  /*af00*/  LDS R36, [R4.X4+0x2e44] ;  /* 0x002e440004247984 */ /* 0x000f280000004800 */
        /* <DEDUP_REMOVED lines=11> */
[----:B0-----:R-:W-:-:S03]  /*afc0*/  FFMA R72, R75, R138, R72 ;  /* 0x0000008a4b487223 */ /* 0x001fc60000000048 */
[----:B------:R-:W0:Y:S01]  /*afd0*/  LDS R44, [R4.X4+0x277c] ;  /* 0x00277c00042c7984 */ /* 0x000e220000004800 */
[----:B-1----:R-:W-:-:S03]  /*afe0*/  FFMA R142, R142, R75, R135 ;  /* 0x0000004b8e8e7223 */ /* 0x002fc60000000087 */
[----:B------:R-:W-:Y:S01]  /*aff0*/  LDS R46, [R4.X4+0x6174] ;  /* 0x00617400042e7984 */ /* 0x000fe20000004800 */
[----:B----4-:R-:W-:-:S03]  /*b000*/  FFMA R142, R157, R36, R142 ;  /* 0x000000249d8e7223 */ /* 0x010fc6000000008e */
[----:B------:R-:W1:Y:S01]  /*b010*/  LDS R75, [R4.X4+0x2878] ;  /* 0x00287800044b7984 */ /* 0x000e620000004800 */
        /* <DEDUP_REMOVED lines=8> */
[C---:B--2---:R-:W-:Y:S02]  /*b0a0*/  FFMA R87, R40.reuse, R87, R84 ;  /* 0x0000005728577223 */ /* 0x044fe40000000054 */
[----:B------:R-:W-:Y:S01]  /*b0b0*/  FFMA R72, R40, R95, R72 ;  /* 0x0000005f28487223 */ /* 0x000fe20000000048 */
[----:B------:R-:W-:Y:S01]  /*b0c0*/  LDS R81, [R4.X4+0x2e60] ;  /* 0x002e600004517984 */ /* 0x000fe20000004800 */
[C---:B---3--:R-:W-:Y:S02]  /*b0d0*/  FFMA R90, R79.reuse, R90, R87 ;  /* 0x0000005a4f5a7223 */ /* 0x048fe40000000057 */
[----:B------:R-:W-:Y:S01]  /*b0e0*/  FFMA R72, R79, R102, R72 ;  /* 0x000000664f487223 */ /* 0x000fe20000000048 */
[----:B------:R-:W-:Y:S04]  /*b0f0*/  LDS R40, [R4.X4+0x2d64] ;  /* 0x002d640004287984 */ /* 0x000fe80000004800 */
[----:B------:R-:W2:Y:S01]  /*b100*/  LDS R79, [R4.X4+0x2c68] ;  /* 0x002c6800044f7984 */ /* 0x000ea20000004800 */
        /* <DEDUP_REMOVED lines=31> */
[C---:B------:R-:W-:Y:S02]  /*b300*/  FFMA R143, R40.reuse, R143, R140 ;  /* 0x0000008f288f7223 */ /* 0x040fe4000000008c */
[----:B------:R-:W-:Y:S01]  /*b310*/  FFMA R72, R40, R139, R72 ;  /* 0x0000008b28487223 */ /* 0x000fe20000000048 */
[----:B------:R-:W-:Y:S01]  /*b320*/  LDS R129, [R4.X4+0x3138] ;  /* 0x0031380004817984 */ /* 0x000fe20000004800 */
[----:B------:R-:W-:-:S02]  /*b330*/  FFMA R143, R81, R158, R143 ;  /* 0x0000009e518f7223 */ /* 0x000fc4000000008f */
[----:B------:R-:W-:Y:S01]  /*b340*/  FFMA R81, R81, R154, R72 ;  /* 0x0000009a51517223 */ /* 0x000fe20000000048 */
[----:B------:R-:W2:Y:S03]  /*b350*/  LDS R40, [R4.X4+0x2894] ;  /* 0x0028940004287984 */ /* 0x000ea60000004800 */
[C---:B---3--:R-:W-:Y:S01]  /*b360*/  FFMA R82, R34.reuse, R82, R81 ;  /* 0x0000005222527223 */ /* 0x048fe20000000051 */
[----:B------:R-:W-:Y:S01]  /*b370*/  LDS R133, [R4.X4+0x3330] ;  /* 0x0033300004857984 */ /* 0x000fe20000004800 */
[----:B------:R-:W-:-:S03]  /*b380*/  FFMA R78, R34, R78, R143 ;  /* 0x0000004e224e7223 */ /* 0x000fc6000000008f */
[----:B------:R-:W3:Y:S01]  /*b390*/  LDS R81, [R4.X4+0x2990] ;  /* 0x0029900004517984 */ /* 0x000ee20000004800 */
[C---:B------:R-:W-:Y:S02]  /*b3a0*/  FFMA R82, R42.reuse, R93, R82 ;  /* 0x0000005d2a527223 */ /* 0x040fe40000000052 */
[----:B------:R-:W-:Y:S01]  /*b3b0*/  FFMA R85, R42, R85, R78 ;  /* 0x000000552a557223 */ /* 0x000fe2000000004e */
[----:B------:R-:W3:Y:S01]  /*b3c0*/  LDS R34, [R4.X4+0x2a8c] ;  /* 0x002a8c0004227984 */ /* 0x000ee20000004800 */
[C---:B0-----:R-:W-:Y:S02]  /*b3d0*/  FFMA R82, R73.reuse, R100, R82 ;  /* 0x0000006449527223 */ /* 0x041fe40000000052 */
[----:B------:R-:W-:Y:S01]  /*b3e0*/  FFMA R88, R73, R88, R85 ;  /* 0x0000005849587223 */ /* 0x000fe20000000055 */
[----:B------:R-:W0:Y:S01]  /*b3f0*/  LDS R93, [R4.X4+0x2b88] ;  /* 0x002b8800045d7984 */ /* 0x000e220000004800 */
[C---:B-1----:R-:W-:Y:S02]  /*b400*/  FFMA R82, R44.reuse, R103, R82 ;  /* 0x000000672c527223 */ /* 0x042fe40000000052 */
[----:B------:R-:W-:Y:S01]  /*b410*/  FFMA R91, R44, R91, R88 ;  /* 0x0000005b2c5b7223 */ /* 0x000fe20000000058 */
[----:B------:R-:W1:Y:S01]  /*b420*/  LDS R42, [R4.X4+0x2c84] ;  /* 0x002c8400042a7984 */ /* 0x000e620000004800 */
        /* <DEDUP_REMOVED lines=9> */
[----:B--2---:R-:W-:-:S02]  /*b4c0*/  FFMA R82, R38, R127, R82 ;  /* 0x0000007f26527223 */ /* 0x004fc40000000052 */
[----:B------:R-:W-:Y:S01]  /*b4d0*/  FFMA R115, R38, R115, R112 ;  /* 0x0000007326737223 */ /* 0x000fe20000000070 */
[----:B------:R-:W-:Y:S01]  /*b4e0*/  LDS.128 R76, [R30+0x8040] ;  /* 0x008040001e4c7984 */ /* 0x000fe20000000c00 */
[C---:B------:R-:W-:Y:S02]  /*b4f0*/  FFMA R74, R83.reuse, R74, R82 ;  /* 0x0000004a534a7223 */ /* 0x040fe40000000052 */
[----:B------:R-:W-:Y:S01]  /*b500*/  FFMA R122, R83, R122, R115 ;  /* 0x0000007a537a7223 */ /* 0x000fe20000000073 */
[----:B------:R-:W2:Y:S01]  /*b510*/  LDS R38, [R4.X4+0x2f40] ;  /* 0x002f400004267984 */ /* 0x000ea20000004800 */
[C---:B------:R-:W-:Y:S02]  /*b520*/  FFMA R145, R40.reuse, R145, R74 ;  /* 0x0000009128917223 */ /* 0x040fe4000000004a */
[----:B------:R-:W-:Y:S01]  /*b530*/  FFMA R149, R40, R149, R122 ;  /* 0x0000009528957223 */ /* 0x000fe2000000007a */
[----:B------:R-:W5:Y:S03]  /*b540*/  LDS.128 R72, [R30+0x8640] ;  /* 0x008640001e487984 */ /* 0x000f660000000c00 */
[C---:B---3--:R-:W-:Y:S01]  /*b550*/  FFMA R164, R81.reuse, R164, R149 ;  /* 0x000000a451a47223 */ /* 0x048fe20000000095 */
[----:B------:R-:W3:Y:S01]  /*b560*/  LDS R40, [R4.X4+0x303c] ;  /* 0x00303c0004287984 */ /* 0x000ee20000004800 */
[----:B------:R-:W-:-:S02]  /*b570*/  FFMA R145, R81, R160, R145 ;  /* 0x000000a051917223 */ /* 0x000fc40000000091 */
[C---:B------:R-:W-:Y:S01]  /*b580*/  FFMA R167, R34.reuse, R167, R164 ;  /* 0x000000a722a77223 */ /* 0x040fe200000000a4 */
[----:B------:R-:W2:Y:S01]  /*b590*/  LDS.128 R80, [R30+0x8050] ;  /* 0x008050001e507984 */ /* 0x000ea20000000c00 */
[----:B------:R-:W-:Y:S02]  /*b5a0*/  FFMA R145, R34, R163, R145 ;  /* 0x000000a322917223 */ /* 0x000fe40000000091 */
[C---:B0-----:R-:W-:Y:S01]  /*b5b0*/  FFMA R134, R93.reuse, R134, R167 ;  /* 0x000000865d867223 */ /* 0x041fe200000000a7 */
[----:B------:R-:W0:Y:S01]  /*b5c0*/  LDS R34, [R4.X4+0x3234] ;  /* 0x0032340004227984 */ /* 0x000e220000004800 */
[----:B------:R-:W-:-:S03]  /*b5d0*/  FFMA R130, R93, R130, R145 ;  /* 0x000000825d827223 */ /* 0x000fc60000000091 */
[----:B------:R-:W0:Y:S01]  /*b5e0*/  LDS.128 R92, [R30+0x8660] ;  /* 0x008660001e5c7984 */ /* 0x000e220000000c00 */
[----:B-1----:R-:W-:-:S03]  /*b5f0*/  FFMA R141, R42, R141, R134 ;  /* 0x0000008d2a8d7223 */ /* 0x002fc60000000086 */
[----:B------:R-:W1:Y:S01]  /*b600*/  LDS.128 R96, [R30+0x8070] ;  /* 0x008070001e607984 */ /* 0x000e620000000c00 */
[----:B------:R-:W-:-:S03]  /*b610*/  FFMA R130, R42, R137, R130 ;  /* 0x000000892a827223 */ /* 0x000fc60000000082 */
[----:B------:R-:W0:Y:S01]  /*b620*/  LDS.128 R100, [R30+0x8670] ;  /* 0x008670001e647984 */ /* 0x000e220000000c00 */
[----:B------:R-:W-:-:S03]  /*b630*/  FFMA R156, R105, R156, R141 ;  /* 0x0000009c699c7223 */ /* 0x000fc6000000008d */
[----:B------:R-:W0:Y:S01]  /*b640*/  LDS R42, [R4.X4+0x342c] ;  /* 0x00342c00042a7984 */ /* 0x000e220000004800 */
[----:B------:R-:W-:-:S03]  /*b650*/  FFMA R130, R105, R152, R130 ;  /* 0x0000009869827223 */ /* 0x000fc60000000082 */
[----:B------:R-:W-:Y:S04]  /*b660*/  LDS R141, [R4.X4+0x3528] ;  /* 0x00352800048d7984 */ /* 0x000fe80000004800 */
[----:B------:R-:W0:Y:S04]  /*b670*/  LDS.128 R108, [R30+0x8080] ;  /* 0x008080001e6c7984 */ /* 0x000e280000000c00 */
[----:B------:R-:W0:Y:S04]  /*b680*/  LDS.128 R104, [R30+0x8680] ;  /* 0x008680001e687984 */ /* 0x000e280000000c00 */
[----:B------:R-:W-:Y:S04]  /*b690*/  LDS R44, [R4.X4+0x3624] ;  /* 0x00362400042c7984 */ /* 0x000fe80000004800 */
[----:B------:R-:W0:Y:S04]  /*b6a0*/  LDS.128 R112, [R30+0x8090] ;  /* 0x008090001e707984 */ /* 0x000e280000000c00 */
[----:B------:R-:W0:Y:S01]  /*b6b0*/  LDS.128 R116, [R30+0x8690] ;  /* 0x008690001e747984 */ /* 0x000e220000000c00 */
[----:B----4-:R-:W-:-:S03]  /*b6c0*/  FFMA R159, R36, R159, R156 ;  /* 0x0000009f249f7223 */ /* 0x010fc6000000009c */
[----:B------:R-:W-:Y:S01]  /*b6d0*/  LDS R143, [R4.X4+0x3720] ;  /* 0x00372000048f7984 */ /* 0x000fe20000004800 */
[----:B------:R-:W-:-:S03]  /*b6e0*/  FFMA R155, R36, R155, R130 ;  /* 0x0000009b249b7223 */ /* 0x000fc60000000082 */
[----:B------:R-:W4:Y:S04]  /*b6f0*/  LDS.128 R124, [R30+0x80a0] ;  /* 0x0080a0001e7c7984 */ /* 0x000f280000000c00 */
[----:B------:R-:W4:Y:S04]  /*b700*/  LDS.128 R120, [R30+0x86a0] ;  /* 0x0086a0001e787984 */ /* 0x000f280000000c00 */
[----:B------:R-:W4:Y:S01]  /*b710*/  LDS R36, [R4.X4+0x381c] ;  /* 0x00381c0004247984 */ /* 0x000f220000004800 */
[----:B--2---:R-:W-:Y:S02]  /*b720*/  FFMA R76, R76, R38, R159 ;  /* 0x000000264c4c7223 */ /* 0x004fe4000000009f */
[----:B-----5:R-:W-:Y:S01]  /*b730*/  FFMA R72, R38, R72, R155 ;  /* 0x0000004826487223 */ /* 0x020fe2000000009b */
[----:B------:R-:W-:Y:S04]  /*b740*/  LDS R149, [R4.X4+0x3918] ;  /* 0x0039180004957984 */ /* 0x000fe80000004800 */
[----:B------:R-:W2:Y:S04]  /*b750*/  LDS.128 R136, [R30+0x80b0] ;  /* 0x0080b0001e887984 */ /* 0x000ea80000000c00 */
[----:B------:R-:W5:Y:S01]  /*b760*/  LDS.128 R144, [R30+0x86b0] ;  /* 0x0086b0001e907984 */ /* 0x000f620000000c00 */
[----:B---3--:R-:W-:-:S02]  /*b770*/  FFMA R79, R40, R79, R76 ;  /* 0x0000004f284f7223 */ /* 0x008fc4000000004c */
[----:B------:R-:W-:Y:S01]  /*b780*/  FFMA R72, R40, R75, R72 ;  /* 0x0000004b28487223 */ /* 0x000fe20000000048 */
[----:B------:R-:W-:Y:S01]  /*b790*/  LDS R38, [R4.X4+0x3a14] ;  /* 0x003a140004267984 */ /* 0x000fe20000004800 */
[----:B------:R-:W-:Y:S02]  /*b7a0*/  FFMA R82, R82, R129, R79 ;  /* 0x0000008152527223 */ /* 0x000fe4000000004f */
[----:B------:R-:W-:Y:S01]  /*b7b0*/  FFMA R72, R129, R90, R72 ;  /* 0x0000005a81487223 */ /* 0x000fe20000000048 */
[----:B------:R-:W3:Y:S04]  /*b7c0*/  LDS.128 R152, [R30+0x80c0] ;  /* 0x0080c0001e987984 */ /* 0x000ee80000000c00 */
[----:B------:R-:W3:Y:S01]  /*b7d0*/  LDS.128 R164, [R30+0x86c0] ;  /* 0x0086c0001ea47984 */ /* 0x000ee20000000c00 */
[----:B0-----:R-:W-:-:S02]  /*b7e0*/  FFMA R85, R85, R34, R82 ;  /* 0x0000002255557223 */ /* 0x001fc40000000052 */
[----:B------:R-:W-:Y:S01]  /*b7f0*/  FFMA R72, R34, R93, R72 ;  /* 0x0000005d22487223 */ /* 0x000fe20000000048 */
[----:B------:R-:W-:Y:S01]  /*b800*/  LDS R75, [R4.X4+0x3b10] ;  /* 0x003b1000044b7984 */ /* 0x000fe20000004800 */
[----:B-1----:R-:W-:Y:S02]  /*b810*/  FFMA R96, R96, R133, R85 ;  /* 0x0000008560607223 */ /* 0x002fe40000000055 */
[----:B------:R-:W-:Y:S01]  /*b820*/  FFMA R72, R133, R100, R72 ;  /* 0x0000006485487223 */ /* 0x000fe20000000048 */
[----:B------:R-:W0:Y:S01]  /*b830*/  LDS.128 R128, [R30+0x80d0] ;  /* 0x0080d0001e807984 */ /* 0x000e220000000c00 */
[C---:B------:R-:W-:Y:S02]  /*b840*/  FFMA R99, R42.reuse, R99, R96 ;  /* 0x000000632a637223 */ /* 0x040fe40000000060 */
[----:B------:R-:W-:Y:S01]  /*b850*/  FFMA R72, R42, R103, R72 ;  /* 0x000000672a487223 */ /* 0x000fe20000000048 */
[----:B------:R-:W1:Y:S01]  /*b860*/  LDS.128 R132, [R30+0x86d0] ;  /* 0x0086d0001e847984 */ /* 0x000e620000000c00 */
[----:B------:R-:W-:-:S02]  /*b870*/  FFMA R110, R110, R141, R99 ;  /* 0x0000008d6e6e7223 */ /* 0x000fc40000000063 */
[----:B------:R-:W-:Y:S01]  /*b880*/  FFMA R72, R141, R106, R72 ;  /* 0x0000006a8d487223 */ /* 0x000fe20000000048 */
[----:B------:R-:W1:Y:S01]  /*b890*/  LDS R34, [R4.X4+0x3c0c] ;  /* 0x003c0c0004227984 */ /* 0x000e620000004800 */
[----:B------:R-:W-:Y:S02]  /*b8a0*/  FFMA R113, R113, R44, R110 ;  /* 0x0000002c71717223 */ /* 0x000fe4000000006e */
[----:B------:R-:W-:Y:S01]  /*b8b0*/  FFMA R72, R44, R117, R72 ;  /* 0x000000752c487223 */ /* 0x000fe20000000048 */
[----:B------:R-:W-:Y:S01]  /*b8c0*/  LDS R79, [R4.X4+0x3d08] ;  /* 0x003d0800044f7984 */ /* 0x000fe20000004800 */
[----:B----4-:R-:W-:Y:S02]  /*b8d0*/  FFMA R124, R124, R143, R113 ;  /* 0x0000008f7c7c7223 */ /* 0x010fe40000000071 */
[----:B------:R-:W-:Y:S01]  /*b8e0*/  FFMA R72, R143, R120, R72 ;  /* 0x000000788f487223 */ /* 0x000fe20000000048 */
[----:B------:R-:W-:Y:S01]  /*b8f0*/  LDS.128 R156, [R30+0x80f0] ;  /* 0x0080f0001e9c7984 */ /* 0x000fe20000000c00 */
[----:B------:R-:W-:-:S02]  /*b900*/  FFMA R127, R36, R127, R124 ;  /* 0x0000007f247f7223 */ /* 0x000fc4000000007c */
[----:B------:R-:W-:Y:S01]  /*b910*/  FFMA R72, R36, R123, R72 ;  /* 0x0000007b24487223 */ /* 0x000fe20000000048 */
[----:B------:R-:W4:Y:S01]  /*b920*/  LDS.128 R140, [R30+0x80e0] ;  /* 0x0080e0001e8c7984 */ /* 0x000f220000000c00 */
[----:B--2---:R-:W-:Y:S02]  /*b930*/  FFMA R138, R138, R149, R127 ;  /* 0x000000958a8a7223 */ /* 0x004fe4000000007f */
[----:B-----5:R-:W-:Y:S01]  /*b940*/  FFMA R72, R149, R146, R72 ;  /* 0x0000009295487223 */ /* 0x020fe20000000048 */
[----:B------:R-:W-:Y:S04]  /*b950*/  LDS R36, [R4.X4+0x3e04] ;  /* 0x003e040004247984 */ /* 0x000fe80000004800 */
[----:B------:R-:W2:Y:S01]  /*b960*/  LDS.128 R148, [R30+0x86e0] ;  /* 0x0086e0001e947984 */ /* 0x000ea20000000c00 */
[----:B---3--:R-:W-:-:S03]  /*b970*/  FFMA R153, R153, R38, R138 ;  /* 0x0000002699997223 */ /* 0x008fc6000000008a */
[----:B------:R-:W3:Y:S01]  /*b980*/  LDS.128 R160, [R30+0x86f0] ;  /* 0x0086f0001ea07984 */ /* 0x000ee20000000c00 */
[----:B------:R-:W-:-:S03]  /*b990*/  FFMA R72, R38, R165, R72 ;  /* 0x000000a526487223 */ /* 0x000fc60000000048 */
[----:B------:R-:W5:Y:S04]  /*b9a0*/  LDS R38, [R4.X4+0x2f5c] ;  /* 0x002f5c0004267984 */ /* 0x000f680000004800 */
[----:B------:R-:W5:Y:S01]  /*b9b0*/  LDS R85, [R4.X4+0x3058] ;  /* 0x0030580004557984 */ /* 0x000f620000004800 */
[----:B0-----:R-:W-:-:S03]  /*b9c0*/  FFMA R128, R128, R75, R153 ;  /* 0x0000004b80807223 */ /* 0x001fc60000000099 */
[----:B------:R-:W0:Y:S01]  /*b9d0*/  LDS R40, [R4.X4+0x3154] ;  /* 0x0031540004287984 */ /* 0x000e220000004800 */
[----:B-1----:R-:W-:-:S03]  /*b9e0*/  FFMA R72, R75, R132, R72 ;  /* 0x000000844b487223 */ /* 0x002fc60000000048 */
[----:B------:R-:W1:Y:S04]  /*b9f0*/  LDS R75, [R4.X4+0x3250] ;  /* 0x00325000044b7984 */ /* 0x000e680000004800 */
[----:B------:R-:W1:Y:S01]  /*ba00*/  LDS R42, [R4.X4+0x334c] ;  /* 0x00334c00042a7984 */ /* 0x000e620000004800 */
[----:B------:R-:W-:-:S03]  /*ba10*/  FFMA R131, R34, R131, R128 ;  /* 0x0000008322837223 */ /* 0x000fc60000000080 */
[----:B------:R-:W1:Y:S01]  /*ba20*/  LDS R93, [R4.X4+0x3448] ;  /* 0x00344800045d7984 */ /* 0x000e620000004800 */
[----:B------:R-:W-:-:S03]  /*ba30*/  FFMA R72, R34, R135, R72 ;  /* 0x0000008722487223 */ /* 0x000fc60000000048 */
[----:B------:R-:W1:Y:S04]  /*ba40*/  LDS R34, [R4.X4+0x3544] ;  /* 0x0035440004227984 */ /* 0x000e680000004800 */
[----:B------:R-:W1:Y:S01]  /*ba50*/  LDS R99, [R4.X4+0x3640] ;  /* 0x0036400004637984 */ /* 0x000e620000004800 */
[----:B----4-:R-:W-:-:S03]  /*ba60*/  FFMA R142, R142, R79, R131 ;  /* 0x0000004f8e8e7223 */ /* 0x010fc60000000083 */
[----:B------:R-:W4:Y:S01]  /*ba70*/  LDS R44, [R4.X4+0x373c] ;  /* 0x00373c00042c7984 */ /* 0x000f220000004800 */
[----:B--2---:R-:W-:Y:S02]  /*ba80*/  FFMA R72, R79, R150, R72 ;  /* 0x000000964f487223 */ /* 0x004fe40000000048 */
[----:B------:R-:W-:Y:S01]  /*ba90*/  FFMA R142, R157, R36, R142 ;  /* 0x000000249d8e7223 */ /* 0x000fe2000000008e */
[----:B------:R-:W2:Y:S01]  /*baa0*/  LDS R79, [R4.X4+0x3838] ;  /* 0x00383800044f7984 */ /* 0x000ea20000004800 */
[----:B---3--:R-:W-:Y:S02]  /*bab0*/  FFMA R72, R36, R161, R72 ;  /* 0x000000a124487223 */ /* 0x008fe40000000048 */
        /* <DEDUP_REMOVED lines=12> */
[C---:B------:R-:W-:Y:S01]  /*bb80*/  FFMA R97, R42.reuse, R97, R86 ;  /* 0x000000612a617223 */ /* 0x040fe20000000056 */
[----:B------:R-:W1:Y:S01]  /*bb90*/  LDS R40, [R4.X4+0x3d24] ;  /* 0x003d240004287984 */ /* 0x000e620000004800 */
[----:B------:R-:W-:-:S02]  /*bba0*/  FFMA R72, R42, R101, R72 ;  /* 0x000000652a487223 */ /* 0x000fc40000000048 */
[C---:B------:R-:W-:Y:S01]  /*bbb0*/  FFMA R108, R93.reuse, R108, R97 ;  /* 0x0000006c5d6c7223 */ /* 0x040fe20000000061 */
[----:B------:R-:W1:Y:S01]  /*bbc0*/  LDS R75, [R4.X4+0x3e20] ;  /* 0x003e2000044b7984 */ /* 0x000e620000004800 */
[----:B------:R-:W-:Y:S02]  /*bbd0*/  FFMA R72, R93, R104, R72 ;  /* 0x000000685d487223 */ /* 0x000fe40000000048 */
[C---:B------:R-:W-:Y:S01]  /*bbe0*/  FFMA R111, R34.reuse, R111, R108 ;  /* 0x0000006f226f7223 */ /* 0x040fe2000000006c */
[----:B------:R-:W1:Y:S01]  /*bbf0*/  LDS R42, [R4.X4+0x2f78] ;  /* 0x002f7800042a7984 */ /* 0x000e620000004800 */
[----:B------:R-:W-:Y:S02]  /*bc00*/  FFMA R72, R34, R107, R72 ;  /* 0x0000006b22487223 */ /* 0x000fe40000000048 */
[C---:B------:R-:W-:Y:S01]  /*bc10*/  FFMA R114, R99.reuse, R114, R111 ;  /* 0x0000007263727223 */ /* 0x040fe2000000006f */
[----:B------:R-:W1:Y:S01]  /*bc20*/  LDS R34, [R4.X4+0x3074] ;  /* 0x0030740004227984 */ /* 0x000e620000004800 */
[----:B------:R-:W-:-:S02]  /*bc30*/  FFMA R72, R99, R118, R72 ;  /* 0x0000007663487223 */ /* 0x000fc40000000048 */
[C---:B----4-:R-:W-:Y:S01]  /*bc40*/  FFMA R125, R44.reuse, R125, R114 ;  /* 0x0000007d2c7d7223 */ /* 0x050fe20000000072 */
[----:B------:R-:W4:Y:S01]  /*bc50*/  LDS R83, [R4.X4+0x3170] ;  /* 0x0031700004537984 */ /* 0x000f220000004800 */
[----:B------:R-:W-:Y:S02]  /*bc60*/  FFMA R72, R44, R121, R72 ;  /* 0x000000792c487223 */ /* 0x000fe40000000048 */
[C---:B--2---:R-:W-:Y:S01]  /*bc70*/  FFMA R136, R79.reuse, R136, R125 ;  /* 0x000000884f887223 */ /* 0x044fe2000000007d */
[----:B------:R-:W2:Y:S01]  /*bc80*/  LDS R44, [R4.X4+0x326c] ;  /* 0x00326c00042c7984 */ /* 0x000ea20000004800 */
[----:B------:R-:W-:Y:S02]  /*bc90*/  FFMA R72, R79, R144, R72 ;  /* 0x000000904f487223 */ /* 0x000fe40000000048 */
[C---:B---3--:R-:W-:Y:S01]  /*bca0*/  FFMA R139, R36.reuse, R139, R136 ;  /* 0x0000008b248b7223 */ /* 0x048fe20000000088 */
[----:B------:R-:W3:Y:S01]  /*bcb0*/  LDS R79, [R4.X4+0x3368] ;  /* 0x00336800044f7984 */ /* 0x000ee20000004800 */
[----:B------:R-:W-:-:S02]  /*bcc0*/  FFMA R72, R36, R147, R72 ;  /* 0x0000009324487223 */ /* 0x000fc40000000048 */
[C---:B-----5:R-:W-:Y:S01]  /*bcd0*/  FFMA R154, R73.reuse, R154, R139 ;  /* 0x0000009a499a7223 */ /* 0x060fe2000000008b */
        /* <DEDUP_REMOVED lines=20> */
[C---:B----4-:R-:W-:Y:S01]  /*be20*/  FFMA R84, R83.reuse, R84, R81 ;  /* 0x0000005453547223 */ /* 0x050fe20000000051 */
[----:B------:R-:W4:Y:S01]  /*be30*/  LDS R75, [R4.X4+0x3b48] ;  /* 0x003b4800044b7984 */ /* 0x000f220000004800 */
[----:B------:R-:W-:Y:S02]  /*be40*/  FFMA R74, R83, R92, R74 ;  /* 0x0000005c534a7223 */ /* 0x000fe4000000004a */
[C---:B--2---:R-:W-:Y:S01]  /*be50*/  FFMA R87, R44.reuse, R87, R84 ;  /* 0x000000572c577223 */ /* 0x044fe20000000054 */
[----:B------:R-:W2:Y:S01]  /*be60*/  LDS R34, [R4.X4+0x3c44] ;  /* 0x003c440004227984 */ /* 0x000ea20000004800 */
[----:B------:R-:W-:-:S02]  /*be70*/  FFMA R74, R44, R95, R74 ;  /* 0x0000005f2c4a7223 */ /* 0x000fc4000000004a */
[C---:B---3--:R-:W-:Y:S01]  /*be80*/  FFMA R98, R79.reuse, R98, R87 ;  /* 0x000000624f627223 */ /* 0x048fe20000000057 */
[----:B------:R-:W-:Y:S01]  /*be90*/  LDS.128 R80, [R30+0x8700] ;  /* 0x008700001e507984 */ /* 0x000fe20000000c00 */
[----:B------:R-:W-:Y:S02]  /*bea0*/  FFMA R74, R79, R102, R74 ;  /* 0x000000664f4a7223 */ /* 0x000fe4000000004a */
[C---:B-----5:R-:W-:Y:S01]  /*beb0*/  FFMA R109, R36.reuse, R109, R98 ;  /* 0x0000006d246d7223 */ /* 0x060fe20000000062 */
[----:B------:R-:W3:Y:S01]  /*bec0*/  LDS R87, [R4.X4+0x3d40] ;  /* 0x003d400004577984 */ /* 0x000ee20000004800 */
[----:B------:R-:W-:Y:S02]  /*bed0*/  FFMA R74, R36, R105, R74 ;  /* 0x00000069244a7223 */ /* 0x000fe4000000004a */
[C---:B0-----:R-:W-:Y:S01]  /*bee0*/  FFMA R112, R73.reuse, R112, R109 ;  /* 0x0000007049707223 */ /* 0x041fe2000000006d */
[----:B------:R-:W0:Y:S01]  /*bef0*/  LDS R36, [R4.X4+0x3e3c] ;  /* 0x003e3c0004247984 */ /* 0x000e220000004800 */
[----:B------:R-:W-:-:S02]  /*bf00*/  FFMA R74, R73, R116, R74 ;  /* 0x00000074494a7223 */ /* 0x000fc4000000004a */
[C---:B-1----:R-:W-:Y:S01]  /*bf10*/  FFMA R115, R38.reuse, R115, R112 ;  /* 0x0000007326737223 */ /* 0x042fe20000000070 */
[----:B------:R-:W-:Y:S01]  /*bf20*/  LDS.128 R76, [R30+0x8100] ;  /* 0x008100001e4c7984 */ /* 0x000fe20000000c00 */
[----:B------:R-:W-:Y:S02]  /*bf30*/  FFMA R74, R38, R119, R74 ;  /* 0x00000077264a7223 */ /* 0x000fe4000000004a */
[C---:B------:R-:W-:Y:S01]  /*bf40*/  FFMA R126, R85.reuse, R126, R115 ;  /* 0x0000007e557e7223 */ /* 0x040fe20000000073 */
[----:B------:R-:W1:Y:S01]  /*bf50*/  LDS R38, [R4.X4+0x3f00] ;  /* 0x003f000004267984 */ /* 0x000e620000004800 */
[----:B------:R-:W-:Y:S02]  /*bf60*/  FFMA R74, R85, R122, R74 ;  /* 0x0000007a554a7223 */ /* 0x000fe4000000004a */
[C---:B------:R-:W-:Y:S01]  /*bf70*/  FFMA R137, R40.reuse, R137, R126 ;  /* 0x0000008928897223 */ /* 0x040fe2000000007e */
[----:B------:R-:W-:Y:S01]  /*bf80*/  LDS R85, [R4.X4+0x40f8] ;  /* 0x0040f80004557984 */ /* 0x000fe20000004800 */
[----:B------:R-:W-:-:S03]  /*bf90*/  FFMA R74, R40, R145, R74 ;  /* 0x00000091284a7223 */ /* 0x000fc6000000004a */
[----:B------:R-:W5:Y:S01]  /*bfa0*/  LDS R40, [R4.X4+0x3ffc] ;  /* 0x003ffc0004287984 */ /* 0x000f620000004800 */
[C---:B------:R-:W-:Y:S02]  /*bfb0*/  FFMA R152, R91.reuse, R152, R137 ;  /* 0x000000985b987223 */ /* 0x040fe40000000089 */
[----:B------:R-:W-:Y:S01]  /*bfc0*/  FFMA R74, R91, R164, R74 ;  /* 0x000000a45b4a7223 */ /* 0x000fe2000000004a */
[----:B------:R-:W1:Y:S01]  /*bfd0*/  LDS.128 R100, [R30+0x8710] ;  /* 0x008710001e647984 */ /* 0x000e620000000c00 */
[----:B------:R-:W-:-:S03]  /*bfe0*/  FFMA R155, R42, R155, R152 ;  /* 0x0000009b2a9b7223 */ /* 0x000fc60000000098 */
[----:B------:R-:W1:Y:S01]  /*bff0*/  LDS.128 R88, [R30+0x8110] ;  /* 0x008110001e587984 */ /* 0x000e620000000c00 */
[----:B------:R-:W-:-:S03]  /*c000*/  FFMA R74, R42, R167, R74 ;  /* 0x000000a72a4a7223 */ /* 0x000fc6000000004a */
[----:B------:R-:W-:Y:S01]  /*c010*/  LDS R42, [R4.X4+0x41f4] ;  /* 0x0041f400042a7984 */ /* 0x000fe20000004800 */
[----:B----4-:R-:W-:-:S03]  /*c020*/  FFMA R130, R75, R130, R155 ;  /* 0x000000824b827223 */ /* 0x010fc6000000009b */
[----:B------:R-:W4:Y:S01]  /*c030*/  LDS.128 R108, [R30+0x8720] ;  /* 0x008720001e6c7984 */ /* 0x000f220000000c00 */
[----:B------:R-:W-:-:S03]  /*c040*/  FFMA R74, R75, R134, R74 ;  /* 0x000000864b4a7223 */ /* 0x000fc6000000004a */
[----:B------:R-:W1:Y:S01]  /*c050*/  LDS.128 R104, [R30+0x8120] ;  /* 0x008120001e687984 */ /* 0x000e620000000c00 */
[----:B--2---:R-:W-:-:S03]  /*c060*/  FFMA R141, R34, R141, R130 ;  /* 0x0000008d228d7223 */ /* 0x004fc60000000082 */
[----:B------:R-:W-:Y:S01]  /*c070*/  LDS R75, [R4.X4+0x42f0] ;  /* 0x0042f000044b7984 */ /* 0x000fe20000004800 */
[----:B------:R-:W-:-:S03]  /*c080*/  FFMA R74, R34, R149, R74 ;  /* 0x00000095224a7223 */ /* 0x000fc6000000004a */
[----:B------:R-:W2:Y:S04]  /*c090*/  LDS.128 R116, [R30+0x8730] ;  /* 0x008730001e747984 */ /* 0x000ea80000000c00 */
[----:B------:R-:W2:Y:S01]  /*c0a0*/  LDS.128 R120, [R30+0x8130] ;  /* 0x008130001e787984 */ /* 0x000ea20000000c00 */
[----:B---3--:R-:W-:-:S03]  /*c0b0*/  FFMA R156, R87, R156, R141 ;  /* 0x0000009c579c7223 */ /* 0x008fc6000000008d */
[----:B------:R-:W3:Y:S01]  /*c0c0*/  LDS R34, [R4.X4+0x43ec] ;  /* 0x0043ec0004227984 */ /* 0x000ee20000004800 */
[----:B------:R-:W-:-:S03]  /*c0d0*/  FFMA R74, R87, R160, R74 ;  /* 0x000000a0574a7223 */ /* 0x000fc6000000004a */
[----:B------:R-:W-:Y:S01]  /*c0e0*/  LDS R87, [R4.X4+0x44e8] ;  /* 0x0044e80004577984 */ /* 0x000fe20000004800 */
[----:B0-----:R-:W-:-:S03]  /*c0f0*/  FFMA R159, R36, R159, R156 ;  /* 0x0000009f249f7223 */ /* 0x001fc6000000009c */
[----:B------:R-:W0:Y:S01]  /*c100*/  LDS.128 R136, [R30+0x8740] ;  /* 0x008740001e887984 */ /* 0x000e220000000c00 */
[----:B------:R-:W-:-:S03]  /*c110*/  FFMA R73, R36, R163, R74 ;  /* 0x000000a324497223 */ /* 0x000fc6000000004a */
[----:B------:R-:W0:Y:S04]  /*c120*/  LDS.128 R140, [R30+0x8140] ;  /* 0x008140001e8c7984 */ /* 0x000e280000000c00 */
[----:B------:R-:W-:Y:S04]  /*c130*/  LDS R36, [R4.X4+0x45e4] ;  /* 0x0045e40004247984 */ /* 0x000fe80000004800 */
[----:B------:R-:W0:Y:S04]  /*c140*/  LDS.128 R164, [R30+0x8750] ;  /* 0x008750001ea47984 */ /* 0x000e280000000c00 */
[----:B------:R-:W0:Y:S01]  /*c150*/  LDS.128 R160, [R30+0x8150] ;  /* 0x008150001ea07984 */ /* 0x000e220000000c00 */
[----:B-1----:R-:W-:-:S03]  /*c160*/  FFMA R73, R38, R80, R73 ;  /* 0x0000005026497223 */ /* 0x002fc60000000049 */
[----:B------:R-:W-:Y:S04]  /*c170*/  LDS R93, [R4.X4+0x46e0] ;  /* 0x0046e000045d7984 */ /* 0x000fe80000004800 */
[----:B------:R-:W1:Y:S01]  /*c180*/  LDS.128 R148, [R30+0x8760] ;  /* 0x008760001e947984 */ /* 0x000e620000000c00 */
[----:B------:R-:W-:-:S03]  /*c190*/  FFMA R76, R76, R38, R159 ;  /* 0x000000264c4c7223 */ /* 0x000fc6000000009f */
[----:B------:R-:W0:Y:S01]  /*c1a0*/  LDS.128 R144, [R30+0x8160] ;  /* 0x008160001e907984 */ /* 0x000e220000000c00 */
[----:B-----5:R-:W-:-:S03]  /*c1b0*/  FFMA R83, R40, R83, R73 ;  /* 0x0000005328537223 */ /* 0x020fc60000000049 */
[----:B------:R-:W5:Y:S04]  /*c1c0*/  LDS R38, [R4.X4+0x47dc] ;  /* 0x0047dc0004267984 */ /* 0x000f680000004800 */
[----:B------:R-:W-:Y:S04]  /*c1d0*/  LDS R73, [R4.X4+0x48d8] ;  /* 0x0048d80004497984 */ /* 0x000fe80000004800 */
[----:B------:R-:W5:Y:S04]  /*c1e0*/  LDS.128 R152, [R30+0x8170] ;  /* 0x008170001e987984 */ /* 0x000f680000000c00 */
[----:B------:R-:W5:Y:S01]  /*c1f0*/  LDS.128 R156, [R30+0x8770] ;  /* 0x008770001e9c7984 */ /* 0x000f620000000c00 */
[----:B------:R-:W-:-:S02]  /*c200*/  FFMA R79, R40, R79, R76 ;  /* 0x0000004f284f7223 */ /* 0x000fc4000000004c */
[----:B------:R-:W-:Y:S01]  /*c210*/  FFMA R83, R85, R102, R83 ;  /* 0x0000006655537223 */ /* 0x000fe20000000053 */
[----:B------:R-:W-:Y:S01]  /*c220*/  LDS R40, [R4.X4+0x49d4] ;  /* 0x0049d40004287984 */ /* 0x000fe20000004800 */
[----:B------:R-:W-:Y:S02]  /*c230*/  FFMA R90, R90, R85, R79 ;  /* 0x000000555a5a7223 */ /* 0x000fe4000000004f */
[----:B----4-:R-:W-:Y:S01]  /*c240*/  FFMA R83, R42, R109, R83 ;  /* 0x0000006d2a537223 */ /* 0x010fe20000000053 */
[----:B------:R-:W4:Y:S01]  /*c250*/  LDS.128 R124, [R30+0x8180] ;  /* 0x008180001e7c7984 */ /* 0x000f220000000c00 */
[----:B------:R-:W-:-:S03]  /*c260*/  FFMA R105, R105, R42, R90 ;  /* 0x0000002a69697223 */ /* 0x000fc6000000005a */
[----:B------:R-:W4:Y:S01]  /*c270*/  LDS.128 R128, [R30+0x8780] ;  /* 0x008780001e807984 */ /* 0x000f220000000c00 */
[----:B--2---:R-:W-:Y:S02]  /*c280*/  FFMA R83, R75, R116, R83 ;  /* 0x000000744b537223 */ /* 0x004fe40000000053 */
[----:B------:R-:W-:Y:S01]  /*c290*/  FFMA R120, R120, R75, R105 ;  /* 0x0000004b78787223 */ /* 0x000fe20000000069 */
[----:B------:R-:W-:Y:S01]  /*c2a0*/  LDS R79, [R4.X4+0x4ad0] ;  /* 0x004ad000044f7984 */ /* 0x000fe20000004800 */
[----:B---3--:R-:W-:-:S03]  /*c2b0*/  FFMA R83, R34, R119, R83 ;  /* 0x0000007722537223 */ /* 0x008fc60000000053 */
[----:B------:R-:W2:Y:S04]  /*c2c0*/  LDS.128 R132, [R30+0x8190] ;  /* 0x008190001e847984 */ /* 0x000ea80000000c00 */
[----:B------:R-:W3:Y:S01]  /*c2d0*/  LDS.128 R112, [R30+0x8790] ;  /* 0x008790001e707984 */ /* 0x000ee20000000c00 */
[----:B------:R-:W-:Y:S02]  /*c2e0*/  FFMA R123, R34, R123, R120 ;  /* 0x0000007b227b7223 */ /* 0x000fe40000000078 */
[----:B0-----:R-:W-:Y:S01]  /*c2f0*/  FFMA R83, R87, R138, R83 ;  /* 0x0000008a57537223 */ /* 0x001fe20000000053 */
[----:B------:R-:W0:Y:S01]  /*c300*/  LDS R34, [R4.X4+0x4bcc] ;  /* 0x004bcc0004227984 */ /* 0x000e220000004800 */
[----:B------:R-:W-:Y:S02]  /*c310*/  FFMA R142, R142, R87, R123 ;  /* 0x000000578e8e7223 */ /* 0x000fe4000000007b */
[----:B------:R-:W-:Y:S01]  /*c320*/  FFMA R83, R36, R165, R83 ;  /* 0x000000a524537223 */ /* 0x000fe20000000053 */
[----:B------:R-:W-:Y:S01]  /*c330*/  LDS.128 R96, [R30+0x81a0] ;  /* 0x0081a0001e607984 */ /* 0x000fe20000000c00 */
[----:B------:R-:W-:-:S02]  /*c340*/  FFMA R161, R161, R36, R142 ;  /* 0x00000024a1a17223 */ /* 0x000fc4000000008e */
[----:B-1----:R-:W-:Y:S01]  /*c350*/  FFMA R83, R93, R148, R83 ;  /* 0x000000945d537223 */ /* 0x002fe20000000053 */
[----:B------:R-:W-:Y:S01]  /*c360*/  LDS R36, [R4.X4+0x4dc4] ;  /* 0x004dc40004247984 */ /* 0x000fe20000004800 */
[----:B------:R-:W-:Y:S02]  /*c370*/  FFMA R144, R144, R93, R161 ;  /* 0x0000005d90907223 */ /* 0x000fe400000000a1 */
[C---:B-----5:R-:W-:Y:S01]  /*c380*/  FFMA R151, R38.reuse, R151, R83 ;  /* 0x0000009726977223 */ /* 0x060fe20000000053 */
[----:B------:R-:W-:Y:S01]  /*c390*/  LDS.128 R92, [R30+0x87a0] ;  /* 0x0087a0001e5c7984 */ /* 0x000fe20000000c00 */
[----:B------:R-:W-:-:S03]  /*c3a0*/  FFMA R147, R38, R147, R144 ;  /* 0x0000009326937223 */ /* 0x000fc60000000090 */
[----:B------:R-:W1:Y:S01]  /*c3b0*/  LDS R83, [R4.X4+0x4cc8] ;  /* 0x004cc80004537984 */ /* 0x000e620000004800 */
[----:B------:R-:W-:Y:S02]  /*c3c0*/  FFMA R154, R154, R73, R147 ;  /* 0x000000499a9a7223 */ /* 0x000fe40000000093 */
[----:B------:R-:W-:Y:S01]  /*c3d0*/  FFMA R151, R73, R158, R151 ;  /* 0x0000009e49977223 */ /* 0x000fe20000000097 */
[----:B------:R-:W5:Y:S04]  /*c3e0*/  LDS.128 R84, [R30+0x81b0] ;  /* 0x0081b0001e547984 */ /* 0x000f680000000c00 */
[----:B------:R-:W5:Y:S04]  /*c3f0*/  LDS.128 R72, [R30+0x87b0] ;  /* 0x0087b0001e487984 */ /* 0x000f680000000c00 */
[----:B------:R-:W5:Y:S01]  /*c400*/  LDS R38, [R4.X4+0x3f1c] ;  /* 0x003f1c0004267984 */ /* 0x000f620000004800 */
[----:B----4-:R-:W-:-:S03]  /*c410*/  FFMA R125, R125, R40, R154 ;  /* 0x000000287d7d7223 */ /* 0x010fc6000000009a */
[----:B------:R-:W4:Y:S01]  /*c420*/  LDS R105, [R4.X4+0x4018] ;  /* 0x0040180004697984 */ /* 0x000f220000004800 */
[----:B------:R-:W-:-:S03]  /*c430*/  FFMA R129, R40, R129, R151 ;  /* 0x0000008128817223 */ /* 0x000fc60000000097 */
[----:B------:R-:W4:Y:S01]  /*c440*/  LDS R40, [R4.X4+0x4114] ;  /* 0x0041140004287984 */ /* 0x000f220000004800 */
[----:B--2---:R-:W-:Y:S02]  /*c450*/  FFMA R132, R132, R79, R125 ;  /* 0x0000004f84847223 */ /* 0x004fe4000000007d */
[----:B---3--:R-:W-:Y:S01]  /*c460*/  FFMA R112, R79, R112, R129 ;  /* 0x000000704f707223 */ /* 0x008fe20000000081 */
[----:B------:R-:W-:Y:S04]  /*c470*/  LDS R42, [R4.X4+0x430c] ;  /* 0x00430c00042a7984 */ /* 0x000fe80000004800 */
[----:B------:R-:W2:Y:S04]  /*c480*/  LDS R79, [R4.X4+0x4210] ;  /* 0x00421000044f7984 */ /* 0x000ea80000004800 */
[----:B------:R-:W3:Y:S01]  /*c490*/  LDS R109, [R4.X4+0x4408] ;  /* 0x00440800046d7984 */ /* 0x000ee20000004800 */
[----:B0-----:R-:W-:-:S02]  /*c4a0*/  FFMA R135, R34, R135, R132 ;  /* 0x0000008722877223 */ /* 0x001fc40000000084 */
[----:B------:R-:W-:Y:S01]  /*c4b0*/  FFMA R112, R34, R115, R112 ;  /* 0x0000007322707223 */ /* 0x000fe20000000070 */
[----:B------:R-:W-:Y:S04]  /*c4c0*/  LDS R44, [R4.X4+0x46fc] ;  /* 0x0046fc00042c7984 */ /* 0x000fe80000004800 */
[----:B------:R-:W0:Y:S01]  /*c4d0*/  LDS R34, [R4.X4+0x4504] ;  /* 0x0045040004227984 */ /* 0x000e220000004800 */
[----:B-1----:R-:W-:-:S03]  /*c4e0*/  FFMA R98, R98, R83, R135 ;  /* 0x0000005362627223 */ /* 0x002fc60000000087 */
[----:B------:R-:W1:Y:S01]  /*c4f0*/  LDS R115, [R4.X4+0x4600] ;  /* 0x0046000004737984 */ /* 0x000e620000004800 */
[----:B------:R-:W-:Y:S02]  /*c500*/  FFMA R94, R83, R94, R112 ;  /* 0x0000005e535e7223 */ /* 0x000fe40000000070 */
[----:B-----5:R-:W-:Y:S01]  /*c510*/  FFMA R98, R85, R36, R98 ;  /* 0x0000002455627223 */ /* 0x020fe20000000062 */
[----:B------:R-:W-:Y:S01]  /*c520*/  LDS R83, [R4.X4+0x4130] ;  /* 0x0041300004537984 */ /* 0x000fe20000004800 */
[----:B------:R-:W-:-:S03]  /*c530*/  FFMA R94, R36, R73, R94 ;  /* 0x00000049245e7223 */ /* 0x000fc6000000005e */
[----:B------:R-:W5:Y:S01]  /*c540*/  LDS R73, [R4.X4+0x47f8] ;  /* 0x0047f80004497984 */ /* 0x000f620000004800 */
[C---:B------:R-:W-:Y:S02]  /*c550*/  FFMA R77, R38.reuse, R77, R98 ;  /* 0x0000004d264d7223 */ /* 0x040fe40000000062 */
[----:B------:R-:W-:Y:S01]  /*c560*/  FFMA R81, R38, R81, R94 ;  /* 0x0000005126517223 */ /* 0x000fe2000000005e */
[----:B------:R-:W5:Y:S01]  /*c570*/  LDS R36, [R4.X4+0x48f4] ;  /* 0x0048f40004247984 */ /* 0x000f620000004800 */
[C---:B----4-:R-:W-:Y:S02]  /*c580*/  FFMA R88, R105.reuse, R88, R77 ;  /* 0x0000005869587223 */ /* 0x050fe4000000004d */
[----:B------:R-:W-:Y:S01]  /*c590*/  FFMA R81, R105, R100, R81 ;  /* 0x0000006469517223 */ /* 0x000fe20000000051 */
[----:B------:R-:W4:Y:S01]  /*c5a0*/  LDS R77, [R4.X4+0x49f0] ;  /* 0x0049f000044d7984 */ /* 0x000f220000004800 */
[C---:B------:R-:W-:Y:S02]  /*c5b0*/  FFMA R91, R40.reuse, R91, R88 ;  /* 0x0000005b285b7223 */ /* 0x040fe40000000058 */
[----:B------:R-:W-:Y:S01]  /*c5c0*/  FFMA R81, R40, R103, R81 ;  /* 0x0000006728517223 */ /* 0x000fe20000000051 */
[----:B------:R-:W4:Y:S03]  /*c5d0*/  LDS R38, [R4.X4+0x4aec] ;  /* 0x004aec0004267984 */ /* 0x000f260000004800 */
[C---:B--2---:R-:W-:Y:S01]  /*c5e0*/  FFMA R81, R79.reuse, R110, R81 ;  /* 0x0000006e4f517223 */ /* 0x044fe20000000051 */
[----:B------:R-:W-:Y:S01]  /*c5f0*/  LDS R40, [R4.X4+0x4ce4] ;  /* 0x004ce40004287984 */ /* 0x000fe20000004800 */
[----:B------:R-:W-:-:S03]  /*c600*/  FFMA R106, R79, R106, R91 ;  /* 0x0000006a4f6a7223 */ /* 0x000fc6000000005b */
[----:B------:R-:W2:Y:S01]  /*c610*/  LDS R79, [R4.X4+0x4be8] ;  /* 0x004be800044f7984 */ /* 0x000ea20000004800 */
[C---:B------:R-:W-:Y:S02]  /*c620*/  FFMA R81, R42.reuse, R117, R81 ;  /* 0x000000752a517223 */ /* 0x040fe40000000051 */
[----:B------:R-:W-:Y:S01]  /*c630*/  FFMA R121, R42, R121, R106 ;  /* 0x000000792a797223 */ /* 0x000fe2000000006a */
[----:B------:R-:W-:Y:S01]  /*c640*/  LDS R85, [R4.X4+0x5898] ;  /* 0x0058980004557984 */ /* 0x000fe20000004800 */
[C---:B---3--:R-:W-:Y:S02]  /*c650*/  FFMA R136, R109.reuse, R136, R81 ;  /* 0x000000886d887223 */ /* 0x048fe40000000051 */
[----:B------:R-:W-:Y:S01]  /*c660*/  FFMA R140, R109, R140, R121 ;  /* 0x0000008c6d8c7223 */ /* 0x000fe20000000079 */
[----:B------:R-:W3:Y:S01]  /*c670*/  LDS R81, [R4.X4+0x4de0] ;  /* 0x004de00004517984 */ /* 0x000ee20000004800 */
[C---:B0-----:R-:W-:Y:S02]  /*c680*/  FFMA R136, R34.reuse, R139, R136 ;  /* 0x0000008b22887223 */ /* 0x041fe40000000088 */
[----:B------:R-:W-:Y:S01]  /*c690*/  FFMA R143, R34, R143, R140 ;  /* 0x0000008f228f7223 */ /* 0x000fe2000000008c */
[----:B------:R-:W-:Y:S01]  /*c6a0*/  LDS R42, [R4.X4+0x4034] ;  /* 0x00403400042a7984 */ /* 0x000fe20000004800 */
[----:B-1----:R-:W-:-:S03]  /*c6b0*/  FFMA R136, R115, R166, R136 ;  /* 0x000000a673887223 */ /* 0x002fc60000000088 */
[----:B------:R-:W0:Y:S01]  /*c6c0*/  LDS R34, [R4.X4+0x3f38] ;  /* 0x003f380004227984 */ /* 0x000e220000004800 */
[----:B------:R-:W-:Y:S02]  /*c6d0*/  FFMA R162, R115, R162, R143 ;  /* 0x000000a273a27223 */ /* 0x000fe4000000008f */
[C---:B------:R-:W-:Y:S01]  /*c6e0*/  FFMA R136, R44.reuse, R149, R136 ;  /* 0x000000952c887223 */ /* 0x040fe20000000088 */
[----:B------:R-:W-:Y:S01]  /*c6f0*/  LDS R52, [R4.X4+0x698c] ;  /* 0x00698c0004347984 */ /* 0x000fe20000004800 */
[----:B------:R-:W-:Y:S02]  /*c700*/  FFMA R145, R44, R145, R162 ;  /* 0x000000912c917223 */ /* 0x000fe400000000a2 */
[C---:B-----5:R-:W-:Y:S01]  /*c710*/  FFMA R136, R73.reuse, R156, R136 ;  /* 0x0000009c49887223 */ /* 0x060fe20000000088 */
[----:B------:R-:W1:Y:S01]  /*c720*/  LDS R44, [R4.X4+0x422c] ;  /* 0x00422c00042c7984 */ /* 0x000e620000004800 */
[----:B------:R-:W-:Y:S02]  /*c730*/  FFMA R152, R73, R152, R145 ;  /* 0x0000009849987223 */ /* 0x000fe40000000091 */
[C---:B------:R-:W-:Y:S01]  /*c740*/  FFMA R136, R36.reuse, R159, R136 ;  /* 0x0000009f24887223 */ /* 0x040fe20000000088 */
[----:B------:R-:W5:Y:S01]  /*c750*/  LDS R73, [R4.X4+0x4328] ;  /* 0x0043280004497984 */ /* 0x000f620000004800 */
[----:B------:R-:W-:-:S02]  /*c760*/  FFMA R155, R36, R155, R152 ;  /* 0x0000009b249b7223 */ /* 0x000fc40000000098 */
[C---:B----4-:R-:W-:Y:S01]  /*c770*/  FFMA R130, R77.reuse, R130, R136 ;  /* 0x000000824d827223 */ /* 0x050fe20000000088 */
[----:B------:R-:W4:Y:S01]  /*c780*/  LDS R36, [R4.X4+0x4424] ;  /* 0x0044240004247984 */ /* 0x000f220000004800 */
[----:B------:R-:W-:Y:S02]  /*c790*/  FFMA R126, R77, R126, R155 ;  /* 0x0000007e4d7e7223 */ /* 0x000fe4000000009b */
[C---:B------:R-:W-:Y:S01]  /*c7a0*/  FFMA R113, R38.reuse, R113, R130 ;  /* 0x0000007126717223 */ /* 0x040fe20000000082 */
[----:B------:R-:W4:Y:S01]  /*c7b0*/  LDS R77, [R4.X4+0x4520] ;  /* 0x00452000044d7984 */ /* 0x000f220000004800 */
[----:B------:R-:W-:Y:S02]  /*c7c0*/  FFMA R133, R38, R133, R126 ;  /* 0x0000008526857223 */ /* 0x000fe4000000007e */
[C---:B--2---:R-:W-:Y:S01]  /*c7d0*/  FFMA R92, R79.reuse, R92, R113 ;  /* 0x0000005c4f5c7223 */ /* 0x044fe20000000071 */
[----:B------:R-:W2:Y:S01]  /*c7e0*/  LDS R38, [R4.X4+0x461c] ;  /* 0x00461c0004267984 */ /* 0x000ea20000004800 */
[----:B------:R-:W-:-:S02]  /*c7f0*/  FFMA R96, R79, R96, R133 ;  /* 0x000000604f607223 */ /* 0x000fc40000000085 */
[C---:B------:R-:W-:Y:S01]  /*c800*/  FFMA R92, R40.reuse, R95, R92 ;  /* 0x0000005f285c7223 */ /* 0x040fe2000000005c */
[----:B------:R-:W2:Y:S01]  /*c810*/  LDS R79, [R4.X4+0x4718] ;  /* 0x00471800044f7984 */ /* 0x000ea20000004800 */
[----:B------:R-:W-:-:S03]  /*c820*/  FFMA R99, R40, R99, R96 ;  /* 0x0000006328637223 */ /* 0x000fc60000000060 */
[----:B------:R-:W2:Y:S01]  /*c830*/  LDS R40, [R4.X4+0x4814] ;  /* 0x0048140004287984 */ /* 0x000ea20000004800 */
[C---:B---3--:R-:W-:Y:S02]  /*c840*/  FFMA R99, R81.reuse, R86, R99 ;  /* 0x0000005651637223 */ /* 0x048fe40000000063 */
[----:B------:R-:W-:Y:S01]  /*c850*/  FFMA R81, R81, R74, R92 ;  /* 0x0000004a51517223 */ /* 0x000fe2000000005c */
[----:B------:R-:W-:Y:S01]  /*c860*/  LDS R54, [R4.X4+0x6b84] ;  /* 0x006b840004367984 */ /* 0x000fe20000004800 */
[----:B0-----:R-:W-:-:S03]  /*c870*/  FFMA R78, R34, R78, R99 ;  /* 0x0000004e224e7223 */ /* 0x001fc60000000063 */
[----:B------:R-:W-:Y:S01]  /*c880*/  LDS R56, [R4.X4+0x6e40] ;  /* 0x006e400004387984 */ /* 0x000fe20000004800 */
[----:B------:R-:W-:-:S03]  /*c890*/  FFMA R82, R34, R82, R81 ;  /* 0x0000005222527223 */ /* 0x000fc60000000051 */
[----:B------:R-:W0:Y:S01]  /*c8a0*/  LDS R81, [R4.X4+0x4910] ;  /* 0x0049100004517984 */ /* 0x000e220000004800 */
[C---:B------:R-:W-:Y:S02]  /*c8b0*/  FFMA R89, R42.reuse, R89, R78 ;  /* 0x000000592a597223 */ /* 0x040fe4000000004e */
[----:B------:R-:W-:Y:S01]  /*c8c0*/  FFMA R82, R42, R101, R82 ;  /* 0x000000652a527223 */ /* 0x000fe20000000052 */
[----:B------:R-:W3:Y:S01]  /*c8d0*/  LDS R34, [R4.X4+0x4a0c] ;  /* 0x004a0c0004227984 */ /* 0x000ee20000004800 */
[C---:B------:R-:W-:Y:S02]  /*c8e0*/  FFMA R104, R83.reuse, R104, R89 ;  /* 0x0000006853687223 */ /* 0x040fe40000000059 */
[----:B------:R-:W-:Y:S01]  /*c8f0*/  FFMA R82, R83, R108, R82 ;  /* 0x0000006c53527223 */ /* 0x000fe20000000052 */
[----:B------:R-:W-:Y:S04]  /*c900*/  LDS R42, [R4.X4+0x4c04] ;  /* 0x004c0400042a7984 */ /* 0x000fe80000004800 */
[----:B------:R-:W3:Y:S01]  /*c910*/  LDS R83, [R4.X4+0x4b08] ;  /* 0x004b080004537984 */ /* 0x000ee20000004800 */
[----:B-1----:R-:W-:-:S02]  /*c920*/  FFMA R107, R44, R107, R104 ;  /* 0x0000006b2c6b7223 */ /* 0x002fc40000000068 */
[----:B------:R-:W-:Y:S01]  /*c930*/  FFMA R82, R44, R111, R82 ;  /* 0x0000006f2c527223 */ /* 0x000fe20000000052 */
[----:B------:R-:W-:Y:S01]  /*c940*/  LDS.128 R88, [R30+0x8830] ;  /* 0x008830001e587984 */ /* 0x000fe20000000c00 */
[C---:B-----5:R-:W-:Y:S02]  /*c950*/  FFMA R122, R73.reuse, R122, R107 ;  /* 0x0000007a497a7223 */ /* 0x060fe4000000006b */
[----:B------:R-:W-:Y:S01]  /*c960*/  FFMA R82, R73, R118, R82 ;  /* 0x0000007649527223 */ /* 0x000fe20000000052 */
[----:B------:R-:W-:Y:S01]  /*c970*/  LDS R44, [R4.X4+0x55a4] ;  /* 0x0055a400042c7984 */ /* 0x000fe20000004800 */
[C---:B----4-:R-:W-:Y:S02]  /*c980*/  FFMA R141, R36.reuse, R141, R122 ;  /* 0x0000008d248d7223 */ /* 0x050fe4000000007a */
[----:B------:R-:W-:Y:S01]  /*c990*/  FFMA R82, R36, R137, R82 ;  /* 0x0000008924527223 */ /* 0x000fe20000000052 */
[----:B------:R-:W1:Y:S01]  /*c9a0*/  LDS R73, [R4.X4+0x4d00] ;  /* 0x004d000004497984 */ /* 0x000e620000004800 */
[----:B------:R-:W-:-:S02]  /*c9b0*/  FFMA R160, R77, R160, R141 ;  /* 0x000000a04da07223 */ /* 0x000fc4000000008d */
[----:B------:R-:W-:Y:S01]  /*c9c0*/  FFMA R82, R77, R164, R82 ;  /* 0x000000a44d527223 */ /* 0x000fe20000000052 */
[----:B------:R-:W4:Y:S01]  /*c9d0*/  LDS R36, [R4.X4+0x4dfc] ;  /* 0x004dfc0004247984 */ /* 0x000f220000004800 */
[C---:B--2---:R-:W-:Y:S02]  /*c9e0*/  FFMA R163, R38.reuse, R163, R160 ;  /* 0x000000a326a37223 */ /* 0x044fe400000000a0 */
[----:B------:R-:W-:Y:S01]  /*c9f0*/  FFMA R82, R38, R167, R82 ;  /* 0x000000a726527223 */ /* 0x000fe20000000052 */
[----:B------:R-:W-:Y:S01]  /*ca00*/  LDS.128 R136, [R30+0x81c0] ;  /* 0x0081c0001e887984 */ /* 0x000fe20000000c00 */
[C---:B------:R-:W-:Y:S02]  /*ca10*/  FFMA R146, R79.reuse, R146, R163 ;  /* 0x000000924f927223 */ /* 0x040fe400000000a3 */
[----:B------:R-:W-:Y:S01]  /*ca20*/  FFMA R82, R79, R150, R82 ;  /* 0x000000964f527223 */ /* 0x000fe20000000052 */
[----:B------:R-:W2:Y:S01]  /*ca30*/  LDS R38, [R4.X4+0x4ec0] ;  /* 0x004ec00004267984 */ /* 0x000ea20000004800 */
[----:B------:R-:W-:-:S03]  /*ca40*/  FFMA R153, R40, R153, R146 ;  /* 0x0000009928997223 */ /* 0x000fc60000000092 */
[----:B------:R-:W5:Y:S01]  /*ca50*/  LDS.128 R140, [R30+0x87c0] ;  /* 0x0087c0001e8c7984 */ /* 0x000f620000000c00 */
[----:B------:R-:W-:-:S03]  /*ca60*/  FFMA R82, R40, R157, R82 ;  /* 0x0000009d28527223 */ /* 0x000fc60000000052 */
[----:B------:R-:W1:Y:S01]  /*ca70*/  LDS R40, [R4.X4+0x4fbc] ;  /* 0x004fbc0004287984 */ /* 0x000e620000004800 */
[C---:B0-----:R-:W-:Y:S02]  /*ca80*/  FFMA R124, R81.reuse, R124, R153 ;  /* 0x0000007c517c7223 */ /* 0x041fe40000000099 */
[----:B------:R-:W-:Y:S01]  /*ca90*/  FFMA R82, R81, R128, R82 ;  /* 0x0000008051527223 */ /* 0x000fe20000000052 */
[----:B------:R-:W-:Y:S01]  /*caa0*/  LDS R77, [R4.X4+0x50b8] ;  /* 0x0050b800044d7984 */ /* 0x000fe20000004800 */
[----:B---3--:R-:W-:-:S03]  /*cab0*/  FFMA R127, R34, R127, R124 ;  /* 0x0000007f227f7223 */ /* 0x008fc6000000007c */
[----:B------:R-:W0:Y:S01]  /*cac0*/  LDS.128 R144, [R30+0x81d0] ;  /* 0x0081d0001e907984 */ /* 0x000e220000000c00 */
[----:B------:R-:W-:-:S03]  /*cad0*/  FFMA R82, R34, R131, R82 ;  /* 0x0000008322527223 */ /* 0x000fc60000000052 */
[----:B------:R-:W3:Y:S01]  /*cae0*/  LDS.128 R148, [R30+0x87d0] ;  /* 0x0087d0001e947984 */ /* 0x000ee20000000c00 */
[----:B------:R-:W-:-:S03]  /*caf0*/  FFMA R134, R83, R134, R127 ;  /* 0x0000008653867223 */ /* 0x000fc6000000007f */
[----:B------:R-:W-:Y:S01]  /*cb00*/  LDS R34, [R4.X4+0x51b4] ;  /* 0x0051b40004227984 */ /* 0x000fe20000004800 */
[----:B------:R-:W-:-:S03]  /*cb10*/  FFMA R82, R83, R114, R82 ;  /* 0x0000007253527223 */ /* 0x000fc60000000052 */
[----:B------:R-:W0:Y:S04]  /*cb20*/  LDS.128 R152, [R30+0x81e0] ;  /* 0x0081e0001e987984 */ /* 0x000e280000000c00 */
[----:B------:R-:W0:Y:S01]  /*cb30*/  LDS.128 R156, [R30+0x87e0] ;  /* 0x0087e0001e9c7984 */ /* 0x000e220000000c00 */
[----:B------:R-:W-:-:S03]  /*cb40*/  FFMA R97, R42, R97, R134 ;  /* 0x000000612a617223 */ /* 0x000fc60000000086 */
[----:B------:R-:W-:Y:S01]  /*cb50*/  LDS R79, [R4.X4+0x52b0] ;  /* 0x0052b000044f7984 */ /* 0x000fe20000004800 */
[----:B------:R-:W-:-:S03]  /*cb60*/  FFMA R82, R42, R93, R82 ;  /* 0x0000005d2a527223 */ /* 0x000fc60000000052 */
[----:B------:R-:W0:Y:S04]  /*cb70*/  LDS.128 R160, [R30+0x81f0] ;  /* 0x0081f0001ea07984 */ /* 0x000e280000000c00 */
[----:B------:R-:W0:Y:S04]  /*cb80*/  LDS.128 R164, [R30+0x87f0] ;  /* 0x0087f0001ea47984 */ /* 0x000e280000000c00 */
[----:B------:R-:W0:Y:S04]  /*cb90*/  LDS R42, [R4.X4+0x53ac] ;  /* 0x0053ac00042a7984 */ /* 0x000e280000004800 */
[----:B------:R-:W-:Y:S04]  /*cba0*/  LDS R81, [R4.X4+0x54a8] ;  /* 0x0054a80004517984 */ /* 0x000fe80000004800 */
[----:B------:R-:W3:Y:S04]  /*cbb0*/  LDS.128 R112, [R30+0x8200] ;  /* 0x008200001e707984 */ /* 0x000ee80000000c00 */
[----:B------:R-:W3:Y:S01]  /*cbc0*/  LDS.128 R116, [R30+0x8800] ;  /* 0x008800001e747984 */ /* 0x000ee20000000c00 */
[----:B-1----:R-:W-:-:S03]  /*cbd0*/  FFMA R84, R73, R84, R97 ;  /* 0x0000005449547223 */ /* 0x002fc60000000061 */
[----:B------:R-:W1:Y:S01]  /*cbe0*/  LDS.128 R120, [R30+0x8210] ;  /* 0x008210001e787984 */ /* 0x000e620000000c00 */
[----:B------:R-:W-:-:S03]  /*cbf0*/  FFMA R72, R73, R72, R82 ;  /* 0x0000004849487223 */ /* 0x000fc60000000052 */
[----:B------:R-:W1:Y:S01]  /*cc00*/  LDS.128 R124, [R30+0x8810] ;  /* 0x008810001e7c7984 */ /* 0x000e620000000c00 */
        /* <DEDUP_REMOVED lines=8> */
[----:B------:R-:W2:Y:S01]  /*cc90*/  LDS.128 R92, [R30+0x8230] ;  /* 0x008230001e5c7984 */ /* 0x000ea20000000c00 */
[----:B------:R-:W-:-:S02]  /*cca0*/  FFMA R139, R40, R139, R136 ;  /* 0x0000008b288b7223 */ /* 0x000fc40000000088 */
[----:B------:R-:W-:Y:S01]  /*ccb0*/  FFMA R75, R40, R143, R75 ;  /* 0x0000008f284b7223 */ /* 0x000fe2000000004b */
[----:B------:R-:W-:Y:S01]  /*ccc0*/  LDS R38, [R4.X4+0x5994] ;  /* 0x0059940004267984 */ /* 0x000fe20000004800 */
[----:B0-----:R-:W-:Y:S02]  /*ccd0*/  FFMA R146, R146, R77, R139 ;  /* 0x0000004d92927223 */ /* 0x001fe4000000008b */
[----:B---3--:R-:W-:Y:S01]  /*cce0*/  FFMA R75, R77, R150, R75 ;  /* 0x000000964d4b7223 */ /* 0x008fe2000000004b */
[----:B------:R-:W0:Y:S04]  /*ccf0*/  LDS.128 R100, [R30+0x8240] ;  /* 0x008240001e647984 */ /* 0x000e280000000c00 */
[----:B------:R-:W3:Y:S01]  /*cd00*/  LDS.128 R108, [R30+0x8840] ;  /* 0x008840001e6c7984 */ /* 0x000ee20000000c00 */
[----:B------:R-:W-:-:S02]  /*cd10*/  FFMA R153, R153, R34, R146 ;  /* 0x0000002299997223 */ /* 0x000fc40000000092 */
[----:B------:R-:W-:Y:S01]  /*cd20*/  FFMA R75, R34, R157, R75 ;  /* 0x0000009d224b7223 */ /* 0x000fe2000000004b */
[----:B------:R-:W-:Y:S01]  /*cd30*/  LDS R139, [R4.X4+0x5a90] ;  /* 0x005a9000048b7984 */ /* 0x000fe20000004800 */
[----:B------:R-:W-:Y:S02]  /*cd40*/  FFMA R160, R160, R79, R153 ;  /* 0x0000004fa0a07223 */ /* 0x000fe40000000099 */
[----:B------:R-:W-:Y:S01]  /*cd50*/  FFMA R75, R79, R164, R75 ;  /* 0x000000a44f4b7223 */ /* 0x000fe2000000004b */
[----:B------:R-:W-:Y:S01]  /*cd60*/  LDS R34, [R4.X4+0x5b8c] ;  /* 0x005b8c0004227984 */ /* 0x000fe20000004800 */
[C---:B------:R-:W-:Y:S02]  /*cd70*/  FFMA R163, R42.reuse, R163, R160 ;  /* 0x000000a32aa37223 */ /* 0x040fe400000000a0 */
[----:B------:R-:W-:Y:S01]  /*cd80*/  FFMA R167, R42, R167, R75 ;  /* 0x000000a72aa77223 */ /* 0x000fe2000000004b */
[----:B------:R-:W5:Y:S01]  /*cd90*/  LDS.128 R76, [R30+0x8250] ;  /* 0x008250001e4c7984 */ /* 0x000f620000000c00 */
[----:B------:R-:W-:-:S02]  /*cda0*/  FFMA R114, R114, R81, R163 ;  /* 0x0000005172727223 */ /* 0x000fc400000000a3 */
[----:B------:R-:W-:Y:S01]  /*cdb0*/  FFMA R118, R81, R118, R167 ;  /* 0x0000007651767223 */ /* 0x000fe200000000a7 */
[----:B------:R-:W5:Y:S01]  /*cdc0*/  LDS.128 R72, [R30+0x8850] ;  /* 0x008850001e487984 */ /* 0x000f620000000c00 */
[----:B-1----:R-:W-:Y:S02]  /*cdd0*/  FFMA R121, R121, R44, R114 ;  /* 0x0000002c79797223 */ /* 0x002fe40000000072 */
[----:B------:R-:W-:Y:S01]  /*cde0*/  FFMA R118, R44, R125, R118 ;  /* 0x0000007d2c767223 */ /* 0x000fe20000000076 */
[----:B------:R-:W-:Y:S01]  /*cdf0*/  LDS.128 R96, [R30+0x8270] ;  /* 0x008270001e607984 */ /* 0x000fe20000000c00 */
[----:B----4-:R-:W-:Y:S02]  /*ce00*/  FFMA R128, R128, R83, R121 ;  /* 0x0000005380807223 */ /* 0x010fe40000000079 */
[----:B------:R-:W-:Y:S01]  /*ce10*/  FFMA R118, R83, R132, R118 ;  /* 0x0000008453767223 */ /* 0x000fe20000000076 */
[----:B------:R-:W-:Y:S01]  /*ce20*/  LDS R121, [R4.X4+0x5c88] ;  /* 0x005c880004797984 */ /* 0x000fe20000004800 */
[----:B------:R-:W-:-:S02]  /*ce30*/  FFMA R131, R36, R131, R128 ;  /* 0x0000008324837223 */ /* 0x000fc40000000080 */
[----:B------:R-:W-:Y:S01]  /*ce40*/  FFMA R118, R36, R135, R118 ;  /* 0x0000008724767223 */ /* 0x000fe20000000076 */
[----:B------:R-:W1:Y:S01]  /*ce50*/  LDS.128 R80, [R30+0x8260] ;  /* 0x008260001e507984 */ /* 0x000e620000000c00 */
[----:B--2---:R-:W-:Y:S02]  /*ce60*/  FFMA R94, R94, R85, R131 ;  /* 0x000000555e5e7223 */ /* 0x004fe40000000083 */
[----:B------:R-:W-:Y:S01]  /*ce70*/  FFMA R90, R85, R90, R118 ;  /* 0x0000005a555a7223 */ /* 0x000fe20000000076 */
[----:B------:R-:W-:Y:S04]  /*ce80*/  LDS R36, [R4.X4+0x5d84] ;  /* 0x005d840004247984 */ /* 0x000fe80000004800 */
[----:B------:R-:W2:Y:S01]  /*ce90*/  LDS.128 R84, [R30+0x8860] ;  /* 0x008860001e547984 */ /* 0x000ea20000000c00 */
[----:B0-----:R-:W-:-:S03]  /*cea0*/  FFMA R101, R101, R38, R94 ;  /* 0x0000002665657223 */ /* 0x001fc6000000005e */
[----:B------:R-:W0:Y:S01]  /*ceb0*/  LDS.128 R104, [R30+0x8870] ;  /* 0x008870001e687984 */ /* 0x000e220000000c00 */
[----:B---3--:R-:W-:-:S03]  /*cec0*/  FFMA R90, R38, R109, R90 ;  /* 0x0000006d265a7223 */ /* 0x008fc6000000005a */
[----:B------:R-:W3:Y:S04]  /*ced0*/  LDS R38, [R4.X4+0x4edc] ;  /* 0x004edc0004267984 */ /* 0x000ee80000004800 */
[----:B------:R-:W4:Y:S04]  /*cee0*/  LDS R109, [R4.X4+0x4fd8] ;  /* 0x004fd800046d7984 */ /* 0x000f280000004800 */
[----:B------:R-:W4:Y:S01]  /*cef0*/  LDS R40, [R4.X4+0x50d4] ;  /* 0x0050d40004287984 */ /* 0x000f220000004800 */
[----:B-----5:R-:W-:-:S03]  /*cf00*/  FFMA R76, R76, R139, R101 ;  /* 0x0000008b4c4c7223 */ /* 0x020fc60000000065 */
[----:B------:R-:W5:Y:S01]  /*cf10*/  LDS R101, [R4.X4+0x51d0] ;  /* 0x0051d00004657984 */ /* 0x000f620000004800 */
[----:B------:R-:W-:-:S03]  /*cf20*/  FFMA R72, R139, R72, R90 ;  /* 0x000000488b487223 */ /* 0x000fc6000000005a */
[----:B------:R-:W5:Y:S01]  /*cf30*/  LDS R42, [R4.X4+0x52cc] ;  /* 0x0052cc00042a7984 */ /* 0x000f620000004800 */
[----:B------:R-:W-:-:S03]  /*cf40*/  FFMA R72, R34, R75, R72 ;  /* 0x0000004b22487223 */ /* 0x000fc60000000048 */
[----:B------:R-:W5:Y:S01]  /*cf50*/  LDS R75, [R4.X4+0x53c8] ;  /* 0x0053c800044b7984 */ /* 0x000f620000004800 */
[----:B------:R-:W-:-:S03]  /*cf60*/  FFMA R79, R34, R79, R76 ;  /* 0x0000004f224f7223 */ /* 0x000fc6000000004c */
[----:B------:R-:W5:Y:S01]  /*cf70*/  LDS R34, [R4.X4+0x54c4] ;  /* 0x0054c40004227984 */ /* 0x000f620000004800 */
[----:B-1----:R-:W-:-:S03]  /*cf80*/  FFMA R82, R82, R121, R79 ;  /* 0x0000007952527223 */ /* 0x002fc6000000004f */
[----:B------:R-:W1:Y:S01]  /*cf90*/  LDS R125, [R4.X4+0x55c0] ;  /* 0x0055c000047d7984 */ /* 0x000e620000004800 */
[----:B--2---:R-:W-:-:S03]  /*cfa0*/  FFMA R72, R121, R86, R72 ;  /* 0x0000005679487223 */ /* 0x004fc60000000048 */
[----:B------:R-:W2:Y:S01]  /*cfb0*/  LDS R44, [R4.X4+0x56bc] ;  /* 0x0056bc00042c7984 */ /* 0x000ea20000004800 */
[----:B------:R-:W-:Y:S02]  /*cfc0*/  FFMA R82, R97, R36, R82 ;  /* 0x0000002461527223 */ /* 0x000fe40000000052 */
[----:B0-----:R-:W-:Y:S01]  /*cfd0*/  FFMA R72, R36, R105, R72 ;  /* 0x0000006924487223 */ /* 0x001fe20000000048 */
[----:B------:R-:W0:Y:S01]  /*cfe0*/  LDS R79, [R4.X4+0x57b8] ;  /* 0x0057b800044f7984 */ /* 0x000e220000004800 */
[----:B---3--:R-:W-:-:S03]  /*cff0*/  FFMA R137, R38, R137, R82 ;  /* 0x0000008926897223 */ /* 0x008fc60000000052 */
[----:B------:R-:W3:Y:S01]  /*d000*/  LDS R36, [R4.X4+0x58b4] ;  /* 0x0058b40004247984 */ /* 0x000ee20000004800 */
[----:B------:R-:W-:Y:S02]  /*d010*/  FFMA R72, R38, R141, R72 ;  /* 0x0000008d26487223 */ /* 0x000fe40000000048 */
[C---:B----4-:R-:W-:Y:S01]  /*d020*/  FFMA R144, R109.reuse, R144, R137 ;  /* 0x000000906d907223 */ /* 0x050fe20000000089 */
[----:B------:R-:W4:Y:S01]  /*d030*/  LDS R97, [R4.X4+0x59b0] ;  /* 0x0059b00004617984 */ /* 0x000f220000004800 */
        /* <DEDUP_REMOVED lines=13> */
[----:B------:R-:W-:Y:S04]  /*d110*/  LDS R42, [R4.X4+0x4ff4] ;  /* 0x004ff400042a7984 */ /* 0x000fe80000004800 */
[----:B------:R-:W5:Y:S01]  /*d120*/  LDS R75, [R4.X4+0x5da0] ;  /* 0x005da000044b7984 */ /* 0x000f620000004800 */
[----:B------:R-:W-:-:S02]  /*d130*/  FFMA R115, R34, R115, R112 ;  /* 0x0000007322737223 */ /* 0x000fc40000000070 */
[----:B------:R-:W-:Y:S01]  /*d140*/  FFMA R72, R34, R119, R72 ;  /* 0x0000007722487223 */ /* 0x000fe20000000048 */
[----:B------:R-:W-:Y:S01]  /*d150*/  LDS R131, [R4.X4+0x6270] ;  /* 0x0062700004837984 */ /* 0x000fe20000004800 */
[----:B-1----:R-:W-:-:S03]  /*d160*/  FFMA R122, R125, R122, R115 ;  /* 0x0000007a7d7a7223 */ /* 0x002fc60000000073 */
[----:B------:R-:W1:Y:S01]  /*d170*/  LDS R34, [R4.X4+0x4ef8] ;  /* 0x004ef80004227984 */ /* 0x000e620000004800 */
[----:B------:R-:W-:Y:S02]  /*d180*/  FFMA R72, R125, R126, R72 ;  /* 0x0000007e7d487223 */ /* 0x000fe40000000048 */
[C---:B--2---:R-:W-:Y:S01]  /*d190*/  FFMA R129, R44.reuse, R129, R122 ;  /* 0x000000812c817223 */ /* 0x044fe2000000007a */
[----:B------:R-:W-:Y:S01]  /*d1a0*/  LDS R137, [R4.X4+0x6468] ;  /* 0x0064680004897984 */ /* 0x000fe20000004800 */
[----:B------:R-:W-:Y:S02]  /*d1b0*/  FFMA R72, R44, R133, R72 ;  /* 0x000000852c487223 */ /* 0x000fe40000000048 */
[C---:B0-----:R-:W-:Y:S01]  /*d1c0*/  FFMA R92, R79.reuse, R92, R129 ;  /* 0x0000005c4f5c7223 */ /* 0x041fe20000000081 */
[----:B------:R-:W0:Y:S01]  /*d1d0*/  LDS R44, [R4.X4+0x51ec] ;  /* 0x0051ec00042c7984 */ /* 0x000e220000004800 */
[----:B------:R-:W-:Y:S02]  /*d1e0*/  FFMA R72, R79, R88, R72 ;  /* 0x000000584f487223 */ /* 0x000fe40000000048 */
[C---:B---3--:R-:W-:Y:S01]  /*d1f0*/  FFMA R95, R36.reuse, R95, R92 ;  /* 0x0000005f245f7223 */ /* 0x048fe2000000005c */
[----:B------:R-:W2:Y:S01]  /*d200*/  LDS R79, [R4.X4+0x52e8] ;  /* 0x0052e800044f7984 */ /* 0x000ea20000004800 */
[----:B------:R-:W-:-:S02]  /*d210*/  FFMA R72, R36, R91, R72 ;  /* 0x0000005b24487223 */ /* 0x000fc40000000048 */
[C---:B----4-:R-:W-:Y:S01]  /*d220*/  FFMA R102, R97.reuse, R102, R95 ;  /* 0x0000006661667223 */ /* 0x050fe2000000005f */
[----:B------:R-:W3:Y:S01]  /*d230*/  LDS R36, [R4.X4+0x53e4] ;  /* 0x0053e40004247984 */ /* 0x000ee20000004800 */
[----:B------:R-:W-:Y:S02]  /*d240*/  FFMA R72, R97, R110, R72 ;  /* 0x0000006e61487223 */ /* 0x000fe40000000048 */
[C---:B------:R-:W-:Y:S01]  /*d250*/  FFMA R77, R38.reuse, R77, R102 ;  /* 0x0000004d264d7223 */ /* 0x040fe20000000066 */
[----:B------:R-:W-:Y:S01]  /*d260*/  LDS R129, [R4.X4+0x6078] ;  /* 0x0060780004817984 */ /* 0x000fe20000004800 */
[----:B------:R-:W-:Y:S02]  /*d270*/  FFMA R72, R38, R73, R72 ;  /* 0x0000004926487223 */ /* 0x000fe40000000048 */
[C---:B-----5:R-:W-:Y:S01]  /*d280*/  FFMA R80, R101.reuse, R80, R77 ;  /* 0x0000005065507223 */ /* 0x060fe2000000004d */
[----:B------:R-:W4:Y:S01]  /*d290*/  LDS R73, [R4.X4+0x54e0] ;  /* 0x0054e00004497984 */ /* 0x000f220000004800 */
[----:B------:R-:W-:-:S02]  /*d2a0*/  FFMA R72, R101, R84, R72 ;  /* 0x0000005465487223 */ /* 0x000fc40000000048 */
[C---:B------:R-:W-:Y:S01]  /*d2b0*/  FFMA R83, R40.reuse, R83, R80 ;  /* 0x0000005328537223 */ /* 0x040fe20000000050 */
[----:B------:R-:W5:Y:S01]  /*d2c0*/  LDS R38, [R4.X4+0x55dc] ;  /* 0x0055dc0004267984 */ /* 0x000f620000004800 */
[----:B------:R-:W-:-:S03]  /*d2d0*/  FFMA R72, R40, R87, R72 ;  /* 0x0000005728487223 */ /* 0x000fc60000000048 */
[----:B------:R-:W5:Y:S01]  /*d2e0*/  LDS R77, [R4.X4+0x56d8] ;  /* 0x0056d800044d7984 */ /* 0x000f620000004800 */
[C---:B------:R-:W-:Y:S02]  /*d2f0*/  FFMA R83, R75.reuse, R98, R83 ;  /* 0x000000624b537223 */ /* 0x040fe40000000053 */
[----:B------:R-:W-:Y:S01]  /*d300*/  FFMA R75, R75, R106, R72 ;  /* 0x0000006a4b4b7223 */ /* 0x000fe20000000048 */
[----:B------:R-:W5:Y:S03]  /*d310*/  LDS R40, [R4.X4+0x57d4] ;  /* 0x0057d40004287984 */ /* 0x000f660000004800 */
[C---:B-1----:R-:W-:Y:S01]  /*d320*/  FFMA R142, R34.reuse, R142, R75 ;  /* 0x0000008e228e7223 */ /* 0x042fe2000000004b */
[----:B------:R-:W-:Y:S01]  /*d330*/  LDS R87, [R4.X4+0x5cc0] ;  /* 0x005cc00004577984 */ /* 0x000fe20000004800 */
[----:B------:R-:W-:-:S03]  /*d340*/  FFMA R138, R34, R138, R83 ;  /* 0x0000008a228a7223 */ /* 0x000fc60000000053 */
[----:B------:R-:W1:Y:S01]  /*d350*/  LDS R75, [R4.X4+0x58d0] ;  /* 0x0058d000044b7984 */ /* 0x000e620000004800 */
[C---:B------:R-:W-:Y:S02]  /*d360*/  FFMA R145, R42.reuse, R145, R138 ;  /* 0x000000912a917223 */ /* 0x040fe4000000008a */
[----:B------:R-:W-:Y:S01]  /*d370*/  FFMA R142, R42, R149, R142 ;  /* 0x000000952a8e7223 */ /* 0x000fe2000000008e */
[----:B------:R-:W1:Y:S01]  /*d380*/  LDS R34, [R4.X4+0x59cc] ;  /* 0x0059cc0004227984 */ /* 0x000e620000004800 */
[C---:B------:R-:W-:Y:S02]  /*d390*/  FFMA R152, R105.reuse, R152, R145 ;  /* 0x0000009869987223 */ /* 0x040fe40000000091 */
[----:B------:R-:W-:Y:S01]  /*d3a0*/  FFMA R142, R105, R156, R142 ;  /* 0x0000009c698e7223 */ /* 0x000fe2000000008e */
[----:B------:R-:W1:Y:S01]  /*d3b0*/  LDS R83, [R4.X4+0x5ac8] ;  /* 0x005ac80004537984 */ /* 0x000e620000004800 */
[C---:B0-----:R-:W-:Y:S02]  /*d3c0*/  FFMA R155, R44.reuse, R155, R152 ;  /* 0x0000009b2c9b7223 */ /* 0x041fe40000000098 */
[----:B------:R-:W-:Y:S01]  /*d3d0*/  FFMA R142, R44, R159, R142 ;  /* 0x0000009f2c8e7223 */ /* 0x000fe2000000008e */
[----:B------:R-:W0:Y:S01]  /*d3e0*/  LDS R42, [R4.X4+0x5bc4] ;  /* 0x005bc400042a7984 */ /* 0x000e220000004800 */
[----:B--2---:R-:W-:-:S02]  /*d3f0*/  FFMA R162, R79, R162, R155 ;  /* 0x000000a24fa27223 */ /* 0x004fc4000000009b */
[----:B------:R-:W-:Y:S01]  /*d400*/  FFMA R142, R79, R166, R142 ;  /* 0x000000a64f8e7223 */ /* 0x000fe2000000008e */
[----:B------:R-:W-:Y:S01]  /*d410*/  LDS R44, [R4.X4+0x5e80] ;  /* 0x005e8000042c7984 */ /* 0x000fe20000004800 */
[C---:B---3--:R-:W-:Y:S02]  /*d420*/  FFMA R113, R36.reuse, R113, R162 ;  /* 0x0000007124717223 */ /* 0x048fe400000000a2 */
[----:B------:R-:W-:Y:S01]  /*d430*/  FFMA R117, R36, R117, R142 ;  /* 0x0000007524757223 */ /* 0x000fe2000000008e */
[----:B------:R-:W-:Y:S01]  /*d440*/  LDS R139, [R4.X4+0x6660] ;  /* 0x00666000048b7984 */ /* 0x000fe20000004800 */
[C---:B----4-:R-:W-:Y:S02]  /*d450*/  FFMA R120, R73.reuse, R120, R113 ;  /* 0x0000007849787223 */ /* 0x050fe40000000071 */
[----:B------:R-:W-:Y:S01]  /*d460*/  FFMA R117, R73, R124, R117 ;  /* 0x0000007c49757223 */ /* 0x000fe20000000075 */
[----:B------:R-:W2:Y:S01]  /*d470*/  LDS R36, [R4.X4+0x5dbc] ;  /* 0x005dbc0004247984 */ /* 0x000ea20000004800 */
[----:B-----5:R-:W-:-:S02]  /*d480*/  FFMA R123, R38, R123, R120 ;  /* 0x0000007b267b7223 */ /* 0x020fc40000000078 */
[----:B------:R-:W-:Y:S01]  /*d490*/  FFMA R117, R38, R127, R117 ;  /* 0x0000007f26757223 */ /* 0x000fe20000000075 */
[----:B------:R-:W-:Y:S01]  /*d4a0*/  LDS.128 R112, [R30+0x8280] ;  /* 0x008280001e707984 */ /* 0x000fe20000000c00 */
[C---:B------:R-:W-:Y:S02]  /*d4b0*/  FFMA R130, R77.reuse, R130, R123 ;  /* 0x000000824d827223 */ /* 0x040fe4000000007b */
[----:B------:R-:W-:Y:S01]  /*d4c0*/  FFMA R117, R77, R134, R117 ;  /* 0x000000864d757223 */ /* 0x000fe20000000075 */
[----:B------:R-:W-:Y:S01]  /*d4d0*/  LDS.128 R120, [R30+0x82d0] ;  /* 0x0082d0001e787984 */ /* 0x000fe20000000c00 */
[C---:B------:R-:W-:Y:S02]  /*d4e0*/  FFMA R93, R40.reuse, R93, R130 ;  /* 0x0000005d285d7223 */ /* 0x040fe40000000082 */
[----:B------:R-:W-:Y:S01]  /*d4f0*/  FFMA R117, R40, R89, R117 ;  /* 0x0000005928757223 */ /* 0x000fe20000000075 */
[----:B------:R-:W-:Y:S04]  /*d500*/  LDS.128 R132, [R30+0x88e0] ;  /* 0x0088e0001e847984 */ /* 0x000fe80000000c00 */
[----:B------:R-:W3:Y:S01]  /*d510*/  LDS.128 R88, [R30+0x8880] ;  /* 0x008880001e587984 */ /* 0x000ee20000000c00 */
[----:B-1----:R-:W-:-:S03]  /*d520*/  FFMA R100, R75, R100, R93 ;  /* 0x000000644b647223 */ /* 0x002fc6000000005d */
[----:B------:R-:W1:Y:S01]  /*d530*/  LDS R40, [R4.X4+0x5f7c] ;  /* 0x005f7c0004287984 */ /* 0x000e620000004800 */
[----:B------:R-:W-:Y:S02]  /*d540*/  FFMA R108, R75, R108, R117 ;  /* 0x0000006c4b6c7223 */ /* 0x000fe40000000075 */
[C---:B------:R-:W-:Y:S01]  /*d550*/  FFMA R73, R34.reuse, R103, R100 ;  /* 0x0000006722497223 */ /* 0x040fe20000000064 */
[----:B------:R-:W-:Y:S01]  /*d560*/  LDS.128 R92, [R30+0x8290] ;  /* 0x008290001e5c7984 */ /* 0x000fe20000000c00 */
[----:B------:R-:W-:-:S03]  /*d570*/  FFMA R38, R34, R111, R108 ;  /* 0x0000006f22267223 */ /* 0x000fc6000000006c */
[----:B------:R-:W4:Y:S01]  /*d580*/  LDS.128 R100, [R30+0x8890] ;  /* 0x008890001e647984 */ /* 0x000f220000000c00 */
[----:B------:R-:W-:-:S03]  /*d590*/  FFMA R34, R83, R78, R73 ;  /* 0x0000004e53227223 */ /* 0x000fc60000000049 */
[----:B------:R-:W5:Y:S01]  /*d5a0*/  LDS.128 R76, [R30+0x88a0] ;  /* 0x0088a0001e4c7984 */ /* 0x000f620000000c00 */
[----:B------:R-:W-:-:S03]  /*d5b0*/  FFMA R38, R83, R74, R38 ;  /* 0x0000004a53267223 */ /* 0x000fc60000000026 */
[----:B------:R-:W1:Y:S01]  /*d5c0*/  LDS.128 R108, [R30+0x82a0] ;  /* 0x0082a0001e6c7984 */ /* 0x000e620000000c00 */
[----:B0-----:R-:W-:-:S03]  /*d5d0*/  FFMA R81, R42, R81, R34 ;  /* 0x000000512a517223 */ /* 0x001fc60000000022 */
[----:B------:R-:W-:Y:S04]  /*d5e0*/  LDS.128 R116, [R30+0x82b0] ;  /* 0x0082b0001e747984 */ /* 0x000fe80000000c00 */
[----:B------:R-:W0:Y:S01]  /*d5f0*/  LDS.128 R72, [R30+0x88b0] ;  /* 0x0088b0001e487984 */ /* 0x000e220000000c00 */
[----:B------:R-:W-:-:S03]  /*d600*/  FFMA R38, R42, R85, R38 ;  /* 0x000000552a267223 */ /* 0x000fc60000000026 */
[----:B------:R-:W0:Y:S01]  /*d610*/  LDS R34, [R4.X4+0x636c] ;  /* 0x00636c0004227984 */ /* 0x000e220000004800 */
[C---:B------:R-:W-:Y:S02]  /*d620*/  FFMA R96, R87.reuse, R96, R81 ;  /* 0x0000006057607223 */ /* 0x040fe40000000051 */
[----:B------:R-:W-:Y:S01]  /*d630*/  FFMA R38, R87, R104, R38 ;  /* 0x0000006857267223 */ /* 0x000fe20000000026 */
[----:B------:R-:W-:Y:S01]  /*d640*/  LDS.128 R80, [R30+0x88c0] ;  /* 0x0088c0001e507984 */ /* 0x000fe20000000c00 */
[----:B--2---:R-:W-:-:S03]  /*d650*/  FFMA R125, R36, R99, R96 ;  /* 0x00000063247d7223 */ /* 0x004fc60000000060 */
[----:B------:R-:W2:Y:S01]  /*d660*/  LDS.128 R84, [R30+0x82c0] ;  /* 0x0082c0001e547984 */ /* 0x000ea20000000c00 */
[----:B------:R-:W-:-:S03]  /*d670*/  FFMA R127, R36, R107, R38 ;  /* 0x0000006b247f7223 */ /* 0x000fc60000000026 */
[----:B------:R-:W0:Y:S04]  /*d680*/  LDS R42, [R4.X4+0x6564] ;  /* 0x00656400042a7984 */ /* 0x000e280000004800 */
[----:B------:R-:W2:Y:S04]  /*d690*/  LDS.128 R96, [R30+0x88d0] ;  /* 0x0088d0001e607984 */ /* 0x000ea80000000c00 */
[----:B------:R-:W2:Y:S01]  /*d6a0*/  LDS.128 R104, [R30+0x82e0] ;  /* 0x0082e0001e687984 */ /* 0x000ea20000000c00 */
[----:B---3--:R-:W-:-:S03]  /*d6b0*/  FFMA R88, R44, R88, R127 ;  /* 0x000000582c587223 */ /* 0x008fc6000000007f */
[----:B------:R-:W3:Y:S01]  /*d6c0*/  LDS R36, [R4.X4+0x675c] ;  /* 0x00675c0004247984 */ /* 0x000ee20000004800 */
[----:B------:R-:W-:-:S03]  /*d6d0*/  FFMA R112, R112, R44, R125 ;  /* 0x0000002c70707223 */ /* 0x000fc6000000007d */
[----:B------:R-:W-:Y:S01]  /*d6e0*/  LDS R153, [R4.X4+0x6858] ;  /* 0x0068580004997984 */ /* 0x000fe20000004800 */
        /* <DEDUP_REMOVED lines=8> */
[----:B------:R-:W4:Y:S01]  /*d770*/  LDS.128 R160, [R30+0x8900] ;  /* 0x008900001ea07984 */ /* 0x000f220000000c00 */
[----:B-----5:R-:W-:Y:S02]  /*d780*/  FFMA R77, R46, R77, R88 ;  /* 0x0000004d2e4d7223 */ /* 0x020fe40000000058 */
[----:B------:R-:W-:Y:S01]  /*d790*/  FFMA R109, R109, R46, R94 ;  /* 0x0000002e6d6d7223 */ /* 0x000fe2000000005e */
[----:B------:R-:W-:Y:S01]  /*d7a0*/  LDS.128 R124, [R30+0x8910] ;  /* 0x008910001e7c7984 */ /* 0x000fe20000000c00 */
[----:B0-----:R-:W-:Y:S02]  /*d7b0*/  FFMA R72, R131, R72, R77 ;  /* 0x0000004883487223 */ /* 0x001fe4000000004d */
[----:B------:R-:W-:Y:S01]  /*d7c0*/  FFMA R116, R116, R131, R109 ;  /* 0x0000008374747223 */ /* 0x000fe2000000006d */
[----:B------:R-:W0:Y:S04]  /*d7d0*/  LDS R77, [R4.X4+0x6a50] ;  /* 0x006a5000044d7984 */ /* 0x000e280000004800 */
[----:B------:R-:W5:Y:S01]  /*d7e0*/  LDS.128 R128, [R30+0x8310] ;  /* 0x008310001e807984 */ /* 0x000f620000000c00 */
[----:B------:R-:W-:-:S02]  /*d7f0*/  FFMA R119, R34, R119, R116 ;  /* 0x0000007722777223 */ /* 0x000fc40000000074 */
[----:B------:R-:W-:Y:S01]  /*d800*/  FFMA R72, R34, R75, R72 ;  /* 0x0000004b22487223 */ /* 0x000fe20000000048 */
[----:B------:R-:W-:Y:S01]  /*d810*/  LDS.128 R140, [R30+0x8320] ;  /* 0x008320001e8c7984 */ /* 0x000fe20000000c00 */
[----:B--2---:R-:W-:Y:S02]  /*d820*/  FFMA R86, R86, R137, R119 ;  /* 0x0000008956567223 */ /* 0x004fe40000000077 */
[----:B------:R-:W-:Y:S01]  /*d830*/  FFMA R72, R137, R82, R72 ;  /* 0x0000005289487223 */ /* 0x000fe20000000048 */
[----:B------:R-:W2:Y:S01]  /*d840*/  LDS R34, [R4.X4+0x6b4c] ;  /* 0x006b4c0004227984 */ /* 0x000ea20000004800 */
[----:B------:R-:W-:Y:S02]  /*d850*/  FFMA R121, R121, R42, R86 ;  /* 0x0000002a79797223 */ /* 0x000fe40000000056 */
[----:B------:R-:W-:Y:S01]  /*d860*/  FFMA R72, R42, R97, R72 ;  /* 0x000000612a487223 */ /* 0x000fe20000000048 */
[----:B------:R-:W2:Y:S01]  /*d870*/  LDS R75, [R4.X4+0x6c48] ;  /* 0x006c4800044b7984 */ /* 0x000ea20000004800 */
[----:B------:R-:W-:-:S02]  /*d880*/  FFMA R104, R104, R139, R121 ;  /* 0x0000008b68687223 */ /* 0x000fc40000000079 */
[----:B------:R-:W-:Y:S01]  /*d890*/  FFMA R72, R139, R132, R72 ;  /* 0x000000848b487223 */ /* 0x000fe20000000048 */
[----:B------:R-:W-:Y:S01]  /*d8a0*/  LDS.128 R156, [R30+0x8930] ;  /* 0x008930001e9c7984 */ /* 0x000fe20000000c00 */
[C---:B---3--:R-:W-:Y:S02]  /*d8b0*/  FFMA R107, R36.reuse, R107, R104 ;  /* 0x0000006b246b7223 */ /* 0x048fe40000000068 */
[----:B------:R-:W-:Y:S01]  /*d8c0*/  FFMA R72, R36, R135, R72 ;  /* 0x0000008724487223 */ /* 0x000fe20000000048 */
[----:B------:R-:W3:Y:S01]  /*d8d0*/  LDS.128 R136, [R30+0x8920] ;  /* 0x008920001e887984 */ /* 0x000ee20000000c00 */
[----:B-1----:R-:W-:Y:S02]  /*d8e0*/  FFMA R150, R150, R153, R107 ;  /* 0x0000009996967223 */ /* 0x002fe4000000006b */
[----:B------:R-:W-:Y:S01]  /*d8f0*/  FFMA R72, R153, R146, R72 ;  /* 0x0000009299487223 */ /* 0x000fe20000000048 */
[----:B------:R-:W1:Y:S01]  /*d900*/  LDS R36, [R4.X4+0x6d44] ;  /* 0x006d440004247984 */ /* 0x000e620000004800 */
[----:B----4-:R-:W-:-:S03]  /*d910*/  FFMA R165, R165, R38, R150 ;  /* 0x00000026a5a57223 */ /* 0x010fc60000000096 */
[----:B------:R-:W4:Y:S01]  /*d920*/  LDS.128 R152, [R30+0x8330] ;  /* 0x008330001e987984 */ /* 0x000f220000000c00 */
[----:B------:R-:W-:-:S03]  /*d930*/  FFMA R72, R38, R161, R72 ;  /* 0x000000a126487223 */ /* 0x000fc60000000048 */
[----:B------:R-:W4:Y:S04]  /*d940*/  LDS R38, [R4.X4+0x5e9c] ;  /* 0x005e9c0004267984 */ /* 0x000f280000004800 */
[----:B------:R-:W4:Y:S01]  /*d950*/  LDS R91, [R4.X4+0x5f98] ;  /* 0x005f9800045b7984 */ /* 0x000f220000004800 */
[----:B0-----:R-:W-:-:S03]  /*d960*/  FFMA R72, R77, R124, R72 ;  /* 0x0000007c4d487223 */ /* 0x001fc60000000048 */
[----:B------:R-:W0:Y:S01]  /*d970*/  LDS R40, [R4.X4+0x6094] ;  /* 0x0060940004287984 */ /* 0x000e220000004800 */
[----:B-----5:R-:W-:-:S03]  /*d980*/  FFMA R128, R128, R77, R165 ;  /* 0x0000004d80807223 */ /* 0x020fc600000000a5 */
[----:B------:R-:W5:Y:S04]  /*d990*/  LDS R77, [R4.X4+0x6190] ;  /* 0x00619000044d7984 */ /* 0x000f680000004800 */
[----:B------:R-:W5:Y:S01]  /*d9a0*/  LDS R42, [R4.X4+0x628c] ;  /* 0x00628c00042a7984 */ /* 0x000f620000004800 */
[----:B--2---:R-:W-:-:S03]  /*d9b0*/  FFMA R131, R34, R131, R128 ;  /* 0x0000008322837223 */ /* 0x004fc60000000080 */
[----:B------:R-:W2:Y:S01]  /*d9c0*/  LDS R97, [R4.X4+0x6388] ;  /* 0x0063880004617984 */ /* 0x000ea20000004800 */
[----:B------:R-:W-:-:S03]  /*d9d0*/  FFMA R72, R34, R127, R72 ;  /* 0x0000007f22487223 */ /* 0x000fc60000000048 */
[----:B------:R-:W2:Y:S04]  /*d9e0*/  LDS R34, [R4.X4+0x6484] ;  /* 0x0064840004227984 */ /* 0x000ea80000004800 */
[----:B------:R-:W2:Y:S01]  /*d9f0*/  LDS R107, [R4.X4+0x6580] ;  /* 0x00658000046b7984 */ /* 0x000ea20000004800 */
[----:B------:R-:W-:Y:S02]  /*da00*/  FFMA R142, R142, R75, R131 ;  /* 0x0000004b8e8e7223 */ /* 0x000fe40000000083 */
[----:B---3--:R-:W-:Y:S01]  /*da10*/  FFMA R72, R75, R138, R72 ;  /* 0x0000008a4b487223 */ /* 0x008fe20000000048 */
[----:B------:R-:W3:Y:S03]  /*da20*/  LDS R44, [R4.X4+0x667c] ;  /* 0x00667c00042c7984 */ /* 0x000ee60000004800 */
[----:B-1----:R-:W-:Y:S01]  /*da30*/  FFMA R72, R36, R157, R72 ;  /* 0x0000009d24487223 */ /* 0x002fe20000000048 */
[----:B------:R-:W1:Y:S01]  /*da40*/  LDS R75, [R4.X4+0x6778] ;  /* 0x00677800044b7984 */ /* 0x000e620000004800 */
[----:B----4-:R-:W-:-:S02]  /*da50*/  FFMA R142, R153, R36, R142 ;  /* 0x00000024998e7223 */ /* 0x010fc4000000008e */
[C---:B------:R-:W-:Y:S01]  /*da60*/  FFMA R72, R38.reuse, R89, R72 ;  /* 0x0000005926487223 */ /* 0x040fe20000000048 */
[----:B------:R-:W4:Y:S01]  /*da70*/  LDS R36, [R4.X4+0x6874] ;  /* 0x0068740004247984 */ /* 0x000f220000004800 */
[----:B------:R-:W-:Y:S02]  /*da80*/  FFMA R113, R38, R113, R142 ;  /* 0x0000007126717223 */ /* 0x000fe4000000008e */
[C---:B------:R-:W-:Y:S01]  /*da90*/  FFMA R72, R91.reuse, R100, R72 ;  /* 0x000000645b487223 */ /* 0x040fe20000000048 */
[----:B------:R-:W4:Y:S01]  /*daa0*/  LDS R89, [R4.X4+0x6970] ;  /* 0x0069700004597984 */ /* 0x000f220000004800 */
[----:B------:R-:W-:Y:S02]  /*dab0*/  FFMA R92, R91, R92, R113 ;  /* 0x0000005c5b5c7223 */ /* 0x000fe40000000071 */
[C---:B0-----:R-:W-:Y:S01]  /*dac0*/  FFMA R72, R40.reuse, R103, R72 ;  /* 0x0000006728487223 */ /* 0x041fe20000000048 */
[----:B------:R-:W0:Y:S01]  /*dad0*/  LDS R38, [R4.X4+0x6a6c] ;  /* 0x006a6c0004267984 */ /* 0x000e220000004800 */
[----:B------:R-:W-:-:S02]  /*dae0*/  FFMA R95, R40, R95, R92 ;  /* 0x0000005f285f7223 */ /* 0x000fc4000000005c */
[C---:B-----5:R-:W-:Y:S01]  /*daf0*/  FFMA R72, R77.reuse, R78, R72 ;  /* 0x0000004e4d487223 */ /* 0x060fe20000000048 */
[----:B------:R-:W-:Y:S01]  /*db00*/  LDS R40, [R4.X4+0x6c64] ;  /* 0x006c640004287984 */ /* 0x000fe20000004800 */
[----:B------:R-:W-:Y:S02]  /*db10*/  FFMA R110, R77, R110, R95 ;  /* 0x0000006e4d6e7223 */ /* 0x000fe4000000005f */
[C---:B------:R-:W-:Y:S01]  /*db20*/  FFMA R72, R42.reuse, R73, R72 ;  /* 0x000000492a487223 */ /* 0x040fe20000000048 */
[----:B------:R-:W5:Y:S01]  /*db30*/  LDS R77, [R4.X4+0x6b68] ;  /* 0x006b6800044d7984 */ /* 0x000f620000004800 */
[----:B------:R-:W-:Y:S02]  /*db40*/  FFMA R117, R42, R117, R110 ;  /* 0x000000752a757223 */ /* 0x000fe4000000006e */
[C---:B--2---:R-:W-:Y:S01]  /*db50*/  FFMA R72, R97.reuse, R80, R72 ;  /* 0x0000005061487223 */ /* 0x044fe20000000048 */
[----:B------:R-:W-:Y:S01]  /*db60*/  LDS R42, [R4.X4+0x5eb8] ;  /* 0x005eb800042a7984 */ /* 0x000fe20000004800 */
[----:B------:R-:W-:-:S02]  /*db70*/  FFMA R84, R97, R84, R117 ;  /* 0x0000005461547223 */ /* 0x000fc40000000075 */
[C---:B------:R-:W-:Y:S01]  /*db80*/  FFMA R72, R34.reuse, R83, R72 ;  /* 0x0000005322487223 */ /* 0x040fe20000000048 */
        /* <DEDUP_REMOVED lines=8> */
[----:B------:R-:W-:Y:S04]  /*dc10*/  LDS R91, [R4.X4+0x6698] ;  /* 0x00669800045b7984 */ /* 0x000fe80000004800 */
[----:B------:R-:W3:Y:S01]  /*dc20*/  LDS R44, [R4.X4+0x5fb4] ;  /* 0x005fb400042c7984 */ /* 0x000ee20000004800 */
[----:B-1----:R-:W-:-:S02]  /*dc30*/  FFMA R148, R75, R148, R105 ;  /* 0x000000944b947223 */ /* 0x002fc40000000069 */
[----:B------:R-:W-:Y:S01]  /*dc40*/  FFMA R72, R75, R144, R72 ;  /* 0x000000904b487223 */ /* 0x000fe20000000048 */
[----:B------:R-:W-:Y:S04]  /*dc50*/  LDS R95, [R4.X4+0x6c80] ;  /* 0x006c8000045f7984 */ /* 0x000fe80000004800 */
[----:B------:R-:W1:Y:S01]  /*dc60*/  LDS R75, [R4.X4+0x60b0] ;  /* 0x0060b000044b7984 */ /* 0x000e620000004800 */
[C---:B----4-:R-:W-:Y:S02]  /*dc70*/  FFMA R151, R36.reuse, R151, R148 ;  /* 0x0000009724977223 */ /* 0x050fe40000000094 */
[----:B------:R-:W-:Y:S01]  /*dc80*/  FFMA R72, R36, R147, R72 ;  /* 0x0000009324487223 */ /* 0x000fe20000000048 */
[----:B------:R-:W-:Y:S01]  /*dc90*/  LDS R58, [R4.X4+0x6f3c] ;  /* 0x006f3c00043a7984 */ /* 0x000fe20000004800 */
[----:B------:R-:W-:-:S02]  /*dca0*/  FFMA R166, R89, R166, R151 ;  /* 0x000000a659a67223 */ /* 0x000fc40000000097 */
[----:B------:R-:W-:Y:S01]  /*dcb0*/  FFMA R72, R89, R162, R72 ;  /* 0x000000a259487223 */ /* 0x000fe20000000048 */
[----:B------:R-:W-:Y:S01]  /*dcc0*/  IADD3 R34, R26, 0x1, RZ ;  /* 0x000000011a227810 */ /* 0x000fe20007ffe0ff */
[C---:B0-----:R-:W-:Y:S01]  /*dcd0*/  FFMA R129, R38.reuse, R129, R166 ;  /* 0x0000008126817223 */ /* 0x041fe200000000a6 */
[----:B------:R-:W0:Y:S01]  /*dce0*/  LDS R89, [R4.X4+0x64a0] ;  /* 0x0064a00004597984 */ /* 0x000e220000004800 */
[----:B------:R-:W-:Y:S02]  /*dcf0*/  FFMA R72, R38, R125, R72 ;  /* 0x0000007d26487223 */ /* 0x000fe40000000048 */
[C---:B-----5:R-:W-:Y:S01]  /*dd00*/  FFMA R140, R77.reuse, R140, R129 ;  /* 0x0000008c4d8c7223 */ /* 0x060fe20000000081 */
[----:B------:R-:W-:Y:S01]  /*dd10*/  MOV R36, RZ ;  /* 0x000000ff00247202 */ /* 0x000fe20000000f00 */
[----:B------:R-:W-:Y:S01]  /*dd20*/  FFMA R72, R77, R136, R72 ;  /* 0x000000884d487223 */ /* 0x000fe20000000048 */
[----:B------:R-:W-:Y:S01]  /*dd30*/  LDS R60, [R4.X4+0x732c] ;  /* 0x00732c00043c7984 */ /* 0x000fe20000004800 */
[----:B------:R-:W-:-:S02]  /*dd40*/  FFMA R143, R40, R143, R140 ;  /* 0x0000008f288f7223 */ /* 0x000fc4000000008c */
[----:B------:R-:W-:Y:S01]  /*dd50*/  FFMA R139, R40, R139, R72 ;  /* 0x0000008b288b7223 */ /* 0x000fe20000000048 */
[----:B------:R-:W-:Y:S01]  /*dd60*/  LDS R62, [R4.X4+0x7524] ;  /* 0x00752400043e7984 */ /* 0x000fe20000004800 */
[C---:B--2---:R-:W-:Y:S01]  /*dd70*/  FFMA R143, R83.reuse, R154, R143 ;  /* 0x0000009a538f7223 */ /* 0x044fe2000000008f */
[----:B------:R-:W-:Y:S01]  /*dd80*/  ISETP.GE.U32.AND P0, PT, R34, 0x7, PT ;  /* 0x000000072200780c */ /* 0x000fe20003f06070 */
[----:B------:R-:W-:Y:S01]  /*dd90*/  FFMA R139, R83, R158, R139 ;  /* 0x0000009e538b7223 */ /* 0x000fe2000000008b */
[----:B------:R-:W-:Y:S01]  /*dda0*/  LDS R147, [R4.X4+0x7620] ;  /* 0x0076200004937984 */ /* 0x000fe20000004800 */
[----:B------:R-:W-:Y:S01]  /*ddb0*/  FFMA R114, R42, R114, R143 ;  /* 0x000000722a727223 */ /* 0x000fe2000000008f */
[----:B------:R-:W-:Y:S01]  /*ddc0*/  ISETP.LT.U32.AND P5, PT, R14, 0x7, !P0 ;  /* 0x000000070e00780c */ /* 0x000fe200047a1070 */
[----:B------:R-:W-:Y:S01]  /*ddd0*/  FFMA R90, R42, R90, R139 ;  /* 0x0000005a2a5a7223 */ /* 0x000fe2000000008b */
[----:B------:R-:W-:Y:S01]  /*dde0*/  LDS R64, [R4.X4+0x771c] ;  /* 0x00771c0004407984 */ /* 0x000fe20000004800 */
[----:B---3--:R-:W-:-:S03]  /*ddf0*/  FFMA R93, R44, R93, R114 ;  /* 0x0000005d2c5d7223 */ /* 0x008fc60000000072 */
[----:B------:R-:W-:Y:S01]  /*de00*/  LDS R66, [R4.X4+0x7914] ;  /* 0x0079140004427984 */ /* 0x000fe20000004800 */
[----:B------:R-:W-:-:S03]  /*de10*/  FFMA R90, R44, R101, R90 ;  /* 0x000000652c5a7223 */ /* 0x000fc6000000005a */
[----:B------:R-:W2:Y:S01]  /*de20*/  LDS R44, [R4.X4+0x6794] ;  /* 0x00679400042c7984 */ /* 0x000ea20000004800 */
[----:B-1----:R-:W-:-:S03]  /*de30*/  FFMA R108, R75, R108, R93 ;  /* 0x0000006c4b6c7223 */ /* 0x002fc6000000005d */
[----:B------:R-:W-:Y:S01]  /*de40*/  LDS R70, [R4.X4+0x7d04] ;  /* 0x007d040004467984 */ /* 0x000fe20000004800 */
[----:B------:R-:W-:-:S03]  /*de50*/  FFMA R76, R75, R76, R90 ;  /* 0x0000004c4b4c7223 */ /* 0x000fc6000000005a */
[----:B------:R-:W1:Y:S01]  /*de60*/  LDS R93, [R4.X4+0x6890] ;  /* 0x00689000045d7984 */ /* 0x000e620000004800 */
[----:B------:R-:W-:Y:S02]  /*de70*/  @P5 IMAD R73, R2, 0x1880, R169 ;  /* 0x0000188002495824 */ /* 0x000fe400078e02a9 */
[----:B------:R-:W-:Y:S02]  /*de80*/  FFMA R76, R46, R79, R76 ;  /* 0x0000004f2e4c7223 */ /* 0x000fe4000000004c */
[----:B------:R-:W-:Y:S01]  /*de90*/  @P5 IMAD R83, R2, 0x1880, R21 ;  /* 0x0000188002535824 */ /* 0x000fe200078e0215 */
[----:B------:R-:W3:Y:S01]  /*dea0*/  LDS R79, [R4.X4+0x6a88] ;  /* 0x006a8800044f7984 */ /* 0x000ee20000004800 */
[----:B------:R-:W-:Y:S01]  /*deb0*/  @P5 IADD3 R73, R73, 0x2, RZ ;  /* 0x0000000249495810 */ /* 0x000fe20007ffe0ff */
[----:B------:R-:W-:Y:S02]  /*dec0*/  FFMA R111, R46, R111, R108 ;  /* 0x0000006f2e6f7223 */ /* 0x000fe4000000006c */
[----:B------:R-:W-:-:S02]  /*ded0*/  FFMA R74, R87, R74, R76 ;  /* 0x0000004a574a7223 */ /* 0x000fc4000000004c */
[----:B------:R-:W-:Y:S01]  /*dee0*/  @P5 IMAD R77, R2, 0x1880, R61 ;  /* 0x00001880024d5824 */ /* 0x000fe200078e023d */
[----:B------:R-:W-:Y:S01]  /*def0*/  HFMA2.MMA R38, -RZ, RZ, 0, 0 ;  /* 0x00000000ff267435 */ /* 0x000fe200000001ff */
[----:B------:R-:W-:Y:S01]  /*df00*/  @P5 IMAD.WIDE R72, R73, R6, c[0x0][0x160] ;  /* 0x0000580049485625 */ /* 0x000fe200078e0206 */
[----:B------:R-:W-:Y:S01]  /*df10*/  HFMA2.MMA R42, -RZ, RZ, 0, 0 ;  /* 0x00000000ff2a7435 */ /* 0x000fe200000001ff */
[----:B------:R-:W-:Y:S01]  /*df20*/  MOV R40, RZ ;  /* 0x000000ff00287202 */ /* 0x000fe20000000f00 */
[----:B------:R-:W-:Y:S01]  /*df30*/  LDS R139, [R4.X4+0x7230] ;  /* 0x00723000048b7984 */ /* 0x000fe20000004800 */
[----:B------:R-:W-:Y:S02]  /*df40*/  FFMA R118, R87, R118, R111 ;  /* 0x0000007657767223 */ /* 0x000fe4000000006f */
[C---:B------:R-:W-:Y:S01]  /*df50*/  FFMA R74, R48.reuse, R81, R74 ;  /* 0x00000051304a7223 */ /* 0x040fe2000000004a */
[----:B------:R4:W5:Y:S01]  /*df60*/  @P5 LDG.E.CONSTANT R36, [R72.64] ;  /* 0x0000000448245981 */ /* 0x000962000c1e9900 */
[----:B------:R-:W-:-:S02]  /*df70*/  FFMA R85, R48, R85, R118 ;  /* 0x0000005530557223 */ /* 0x000fc40000000076 */
[----:B0-----:R-:W-:Y:S01]  /*df80*/  FFMA R74, R89, R96, R74 ;  /* 0x00000060594a7223 */ /* 0x001fe2000000004a */
[----:B------:R-:W0:Y:S01]  /*df90*/  LDS R48, [R4.X4+0x6d7c] ;  /* 0x006d7c0004307984 */ /* 0x000e220000004800 */
[----:B------:R-:W-:Y:S02]  /*dfa0*/  @P5 IADD3 R83, R83, 0x2, RZ ;  /* 0x0000000253535810 */ /* 0x000fe40007ffe0ff */
[----:B------:R-:W-:Y:S02]  /*dfb0*/  @P5 IADD3 R77, R77, 0x2, RZ ;  /* 0x000000024d4d5810 */ /* 0x000fe40007ffe0ff */
[----:B------:R-:W-:Y:S01]  /*dfc0*/  ISETP.LT.U32.AND P6, PT, R22, 0x7, !P0 ;  /* 0x000000071600780c */ /* 0x000fe200047c1070 */
[----:B----4-:R-:W-:Y:S01]  /*dfd0*/  @P5 IMAD R73, R2, 0x1880, R37 ;  /* 0x0000188002495824 */ /* 0x010fe200078e0225 */
[----:B------:R-:W-:Y:S01]  /*dfe0*/  HFMA2.MMA R46, -RZ, RZ, 0, 0 ;  /* 0x00000000ff2e7435 */ /* 0x000fe200000001ff */
[----:B------:R-:W-:Y:S01]  /*dff0*/  FFMA R99, R50, R99, R74 ;  /* 0x0000006332637223 */ /* 0x000fe2000000004a */
[----:B------:R-:W-:Y:S02]  /*e000*/  LDS.128 R100, [R30+0x8970] ;  /* 0x008970001e647984 */ /* 0x000fe40000000c00 */
[----:B------:R-:W-:Y:S01]  /*e010*/  @P5 IADD3 R73, R73, 0x2, RZ ;  /* 0x0000000249495810 */ /* 0x000fe20007ffe0ff */
[----:B------:R-:W-:Y:S01]  /*e020*/  FFMA R120, R89, R120, R85 ;  /* 0x0000007859787223 */ /* 0x000fe20000000055 */
[----:B------:R-:W-:Y:S01]  /*e030*/  LDS.128 R112, [R30+0x8980] ;  /* 0x008980001e707984 */ /* 0x000fe20000000c00 */
[----:B------:R-:W-:-:S03]  /*e040*/  @P5 IMAD.WIDE R82, R83, R6, c[0x0][0x160] ;  /* 0x0000580053525625 */ /* 0x000fc600078e0206 */
[----:B------:R-:W-:Y:S01]  /*e050*/  LDS.128 R108, [R30+0x8390] ;  /* 0x008390001e6c7984 */ /* 0x000fe20000000c00 */
[----:B------:R-:W-:-:S03]  /*e060*/  @P5 IMAD.WIDE R72, R73, R6, c[0x0][0x160] ;  /* 0x0000580049485625 */ /* 0x000fc600078e0206 */
[----:B------:R4:W5:Y:S01]  /*e070*/  @P5 LDG.E.CONSTANT R38, [R82.64] ;  /* 0x0000000452265981 */ /* 0x000962000c1e9900 */
[----:B------:R-:W-:-:S03]  /*e080*/  @P5 IMAD.WIDE R76, R77, R6, c[0x0][0x160] ;  /* 0x000058004d4c5625 */ /* 0x000fc600078e0206 */
[----:B------:R3:W5:Y:S01]  /*e090*/  @P5 LDG.E.CONSTANT R40, [R72.64] ;  /* 0x0000000448285981 */ /* 0x000762000c1e9900 */
[C---:B------:R-:W-:Y:S02]  /*e0a0*/  FFMA R99, R91.reuse, R134, R99 ;  /* 0x000000865b637223 */ /* 0x040fe40000000063 */
[----:B------:R-:W-:Y:S01]  /*e0b0*/  FFMA R123, R50, R123, R120 ;  /* 0x0000007b327b7223 */ /* 0x000fe20000000078 */
[----:B------:R0:W5:Y:S01]  /*e0c0*/  @P5 LDG.E.CONSTANT R42, [R76.64] ;  /* 0x000000044c2a5981 */ /* 0x000162000c1e9900 */
[----:B--2---:R-:W-:Y:S01]  /*e0d0*/  FFMA R99, R44, R145, R99 ;  /* 0x000000912c637223 */ /* 0x004fe20000000063 */
[----:B------:R-:W-:Y:S01]  /*e0e0*/  ISETP.LT.U32.AND P5, PT, R12, 0x7, !P0 ;  /* 0x000000070c00780c */ /* 0x000fe200047a1070 */
[----:B------:R-:W-:Y:S01]  /*e0f0*/  FFMA R106, R91, R106, R123 ;  /* 0x0000006a5b6a7223 */ /* 0x000fe2000000007b */
[----:B----4-:R-:W-:Y:S01]  /*e100*/  LDS.128 R80, [R30+0x8350] ;  /* 0x008350001e507984 */ /* 0x010fe20000000c00 */
[----:B-1----:R-:W-:Y:S02]  /*e110*/  FFMA R99, R93, R160, R99 ;  /* 0x000000a05d637223 */ /* 0x002fe40000000063 */
[----:B------:R-:W-:Y:S01]  /*e120*/  FFMA R149, R44, R149, R106 ;  /* 0x000000952c957223 */ /* 0x000fe2000000006a */
[----:B---3--:R-:W1:Y:S01]  /*e130*/  LDS.128 R72, [R30+0x8340] ;  /* 0x008340001e487984 */ /* 0x008e620000000c00 */
[----:B------:R-:W-:-:S02]  /*e140*/  FFMA R99, R52, R163, R99 ;  /* 0x000000a334637223 */ /* 0x000fc40000000063 */
[----:B------:R-:W-:Y:S01]  /*e150*/  FFMA R164, R93, R164, R149 ;  /* 0x000000a45da47223 */ /* 0x000fe20000000095 */
[----:B------:R-:W-:Y:S01]  /*e160*/  LDS.128 R116, [R30+0x83a0] ;  /* 0x0083a0001e747984 */ /* 0x000fe20000000c00 */
[C---:B------:R-:W-:Y:S02]  /*e170*/  FFMA R99, R79.reuse, R126, R99 ;  /* 0x0000007e4f637223 */ /* 0x040fe40000000063 */
[----:B------:R-:W-:Y:S02]  /*e180*/  FFMA R167, R52, R167, R164 ;  /* 0x000000a734a77223 */ /* 0x000fe400000000a4 */
[C---:B------:R-:W-:Y:S02]  /*e190*/  @P6 IMAD R85, R2.reuse, 0x1880, R177 ;  /* 0x0000188002556824 */ /* 0x040fe400078e02b1 */
[----:B------:R-:W-:Y:S01]  /*e1a0*/  @P5 IMAD R87, R2, 0x1880, R71 ;  /* 0x0000188002575824 */ /* 0x000fe200078e0247 */
[----:B------:R-:W-:Y:S01]  /*e1b0*/  MOV R44, RZ ;  /* 0x000000ff002c7202 */ /* 0x000fe20000000f00 */
[----:B------:R-:W-:Y:S01]  /*e1c0*/  FFMA R99, R54, R137, R99 ;  /* 0x0000008936637223 */ /* 0x000fe20000000063 */
[----:B------:R-:W-:Y:S01]  /*e1d0*/  LDS.128 R88, [R30+0x8950] ;  /* 0x008950001e587984 */ /* 0x000fe20000000c00 */
[----:B------:R-:W-:Y:S01]  /*e1e0*/  FFMA R130, R79, R130, R167 ;  /* 0x000000824f827223 */ /* 0x000fe200000000a7 */
[----:B------:R-:W-:-:S02]  /*e1f0*/  @P6 IADD3 R85, R85, 0x2, RZ ;  /* 0x0000000255556810 */ /* 0x000fc40007ffe0ff */
[----:B------:R-:W-:Y:S01]  /*e200*/  LDS R137, [R4.X4+0x7038] ;  /* 0x0070380004897984 */ /* 0x000fe20000004800 */
[----:B------:R-:W-:-:S03]  /*e210*/  @P5 IADD3 R87, R87, 0x2, RZ ;  /* 0x0000000257575810 */ /* 0x000fc60007ffe0ff */
[----:B0-----:R-:W0:Y:S01]  /*e220*/  LDS.128 R76, [R30+0x8940] ;  /* 0x008940001e4c7984 */ /* 0x001e220000000c00 */
[----:B------:R-:W-:-:S03]  /*e230*/  @P6 IMAD.WIDE R84, R85, R6, c[0x0][0x160] ;  /* 0x0000580055546625 */ /* 0x000fc600078e0206 */
[----:B------:R-:W-:Y:S01]  /*e240*/  LDS.128 R104, [R30+0x8380] ;  /* 0x008380001e687984 */ /* 0x000fe20000000c00 */
[----:B------:R-:W-:-:S03]  /*e250*/  @P5 IMAD.WIDE R86, R87, R6, c[0x0][0x160] ;  /* 0x0000580057565625 */ /* 0x000fc600078e0206 */
[----:B------:R2:W3:Y:S01]  /*e260*/  @P6 LDG.E.CONSTANT R44, [R84.64] ;  /* 0x00000004542c6981 */ /* 0x0004e2000c1e9900 */
[----:B------:R-:W-:Y:S02]  /*e270*/  FFMA R99, R95, R156, R99 ;  /* 0x0000009c5f637223 */ /* 0x000fe40000000063 */
[----:B------:R-:W-:Y:S01]  /*e280*/  FFMA R141, R54, R141, R130 ;  /* 0x0000008d368d7223 */ /* 0x000fe20000000082 */
[----:B------:R2:W4:Y:S01]  /*e290*/  @P5 LDG.E.CONSTANT R46, [R86.64] ;  /* 0x00000004562e5981 */ /* 0x000522000c1e9900 */
[----:B------:R-:W-:-:S03]  /*e2a0*/  FFMA R159, R48, R159, R99 ;  /* 0x0000009f309f7223 */ /* 0x000fc60000000063 */
[----:B------:R-:W-:Y:S01]  /*e2b0*/  LDS R54, [R4.X4+0x7134] ;  /* 0x0071340004367984 */ /* 0x000fe20000004800 */
[----:B------:R-:W-:-:S03]  /*e2c0*/  FFMA R152, R95, R152, R141 ;  /* 0x000000985f987223 */ /* 0x000fc6000000008d */
[----:B------:R-:W-:Y:S04]  /*e2d0*/  LDS.128 R96, [R30+0x8960] ;  /* 0x008960001e607984 */ /* 0x000fe80000000c00 */
[----:B--2---:R-:W2:Y:S04]  /*e2e0*/  LDS.128 R84, [R30+0x8360] ;  /* 0x008360001e547984 */ /* 0x004ea80000000c00 */
[----:B------:R-:W2:Y:S01]  /*e2f0*/  LDS.128 R92, [R30+0x8370] ;  /* 0x008370001e5c7984 */ /* 0x000ea20000000c00 */
[C---:B------:R-:W-:Y:S02]  /*e300*/  @P5 IMAD R129, R2.reuse, 0x1880, R23 ;  /* 0x0000188002815824 */ /* 0x040fe400078e0217 */
[C---:B------:R-:W-:Y:S01]  /*e310*/  @P5 IMAD R133, R2.reuse, 0x1880, R39 ;  /* 0x0000188002855824 */ /* 0x040fe200078e0227 */
[----:B------:R-:W2:Y:S01]  /*e320*/  LDS R141, [R4.X4+0x7428] ;  /* 0x00742800048d7984 */ /* 0x000ea20000004800 */
[----:B------:R-:W-:-:S02]  /*e330*/  @P5 IMAD R135, R2, 0x1880, R63 ;  /* 0x0000188002875824 */ /* 0x000fc400078e023f */
[----:B------:R-:W-:Y:S01]  /*e340*/  FFMA R155, R48, R155, R152 ;  /* 0x0000009b309b7223 */ /* 0x000fe20000000098 */
[----:B------:R-:W2:Y:S01]  /*e350*/  LDS.128 R120, [R30+0x8990] ;  /* 0x008990001e787984 */ /* 0x000ea20000000c00 */
[----:B------:R-:W-:Y:S01]  /*e360*/  HFMA2.MMA R50, -RZ, RZ, 0, 0 ;  /* 0x00000000ff327435 */ /* 0x000fe200000001ff */
[----:B------:R-:W-:Y:S01]  /*e370*/  @P5 IADD3 R129, R129, 0x2, RZ ;  /* 0x0000000281815810 */ /* 0x000fe20007ffe0ff */
[----:B-1----:R-:W-:Y:S01]  /*e380*/  FFMA R72, R72, R56, R155 ;  /* 0x0000003848487223 */ /* 0x002fe2000000009b */
[----:B------:R-:W-:Y:S01]  /*e390*/  @P5 IADD3 R133, R133, 0x2, RZ ;  /* 0x0000000285855810 */ /* 0x000fe20007ffe0ff */
[----:B------:R-:W1:Y:S01]  /*e3a0*/  LDS.128 R124, [R30+0x89a0] ;  /* 0x0089a0001e7c7984 */ /* 0x000e620000000c00 */
[----:B------:R-:W-:Y:S01]  /*e3b0*/  @P5 IADD3 R135, R135, 0x2, RZ ;  /* 0x0000000287875810 */ /* 0x000fe20007ffe0ff */
[-C--:B------:R-:W-:Y:S01]  /*e3c0*/  @P5 IMAD.WIDE R128, R129, R6.reuse, c[0x0][0x160] ;  /* 0x0000580081805625 */ /* 0x080fe200078e0206 */
[----:B------:R-:W-:Y:S01]  /*e3d0*/  MOV R52, RZ ;  /* 0x000000ff00347202 */ /* 0x000fe20000000f00 */
[----:B------:R-:W-:Y:S01]  /*e3e0*/  LDS.128 R148, [R30+0x89d0] ;  /* 0x0089d0001e947984 */ /* 0x000fe20000000c00 */
[----:B------:R-:W-:Y:S01]  /*e3f0*/  MOV R48, RZ ;  /* 0x000000ff00307202 */ /* 0x000fe20000000f00 */
[----:B------:R-:W-:-:S02]  /*e400*/  @P5 IMAD.WIDE R132, R133, R6, c[0x0][0x160] ;  /* 0x0000580085845625 */ /* 0x000fc400078e0206 */
[----:B------:R-:W-:Y:S02]  /*e410*/  LDS.128 R164, [R30+0x89f0] ;  /* 0x0089f0001ea47984 */ /* 0x000fe40000000c00 */
[----:B------:R-:W-:Y:S02]  /*e420*/  @P5 IMAD.WIDE R134, R135, R6, c[0x0][0x160] ;  /* 0x0000580087865625 */ /* 0x000fe400078e0206 */
[----:B------:R0:W3:Y:S02]  /*e430*/  @P5 LDG.E.CONSTANT R52, [R128.64] ;  /* 0x0000000480345981 */ /* 0x0000e4000c1e9900 */
[----:B------:R-:W-:Y:S02]  /*e440*/  FFMA R75, R58, R75, R72 ;  /* 0x0000004b3a4b7223 */ /* 0x000fe40000000048 */
[----:B------:R2:W3:Y:S01]  /*e450*/  @P5 LDG.E.CONSTANT R50, [R132.64] ;  /* 0x0000000484325981 */ /* 0x0004e2000c1e9900 */
[----:B0-----:R-:W-:Y:S02]  /*e460*/  FFMA R76, R56, R76, R159 ;  /* 0x0000004c384c7223 */ /* 0x001fe4000000009f */
[----:B------:R-:W-:Y:S01]  /*e470*/  FFMA R82, R82, R137, R75 ;  /* 0x0000008952527223 */ /* 0x000fe2000000004b */
[----:B------:R2:W3:Y:S04]  /*e480*/  @P5 LDG.E.CONSTANT R48, [R134.64] ;  /* 0x0000000486305981 */ /* 0x0004e8000c1e9900 */
[----:B------:R-:W-:Y:S04]  /*e490*/  LDS R75, [R4.X4+0x7818] ;  /* 0x00781800044b7984 */ /* 0x000fe80000004800 */
[----:B------:R-:W0:Y:S04]  /*e4a0*/  LDS.128 R128, [R30+0x83b0] ;  /* 0x0083b0001e807984 */ /* 0x000e280000000c00 */
[----:B--2---:R-:W2:Y:S01]  /*e4b0*/  LDS.128 R132, [R30+0x89b0] ;  /* 0x0089b0001e847984 */ /* 0x004ea20000000c00 */
[----:B------:R-:W-:Y:S01]  /*e4c0*/  FFMA R76, R58, R79, R76 ;  /* 0x0000004f3a4c7223 */ /* 0x000fe2000000004c */
[----:B------:R-:W-:Y:S01]  /*e4d0*/  ISETP.LT.U32.AND P5, PT, R10, 0x7, !P0 ;  /* 0x000000070a00780c */ /* 0x000fe200047a1070 */
[----:B------:R-:W-:-:S02]  /*e4e0*/  FFMA R85, R85, R54, R82 ;  /* 0x0000003655557223 */ /* 0x000fc40000000052 */
[----:B------:R-:W-:Y:S01]  /*e4f0*/  @P6 IMAD R56, R2, 0x1880, R13 ;  /* 0x0000188002386824 */ /* 0x000fe200078e020d */
[----:B------:R-:W-:Y:S01]  /*e500*/  HFMA2.MMA R58, -RZ, RZ, 0, 0 ;  /* 0x00000000ff3a7435 */ /* 0x000fe200000001ff */
[----:B------:R-:W-:Y:S01]  /*e510*/  FFMA R76, R137, R90, R76 ;  /* 0x0000005a894c7223 */ /* 0x000fe2000000004c */
[----:B------:R-:W-:Y:S03]  /*e520*/  LDS R79, [R4.X4+0x7a10] ;  /* 0x007a1000044f7984 */ /* 0x000fe60000004800 */
[----:B------:R-:W-:Y:S01]  /*e530*/  FFMA R76, R54, R97, R76 ;  /* 0x00000061364c7223 */ /* 0x000fe2000000004c */
[----:B------:R-:W-:Y:S01]  /*e540*/  LDS.128 R156, [R30+0x89e0] ;  /* 0x0089e0001e9c7984 */ /* 0x000fe20000000c00 */
[----:B------:R-:W-:Y:S02]  /*e550*/  FFMA R92, R92, R139, R85 ;  /* 0x0000008b5c5c7223 */ /* 0x000fe40000000055 */
[----:B------:R-:W-:Y:S01]  /*e560*/  FFMA R76, R139, R100, R76 ;  /* 0x000000648b4c7223 */ /* 0x000fe2000000004c */
[----:B------:R-:W-:Y:S01]  /*e570*/  @P6 IADD3 R137, R56, 0x2, RZ ;  /* 0x0000000238896810 */ /* 0x000fe20007ffe0ff */
[----:B------:R-:W-:Y:S01]  /*e580*/  @P5 IMAD R145, R2, 0x1880, R9 ;  /* 0x0000188002915824 */ /* 0x000fe200078e0209 */
[----:B------:R-:W-:Y:S01]  /*e590*/  HFMA2.MMA R54, -RZ, RZ, 0, 0 ;  /* 0x00000000ff367435 */ /* 0x000fe200000001ff */
[----:B------:R-:W-:-:S02]  /*e5a0*/  FFMA R95, R60, R95, R92 ;  /* 0x0000005f3c5f7223 */ /* 0x000fc4000000005c */
[----:B------:R-:W-:Y:S01]  /*e5b0*/  FFMA R76, R60, R103, R76 ;  /* 0x000000673c4c7223 */ /* 0x000fe2000000004c */
[----:B------:R-:W-:Y:S01]  /*e5c0*/  @P5 IADD3 R145, R145, 0x2, RZ ;  /* 0x0000000291915810 */ /* 0x000fe20007ffe0ff */
[----:B------:R-:W-:Y:S01]  /*e5d0*/  @P6 IMAD.WIDE R136, R137, R6, c[0x0][0x160] ;  /* 0x0000580089886625 */ /* 0x000fe200078e0206 */
[----:B------:R-:W-:-:S03]  /*e5e0*/  MOV R56, RZ ;  /* 0x000000ff00387202 */ /* 0x000fc60000000f00 */
[----:B------:R-:W-:Y:S01]  /*e5f0*/  FFMA R106, R106, R141, R95 ;  /* 0x0000008d6a6a7223 */ /* 0x000fe2000000005f */
[----:B------:R0:W3:Y:S01]  /*e600*/  @P6 LDG.E.CONSTANT R54, [R136.64] ;  /* 0x0000000488366981 */ /* 0x0000e2000c1e9900 */
[----:B------:R-:W-:Y:S02]  /*e610*/  FFMA R76, R141, R114, R76 ;  /* 0x000000728d4c7223 */ /* 0x000fe4000000004c */
[C---:B------:R-:W-:Y:S01]  /*e620*/  @P5 IMAD R153, R2.reuse, 0x1880, R25 ;  /* 0x0000188002995824 */ /* 0x040fe200078e0219 */
[----:B------:R-:W-:Y:S01]  /*e630*/  LDS.128 R140, [R30+0x89c0] ;  /* 0x0089c0001e8c7984 */ /* 0x000fe20000000c00 */
[----:B------:R-:W-:Y:S02]  /*e640*/  @P5 IMAD R155, R2, 0x1880, R41 ;  /* 0x00001880029b5824 */ /* 0x000fe400078e0229 */
[----:B------:R-:W-:Y:S01]  /*e650*/  @P5 IMAD.WIDE R144, R145, R6, c[0x0][0x160] ;  /* 0x0000580091905625 */ /* 0x000fe200078e0206 */
[----:B------:R-:W-:-:S03]  /*e660*/  @P5 IADD3 R153, R153, 0x2, RZ ;  /* 0x0000000299995810 */ /* 0x000fc60007ffe0ff */
[----:B------:R-:W-:Y:S01]  /*e670*/  @P5 IMAD R161, R2, 0x1880, R65 ;  /* 0x0000188002a15824 */ /* 0x000fe200078e0241 */
[----:B0-----:R-:W0:Y:S01]  /*e680*/  LDS.128 R136, [R30+0x83c0] ;  /* 0x0083c0001e887984 */ /* 0x001e220000000c00 */
[----:B------:R-:W-:Y:S02]  /*e690*/  FFMA R109, R109, R62, R106 ;  /* 0x0000003e6d6d7223 */ /* 0x000fe4000000006a */
[----:B------:R-:W-:Y:S01]  /*e6a0*/  FFMA R76, R62, R121, R76 ;  /* 0x000000793e4c7223 */ /* 0x000fe2000000004c */
[----:B------:R-:W-:Y:S01]  /*e6b0*/  @P5 IADD3 R155, R155, 0x2, RZ ;  /* 0x000000029b9b5810 */ /* 0x000fe20007ffe0ff */
[----:B------:R2:W3:Y:S01]  /*e6c0*/  @P5 LDG.E.CONSTANT R56, [R144.64] ;  /* 0x0000000490385981 */ /* 0x0004e2000c1e9900 */
[----:B------:R-:W-:Y:S02]  /*e6d0*/  FFMA R116, R116, R147, R109 ;  /* 0x0000009374747223 */ /* 0x000fe4000000006d */
[----:B-1----:R-:W-:Y:S01]  /*e6e0*/  FFMA R76, R147, R124, R76 ;  /* 0x0000007c934c7223 */ /* 0x002fe2000000004c */
[----:B------:R-:W-:Y:S01]  /*e6f0*/  MOV R60, RZ ;  /* 0x000000ff003c7202 */ /* 0x000fe20000000f00 */
[----:B------:R-:W-:Y:S01]  /*e700*/  @P5 IMAD.WIDE R152, R153, R6, c[0x0][0x160] ;  /* 0x0000580099985625 */ /* 0x000fe200078e0206 */
[----:B------:R-:W-:-:S02]  /*e710*/  @P5 IADD3 R161, R161, 0x2, RZ ;  /* 0x00000002a1a15810 */ /* 0x000fc40007ffe0ff */
[----:B------:R-:W-:Y:S01]  /*e720*/  MOV R68, RZ ;  /* 0x000000ff00447202 */ /* 0x000fe20000000f00 */
[----:B------:R-:W-:Y:S01]  /*e730*/  HFMA2.MMA R90, -RZ, RZ, 0, 0 ;  /* 0x00000000ff5a7435 */ /* 0x000fe200000001ff */
[----:B--2---:R-:W1:Y:S01]  /*e740*/  LDS.128 R144, [R30+0x83d0] ;  /* 0x0083d0001e907984 */ /* 0x004e620000000c00 */
[----:B------:R-:W-:Y:S01]  /*e750*/  @P5 IMAD.WIDE R154, R155, R6, c[0x0][0x160] ;  /* 0x000058009b9a5625 */ /* 0x000fe200078e0206 */
[----:B------:R-:W-:Y:S02]  /*e760*/  HFMA2.MMA R62, -RZ, RZ, 0, 0 ;  /* 0x00000000ff3e7435 */ /* 0x000fe400000001ff */
[----:B------:R2:W3:Y:S01]  /*e770*/  @P5 LDG.E.CONSTANT R58, [R152.64] ;  /* 0x00000004983a5981 */ /* 0x0004e2000c1e9900 */
[C---:B------:R-:W-:Y:S02]  /*e780*/  FFMA R119, R64.reuse, R119, R116 ;  /* 0x0000007740777223 */ /* 0x040fe40000000074 */
[----:B------:R-:W-:Y:S01]  /*e790*/  FFMA R76, R64, R127, R76 ;  /* 0x0000007f404c7223 */ /* 0x000fe2000000004c */
[----:B------:R2:W3:Y:S01]  /*e7a0*/  @P5 LDG.E.CONSTANT R60, [R154.64] ;  /* 0x000000049a3c5981 */ /* 0x0004e2000c1e9900 */
[----:B------:R-:W-:-:S03]  /*e7b0*/  FFMA R130, R130, R75, R119 ;  /* 0x0000004b82827223 */ /* 0x000fc60000000077 */
[----:B------:R-:W1:Y:S01]  /*e7c0*/  LDS R64, [R4.X4+0x7b0c] ;  /* 0x007b0c0004407984 */ /* 0x000e620000004800 */
[----:B------:R-:W-:Y:S02]  /*e7d0*/  FFMA R76, R75, R134, R76 ;  /* 0x000000864b4c7223 */ /* 0x000fe4000000004c */
[----:B------:R-:W-:Y:S01]  /*e7e0*/  @P5 IMAD.WIDE R160, R161, R6, c[0x0][0x160] ;  /* 0x00005800a1a05625 */ /* 0x000fe200078e0206 */
[----:B------:R-:W-:Y:S04]  /*e7f0*/  LDS R75, [R4.X4+0x7c08] ;  /* 0x007c0800044b7984 */ /* 0x000fe80000004800 */
[----:B--2---:R-:W2:Y:S04]  /*e800*/  LDS.128 R152, [R30+0x83e0] ;  /* 0x0083e0001e987984 */ /* 0x004ea80000000c00 */
[----:B------:R1:W3:Y:S01]  /*e810*/  @P5 LDG.E.CONSTANT R62, [R160.64] ;  /* 0x00000004a03e5981 */ /* 0x0002e2000c1e9900 */
[----:B0-----:R-:W-:Y:S01]  /*e820*/  FFMA R137, R137, R66, R130 ;  /* 0x0000004289897223 */ /* 0x001fe20000000082 */
[----:B------:R-:W-:-:S02]  /*e830*/  MOV R100, RZ ;  /* 0x000000ff00647202 */ /* 0x000fc40000000f00 */
[----:B------:R-:W-:Y:S04]  /*e840*/  LDS R114, [R4.X4+0x7054] ;  /* 0x0070540004727984 */ /* 0x000fe80000004800 */
[----:B------:R-:W-:Y:S04]  /*e850*/  LDS R116, [R4.X4+0x724c] ;  /* 0x00724c0004747984 */ /* 0x000fe80000004800 */
[----:B-1----:R-:W0:Y:S01]  /*e860*/  LDS.128 R160, [R30+0x83f0] ;  /* 0x0083f0001ea07984 */ /* 0x002e220000000c00 */
[----:B------:R-:W-:Y:S01]  /*e870*/  ISETP.LT.U32.AND P5, PT, R28, 0x31, !P0 ;  /* 0x000000311c00780c */ /* 0x000fe200047a1070 */
[----:B------:R-:W-:-:S02]  /*e880*/  FFMA R76, R66, R141, R76 ;  /* 0x0000008d424c7223 */ /* 0x000fc4000000004c */
[----:B------:R-:W-:Y:S01]  /*e890*/  FFMA R144, R144, R79, R137 ;  /* 0x0000004f90907223 */ /* 0x000fe20000000089 */
[----:B------:R-:W-:Y:S01]  /*e8a0*/  MOV R106, RZ ;  /* 0x000000ff006a7202 */ /* 0x000fe20000000f00 */
[----:B------:R-:W-:Y:S01]  /*e8b0*/  FFMA R76, R79, R148, R76 ;  /* 0x000000944f4c7223 */ /* 0x000fe2000000004c */
[----:B------:R-:W-:Y:S01]  /*e8c0*/  HFMA2.MMA R66, -RZ, RZ, 0, 0 ;  /* 0x00000000ff427435 */ /* 0x000fe200000001ff */
[----:B------:R-:W-:Y:S01]  /*e8d0*/  MOV R92, RZ ;  /* 0x000000ff005c7202 */ /* 0x000fe20000000f00 */
[----:B------:R-:W-:Y:S05]  /*e8e0*/  LDS R134, [R4.X4+0x7444] ;  /* 0x0074440004867984 */ /* 0x000fea0000004800 */
[----:B------:R-:W-:Y:S01]  /*e8f0*/  @P5 IADD3 R207, R32, 0x2, RZ ;  /* 0x0000000220cf5810 */ /* 0x000fe20007ffe0ff */
[----:B------:R-:W-:Y:S01]  /*e900*/  FFMA R147, R64, R147, R144 ;  /* 0x0000009340937223 */ /* 0x000fe20000000090 */
[----:B------:R-:W-:Y:S01]  /*e910*/  @P5 IADD3 R209, R32, 0x2, RZ ;  /* 0x0000000220d15810 */ /* 0x000fe20007ffe0ff */
[----:B------:R-:W-:Y:S01]  /*e920*/  FFMA R76, R64, R151, R76 ;  /* 0x00000097404c7223 */ /* 0x000fe2000000004c */
[----:B------:R-:W-:Y:S01]  /*e930*/  MOV R64, RZ ;  /* 0x000000ff00407202 */ /* 0x000fe20000000f00 */
[----:B------:R-:W-:-:S04]  /*e940*/  @P5 IMAD.WIDE R206, R207, R6, c[0x0][0x160] ;  /* 0x00005800cfce5625 */ /* 0x000fc800078e0206 */
[----:B--2---:R-:W-:Y:S01]  /*e950*/  FFMA R154, R154, R75, R147 ;  /* 0x0000004b9a9a7223 */ /* 0x004fe20000000093 */
[----:B------:R1:W2:Y:S01]  /*e960*/  @P5 LDG.E.CONSTANT R64, [R206.64] ;  /* 0x00000004ce405981 */ /* 0x0002a2000c1e9900 */
[----:B------:R-:W-:Y:S02]  /*e970*/  FFMA R76, R75, R158, R76 ;  /* 0x0000009e4b4c7223 */ /* 0x000fe4000000004c */
[----:B------:R-:W-:Y:S01]  /*e980*/  @P5 IMAD.WIDE R208, R209, R6, c[0x0][0x160] ;  /* 0x00005800d1d05625 */ /* 0x000fe200078e0206 */
[----:B------:R-:W0:Y:S01]  /*e990*/  LDS R75, [R4.X4+0x6e5c] ;  /* 0x006e5c00044b7984 */ /* 0x000e220000004800 */
[----:B------:R-:W-:Y:S02]  /*e9a0*/  @P5 IADD3 R211, R32, 0x2, RZ ;  /* 0x0000000220d35810 */ /* 0x000fe40007ffe0ff */
[----:B------:R-:W-:Y:S01]  /*e9b0*/  FFMA R76, R70, R165, R76 ;  /* 0x000000a5464c7223 */ /* 0x000fe2000000004c */
[----:B------:R0:W2:Y:S01]  /*e9c0*/  @P5 LDG.E.CONSTANT R66, [R208.64+0x1570] ;  /* 0x00157004d0425981 */ /* 0x0000a2000c1e9900 */
[C---:B-1----:R-:W-:Y:S01]  /*e9d0*/  @P5 IADD3 R207, R32.reuse, 0x2, RZ ;  /* 0x0000000220cf5810 */ /* 0x042fe20007ffe0ff */
[----:B0-----:R-:W-:Y:S01]  /*e9e0*/  FFMA R154, R161, R70, R154 ;  /* 0x00000046a19a7223 */ /* 0x001fe2000000009a */
[----:B------:R-:W-:Y:S01]  /*e9f0*/  HFMA2.MMA R70, -RZ, RZ, 0, 0 ;  /* 0x00000000ff467435 */ /* 0x000fe200000001ff */
[----:B------:R-:W-:Y:S01]  /*ea00*/  @P5 IADD3 R209, R32, 0x2, RZ ;  /* 0x0000000220d15810 */ /* 0x000fe20007ffe0ff */
[----:B------:R-:W-:Y:S01]  /*ea10*/  @P5 IMAD.WIDE R210, R211, R6, c[0x0][0x160] ;  /* 0x00005800d3d25625 */ /* 0x000fe200078e0206 */
[----:B------:R-:W-:-:S03]  /*ea20*/  MOV R32, RZ ;  /* 0x000000ff00207202 */ /* 0x000fc60000000f00 */
[-C--:B------:R-:W-:Y:S01]  /*ea30*/  @P5 IMAD.WIDE R206, R207, R6.reuse, c[0x0][0x160] ;  /* 0x00005800cfce5625 */ /* 0x080fe200078e0206 */
[----:B------:R-:W2:Y:S03]  /*ea40*/  @P5 LDG.E.CONSTANT R68, [R210.64+0x2ae0] ;  /* 0x002ae004d2445981 */ /* 0x000ea6000c1e9900 */
[----:B------:R-:W-:Y:S01]  /*ea50*/  @P5 IMAD.WIDE R208, R209, R6, c[0x0][0x160] ;  /* 0x00005800d1d05625 */ /* 0x000fe200078e0206 */
[----:B------:R0:W2:Y:S04]  /*ea60*/  @P5 LDG.E.CONSTANT R70, [R206.64+0x4050] ;  /* 0x00405004ce465981 */ /* 0x0000a8000c1e9900 */
[----:B------:R-:W2:Y:S01]  /*ea70*/  @P5 LDG.E.CONSTANT R32, [R208.64+0x55c0] ;  /* 0x0055c004d0205981 */ /* 0x000ea2000c1e9900 */
[----:B------:R-:W-:-:S13]  /*ea80*/  ISETP.LT.U32.AND P5, PT, R20, 0x7, !P0 ;  /* 0x000000071400780c */ /* 0x000fda00047a1070 */
[----:B------:R-:W-:-:S05]  /*ea90*/  @P5 IMAD R85, R2, 0x1880, R175 ;  /* 0x0000188002555824 */ /* 0x000fca00078e02af */
[----:B------:R-:W-:Y:S01]  /*eaa0*/  @P5 IADD3 R85, R85, 0x2, RZ ;  /* 0x0000000255555810 */ /* 0x000fe20007ffe0ff */
[----:B------:R-:W-:-:S04]  /*eab0*/  FFMA R79, R75, R73, R154 ;  /* 0x000000494b4f7223 */ /* 0x000fc8000000009a */
[----:B------:R-:W-:-:S04]  /*eac0*/  @P5 IMAD.WIDE R72, R85, R6, c[0x0][0x160] ;  /* 0x0000580055485625 */ /* 0x000fc800078e0206 */
[----:B------:R-:W-:Y:S01]  /*ead0*/  FFMA R85, R75, R77, R76 ;  /* 0x0000004d4b557223 */ /* 0x000fe2000000004c */
[----:B------:R1:W2:Y:S04]  /*eae0*/  @P5 LDG.E.CONSTANT R90, [R72.64] ;  /* 0x00000004485a5981 */ /* 0x0002a8000c1e9900 */
[----:B------:R-:W0:Y:S01]  /*eaf0*/  LDS R75, [R4.X4+0x6f58] ;  /* 0x006f5800044b7984 */ /* 0x000e220000004800 */
[----:B------:R-:W-:-:S05]  /*eb00*/  @P6 IMAD R77, R2, 0x1880, R29 ;  /* 0x00001880024d6824 */ /* 0x000fca00078e021d */
[----:B------:R-:W-:-:S05]  /*eb10*/  @P6 IADD3 R77, R77, 0x2, RZ ;  /* 0x000000024d4d6810 */ /* 0x000fca0007ffe0ff */
[----:B-1----:R-:W-:-:S04]  /*eb20*/  @P6 IMAD.WIDE R72, R77, R6, c[0x0][0x160] ;  /* 0x000058004d486625 */ /* 0x002fc800078e0206 */
[----:B------:R-:W-:-:S05]  /*eb30*/  @P6 IMAD R77, R2, 0x1880, R45 ;  /* 0x00001880024d6824 */ /* 0x000fca00078e022d */
[----:B------:R-:W-:-:S05]  /*eb40*/  @P6 IADD3 R77, R77, 0x2, RZ ;  /* 0x000000024d4d6810 */ /* 0x000fca0007ffe0ff */
[----:B------:R-:W-:-:S05]  /*eb50*/  @P6 IMAD.WIDE R76, R77, R6, c[0x0][0x160] ;  /* 0x000058004d4c6625 */ /* 0x000fca00078e0206 */
[----:B------:R1:W2:Y:S01]  /*eb60*/  @P6 LDG.E.CONSTANT R100, [R76.64] ;  /* 0x000000044c646981 */ /* 0x0002a2000c1e9900 */
[C---:B0-----:R-:W-:Y:S01]  /*eb70*/  FFMA R82, R75.reuse, R80, R79 ;  /* 0x000000504b527223 */ /* 0x041fe2000000004f */
[----:B------:R-:W-:Y:S01]  /*eb80*/  HFMA2.MMA R80, -RZ, RZ, 0, 0 ;  /* 0x00000000ff507435 */ /* 0x000fe200000001ff */
[----:B------:R-:W-:Y:S02]  /*eb90*/  FFMA R85, R75, R88, R85 ;  /* 0x000000584b557223 */ /* 0x000fe40000000055 */
[----:B------:R-:W-:Y:S01]  /*eba0*/  @P6 IMAD R75, R2, 0x1880, R53 ;  /* 0x00001880024b6824 */ /* 0x000fe200078e0235 */
[----:B------:R-:W-:-:S04]  /*ebb0*/  HFMA2.MMA R88, -RZ, RZ, 0, 0 ;  /* 0x00000000ff587435 */ /* 0x000fc800000001ff */
[----:B------:R-:W-:Y:S02]  /*ebc0*/  @P6 IADD3 R75, R75, 0x2, RZ ;  /* 0x000000024b4b6810 */ /* 0x000fe40007ffe0ff */
[----:B------:R0:W2:Y:S03]  /*ebd0*/  @P6 LDG.E.CONSTANT R80, [R72.64] ;  /* 0x0000000448506981 */ /* 0x0000a6000c1e9900 */
[----:B0-----:R-:W-:-:S05]  /*ebe0*/  @P6 IMAD.WIDE R72, R75, R6, c[0x0][0x160] ;  /* 0x000058004b486625 */ /* 0x001fca00078e0206 */
[----:B------:R0:W2:Y:S01]  /*ebf0*/  @P6 LDG.E.CONSTANT R88, [R72.64] ;  /* 0x0000000448586981 */ /* 0x0000a2000c1e9900 */
[----:B------:R-:W-:-:S13]  /*ec00*/  ISETP.LT.U32.AND P6, PT, R18, 0x7, !P0 ;  /* 0x000000071200780c */ /* 0x000fda00047c1070 */
[----:B------:R-:W-:-:S05]  /*ec10*/  @P6 IMAD R75, R2, 0x1880, R173 ;  /* 0x00001880024b6824 */ /* 0x000fca00078e02ad */
[----:B-1----:R-:W-:Y:S02]  /*ec20*/  @P6 IADD3 R77, R75, 0x2, RZ ;  /* 0x000000024b4d6810 */ /* 0x002fe40007ffe0ff */
[----:B------:R-:W1:Y:S01]  /*ec30*/  LDS R75, [R4.X4+0x7150] ;  /* 0x00715000044b7984 */ /* 0x000e620000004800 */
[----:B------:R-:W-:Y:S02]  /*ec40*/  FFMA R83, R114, R83, R82 ;  /* 0x0000005372537223 */ /* 0x000fe40000000052 */
[----:B------:R-:W-:Y:S02]  /*ec50*/  @P6 IMAD R79, R2, 0x1880, R17 ;  /* 0x00001880024f6824 */ /* 0x000fe400078e0211 */
[----:B------:R-:W-:-:S03]  /*ec60*/  FFMA R85, R114, R91, R85 ;  /* 0x0000005b72557223 */ /* 0x000fc60000000055 */
[----:B0-----:R-:W-:Y:S01]  /*ec70*/  @P6 IADD3 R73, R79, 0x2, RZ ;  /* 0x000000024f496810 */ /* 0x001fe20007ffe0ff */
[----:B------:R-:W-:Y:S02]  /*ec80*/  @P5 IMAD R79, R2, 0x1880, R31 ;  /* 0x00001880024f5824 */ /* 0x000fe400078e021f */
[----:B------:R-:W-:-:S04]  /*ec90*/  @P6 IMAD.WIDE R76, R77, R6, c[0x0][0x160] ;  /* 0x000058004d4c6625 */ /* 0x000fc800078e0206 */
[----:B------:R-:W-:Y:S01]  /*eca0*/  @P6 IMAD.WIDE R72, R73, R6, c[0x0][0x160] ;  /* 0x0000580049486625 */ /* 0x000fe200078e0206 */
[----:B------:R-:W-:Y:S01]  /*ecb0*/  @P5 IADD3 R79, R79, 0x2, RZ ;  /* 0x000000024f4f5810 */ /* 0x000fe20007ffe0ff */
[----:B------:R0:W2:Y:S01]  /*ecc0*/  @P6 LDG.E.CONSTANT R106, [R76.64] ;  /* 0x000000044c6a6981 */ /* 0x0000a2000c1e9900 */
[----:B------:R-:W-:Y:S01]  /*ecd0*/  MOV R114, RZ ;  /* 0x000000ff00727202 */ /* 0x000fe20000000f00 */
[C---:B------:R-:W-:Y:S02]  /*ece0*/  @P5 IMAD R207, R2.reuse, 0x1880, R15 ;  /* 0x0000188002cf5824 */ /* 0x040fe400078e020f */
[C---:B-1----:R-:W-:Y:S01]  /*ecf0*/  FFMA R82, R75.reuse, R86, R83 ;  /* 0x000000564b527223 */ /* 0x042fe20000000053 */
[----:B------:R-:W-:Y:S01]  /*ed00*/  HFMA2.MMA R86, -RZ, RZ, 0, 0 ;  /* 0x00000000ff567435 */ /* 0x000fe200000001ff */
[----:B------:R-:W-:Y:S02]  /*ed10*/  FFMA R85, R75, R98, R85 ;  /* 0x000000624b557223 */ /* 0x000fe40000000055 */
[----:B------:R-:W-:-:S05]  /*ed20*/  @P5 IMAD R75, R2, 0x1880, R47 ;  /* 0x00001880024b5824 */ /* 0x000fca00078e022f */
[----:B------:R-:W-:Y:S02]  /*ed30*/  @P5 IADD3 R75, R75, 0x2, RZ ;  /* 0x000000024b4b5810 */ /* 0x000fe40007ffe0ff */
[----:B------:R1:W2:Y:S01]  /*ed40*/  @P6 LDG.E.CONSTANT R86, [R72.64] ;  /* 0x0000000448566981 */ /* 0x0002a2000c1e9900 */
[----:B0-----:R-:W-:-:S05]  /*ed50*/  @P5 IMAD.WIDE R76, R79, R6, c[0x0][0x160] ;  /* 0x000058004f4c5625 */ /* 0x001fca00078e0206 */
[----:B------:R0:W2:Y:S01]  /*ed60*/  @P5 LDG.E.CONSTANT R114, [R76.64] ;  /* 0x000000044c725981 */ /* 0x0000a2000c1e9900 */
[----:B-1----:R-:W-:-:S03]  /*ed70*/  @P5 IMAD.WIDE R72, R75, R6, c[0x0][0x160] ;  /* 0x000058004b485625 */ /* 0x002fc600078e0206 */
[----:B------:R-:W1:Y:S01]  /*ed80*/  LDS R75, [R4.X4+0x7348] ;  /* 0x00734800044b7984 */ /* 0x000e620000004800 */
[----:B0-----:R-:W-:Y:S01]  /*ed90*/  @P5 IMAD R77, R2, 0x1880, R55 ;  /* 0x00001880024d5824 */ /* 0x001fe200078e0237 */
[----:B------:R-:W-:Y:S01]  /*eda0*/  @P5 IADD3 R207, R207, 0x2, RZ ;  /* 0x00000002cfcf5810 */ /* 0x000fe20007ffe0ff */
[----:B------:R-:W-:-:S03]  /*edb0*/  HFMA2.MMA R98, -RZ, RZ, 0, 0 ;  /* 0x00000000ff627435 */ /* 0x000fc600000001ff */
[----:B------:R-:W-:Y:S01]  /*edc0*/  @P5 IADD3 R77, R77, 0x2, RZ ;  /* 0x000000024d4d5810 */ /* 0x000fe20007ffe0ff */
[C---:B------:R-:W-:Y:S02]  /*edd0*/  FFMA R93, R116.reuse, R93, R82 ;  /* 0x0000005d745d7223 */ /* 0x040fe40000000052 */
[----:B------:R-:W-:Y:S01]  /*ede0*/  FFMA R85, R116, R101, R85 ;  /* 0x0000006574557223 */ /* 0x000fe20000000055 */
[----:B------:R-:W-:Y:S01]  /*edf0*/  MOV R116, RZ ;  /* 0x000000ff00747202 */ /* 0x000fe20000000f00 */
[-C--:B------:R-:W-:Y:S02]  /*ee00*/  @P5 IMAD.WIDE R206, R207, R6.reuse, c[0x0][0x160] ;  /* 0x00005800cfce5625 */ /* 0x080fe400078e0206 */
[----:B------:R0:W2:Y:S02]  /*ee10*/  @P5 LDG.E.CONSTANT R98, [R72.64] ;  /* 0x0000000448625981 */ /* 0x0000a4000c1e9900 */
[----:B------:R-:W-:Y:S02]  /*ee20*/  @P5 IMAD.WIDE R76, R77, R6, c[0x0][0x160] ;  /* 0x000058004d4c5625 */ /* 0x000fe400078e0206 */
[----:B------:R-:W2:Y:S04]  /*ee30*/  @P5 LDG.E.CONSTANT R92, [R206.64] ;  /* 0x00000004ce5c5981 */ /* 0x000ea8000c1e9900 */
[----:B------:R0:W2:Y:S01]  /*ee40*/  @P5 LDG.E.CONSTANT R116, [R76.64] ;  /* 0x000000044c745981 */ /* 0x0000a2000c1e9900 */
[----:B------:R-:W-:-:S13]  /*ee50*/  ISETP.LT.U32.AND P5, PT, R16, 0x7, !P0 ;  /* 0x000000071000780c */ /* 0x000fda00047a1070 */
[C---:B------:R-:W-:Y:S02]  /*ee60*/  @P5 IMAD R79, R2.reuse, 0x1880, R171 ;  /* 0x00001880024f5824 */ /* 0x040fe400078e02ab */
[C---:B-1----:R-:W-:Y:S01]  /*ee70*/  FFMA R82, R75.reuse, R104, R93 ;  /* 0x000000684b527223 */ /* 0x042fe2000000005d */
[----:B------:R-:W-:Y:S01]  /*ee80*/  HFMA2.MMA R104, -RZ, RZ, 0, 0 ;  /* 0x00000000ff687435 */ /* 0x000fe200000001ff */
[----:B------:R-:W-:Y:S01]  /*ee90*/  FFMA R85, R75, R112, R85 ;  /* 0x000000704b557223 */ /* 0x000fe20000000055 */
[----:B------:R-:W-:Y:S01]  /*eea0*/  @P5 IADD3 R79, R79, 0x2, RZ ;  /* 0x000000024f4f5810 */ /* 0x000fe20007ffe0ff */
[----:B------:R-:W-:-:S04]  /*eeb0*/  @P6 IMAD R75, R2, 0x1880, R33 ;  /* 0x00001880024b6824 */ /* 0x000fc800078e0221 */
[----:B0-----:R-:W-:Y:S01]  /*eec0*/  @P5 IMAD.WIDE R72, R79, R6, c[0x0][0x160] ;  /* 0x000058004f485625 */ /* 0x001fe200078e0206 */
[----:B------:R-:W-:-:S03]  /*eed0*/  @P6 IADD3 R75, R75, 0x2, RZ ;  /* 0x000000024b4b6810 */ /* 0x000fc60007ffe0ff */
[----:B------:R-:W-:Y:S01]  /*eee0*/  @P5 IMAD R79, R2, 0x1880, R19 ;  /* 0x00001880024f5824 */ /* 0x000fe200078e0213 */
[----:B------:R0:W2:Y:S04]  /*eef0*/  @P5 LDG.E.CONSTANT R104, [R72.64] ;  /* 0x0000000448685981 */ /* 0x0000a8000c1e9900 */
[----:B------:R-:W-:Y:S02]  /*ef00*/  @P5 IADD3 R79, R79, 0x2, RZ ;  /* 0x000000024f4f5810 */ /* 0x000fe40007ffe0ff */
[----:B------:R-:W-:Y:S01]  /*ef10*/  MOV R124, RZ ;  /* 0x000000ff007c7202 */ /* 0x000fe20000000f00 */
[----:B0-----:R-:W-:-:S04]  /*ef20*/  @P6 IMAD.WIDE R72, R75, R6, c[0x0][0x160] ;  /* 0x000058004b486625 */ /* 0x001fc800078e0206 */
[----:B------:R-:W-:Y:S02]  /*ef30*/  @P5 IMAD R75, R2, 0x1880, R35 ;  /* 0x00001880024b5824 */ /* 0x000fe400078e0223 */
[----:B------:R-:W-:-:S03]  /*ef40*/  @P5 IMAD.WIDE R76, R79, R6, c[0x0][0x160] ;  /* 0x000058004f4c5625 */ /* 0x000fc600078e0206 */
[----:B------:R-:W-:Y:S02]  /*ef50*/  @P5 IADD3 R75, R75, 0x2, RZ ;  /* 0x000000024b4b5810 */ /* 0x000fe40007ffe0ff */
[----:B------:R0:W2:Y:S03]  /*ef60*/  @P5 LDG.E.CONSTANT R124, [R76.64] ;  /* 0x000000044c7c5981 */ /* 0x0000a6000c1e9900 */
[----:B0-----:R-:W-:Y:S02]  /*ef70*/  @P5 IMAD.WIDE R76, R75, R6, c[0x0][0x160] ;  /* 0x000058004b4c5625 */ /* 0x001fe400078e0206 */
[----:B------:R-:W0:Y:S02]  /*ef80*/  LDS R75, [R4.X4+0x7540] ;  /* 0x00754000044b7984 */ /* 0x000e240000004800 */
[C---:B------:R-:W-:Y:S01]  /*ef90*/  FFMA R85, R134.reuse, R115, R85 ;  /* 0x0000007386557223 */ /* 0x040fe20000000055 */
[----:B------:R-:W-:Y:S01]  /*efa0*/  HFMA2.MMA R112, -RZ, RZ, 0, 0 ;  /* 0x00000000ff707435 */ /* 0x000fe200000001ff */
[----:B------:R-:W-:-:S02]  /*efb0*/  FFMA R107, R134, R107, R82 ;  /* 0x0000006b866b7223 */ /* 0x000fc40000000052 */
[----:B------:R-:W-:-:S05]  /*efc0*/  @P6 IMAD R79, R2, 0x1880, R49 ;  /* 0x00001880024f6824 */ /* 0x000fca00078e0231 */
[----:B------:R-:W-:Y:S02]  /*efd0*/  @P6 IADD3 R79, R79, 0x2, RZ ;  /* 0x000000024f4f6810 */ /* 0x000fe40007ffe0ff */
[----:B------:R1:W2:Y:S03]  /*efe0*/  @P6 LDG.E.CONSTANT R112, [R72.64] ;  /* 0x0000000448706981 */ /* 0x0002a6000c1e9900 */
[----:B-1----:R-:W-:-:S04]  /*eff0*/  @P6 IMAD.WIDE R72, R79, R6, c[0x0][0x160] ;  /* 0x000058004f486625 */ /* 0x002fc800078e0206 */
[C---:B0-----:R-:W-:Y:S02]  /*f000*/  FFMA R85, R75.reuse, R122, R85 ;  /* 0x0000007a4b557223 */ /* 0x041fe40000000055 */
[----:B------:R-:W0:Y:S01]  /*f010*/  LDS R122, [R4.X4+0x763c] ;  /* 0x00763c00047a7984 */ /* 0x000e220000004800 */
[----:B------:R-:W-:Y:S01]  /*f020*/  FFMA R82, R75, R110, R107 ;  /* 0x0000006e4b527223 */ /* 0x000fe2000000006b */
[----:B------:R-:W-:Y:S01]  /*f030*/  HFMA2.MMA R110, -RZ, RZ, 0, 0 ;  /* 0x00000000ff6e7435 */ /* 0x000fe200000001ff */
[----:B------:R-:W-:-:S05]  /*f040*/  @P6 IMAD R75, R2, 0x1880, R57 ;  /* 0x00001880024b6824 */ /* 0x000fca00078e0239 */
[----:B------:R-:W-:-:S04]  /*f050*/  @P6 IADD3 R75, R75, 0x2, RZ ;  /* 0x000000024b4b6810 */ /* 0x000fc80007ffe0ff */
[----:B------:R1:W4:Y:S02]  /*f060*/  @P6 LDG.E.CONSTANT R110, [R72.64] ;  /* 0x00000004486e6981 */ /* 0x000324000c1e9900 */
[----:B-1----:R-:W-:Y:S02]  /*f070*/  @P6 IMAD.WIDE R72, R75, R6, c[0x0][0x160] ;  /* 0x000058004b486625 */ /* 0x002fe400078e0206 */
[----:B------:R-:W1:Y:S02]  /*f080*/  LDS R75, [R4.X4+0x7738] ;  /* 0x00773800044b7984 */ /* 0x000e640000004800 */
[----:B------:R-:W-:Y:S01]  /*f090*/  @P5 IMAD R79, R2, 0x1880, R51 ;  /* 0x00001880024f5824 */ /* 0x000fe200078e0233 */
[----:B------:R-:W-:-:S04]  /*f0a0*/  MOV R130, RZ ;  /* 0x000000ff00827202 */ /* 0x000fc80000000f00 */
[----:B------:R-:W-:Y:S02]  /*f0b0*/  @P5 IADD3 R79, R79, 0x2, RZ ;  /* 0x000000024f4f5810 */ /* 0x000fe40007ffe0ff */
[----:B------:R3:W4:Y:S01]  /*f0c0*/  @P5 LDG.E.CONSTANT R130, [R76.64] ;  /* 0x000000044c825981 */ /* 0x000722000c1e9900 */
[C---:B0-----:R-:W-:Y:S02]  /*f0d0*/  FFMA R117, R122.reuse, R117, R82 ;  /* 0x000000757a757223 */ /* 0x041fe40000000052 */
[----:B------:R-:W-:Y:S02]  /*f0e0*/  FFMA R85, R122, R125, R85 ;  /* 0x0000007d7a557223 */ /* 0x000fe40000000055 */
[----:B------:R-:W0:Y:S01]  /*f0f0*/  LDS R122, [R4.X4+0x7834] ;  /* 0x00783400047a7984 */ /* 0x000e220000004800 */
[----:B------:R-:W-:Y:S01]  /*f100*/  MOV R134, RZ ;  /* 0x000000ff00867202 */ /* 0x000fe20000000f00 */
[----:B---3--:R-:W-:Y:S01]  /*f110*/  @P5 IMAD.WIDE R76, R79, R6, c[0x0][0x160] ;  /* 0x000058004f4c5625 */ /* 0x008fe200078e0206 */
[----:B------:R-:W-:-:S04]  /*f120*/  ISETP.LT.U32.AND P0, PT, R8, 0x7, !P0 ;  /* 0x000000070800780c */ /* 0x000fc80004701070 */
[----:B------:R3:W4:Y:S01]  /*f130*/  @P5 LDG.E.CONSTANT R134, [R76.64] ;  /* 0x000000044c865981 */ /* 0x000722000c1e9900 */
[----:B------:R-:W-:Y:S01]  /*f140*/  HFMA2.MMA R154, -RZ, RZ, 0, 0 ;  /* 0x00000000ff9a7435 */ /* 0x000fe200000001ff */
[----:B---3--:R-:W-:Y:S01]  /*f150*/  @P5 IMAD R77, R2, 0x1880, R59 ;  /* 0x00001880024d5824 */ /* 0x008fe200078e023b */
[----:B------:R-:W-:Y:S01]  /*f160*/  MOV R158, RZ ;  /* 0x000000ff009e7202 */ /* 0x000fe20000000f00 */
[----:B-1----:R-:W-:-:S07]  /*f170*/  FFMA R128, R75, R128, R117 ;  /* 0x000000804b807223 */ /* 0x002fce0000000075 */
[----:B------:R1:W3:Y:S01]  /*f180*/  @P6 LDG.E.CONSTANT R154, [R72.64] ;  /* 0x00000004489a6981 */ /* 0x0002e2000c1e9900 */
[----:B------:R-:W-:Y:S01]  /*f190*/  @P5 IADD3 R77, R77, 0x2, RZ ;  /* 0x000000024d4d5810 */ /* 0x000fe20007ffe0ff */
[----:B------:R-:W-:Y:S02]  /*f1a0*/  FFMA R85, R75, R132, R85 ;  /* 0x000000844b557223 */ /* 0x000fe40000000055 */
[----:B------:R-:W-:Y:S02]  /*f1b0*/  @P0 IMAD R75, R2, 0x1880, R27 ;  /* 0x00001880024b0824 */ /* 0x000fe400078e021b */
[----:B------:R-:W-:-:S03]  /*f1c0*/  @P5 IMAD.WIDE R76, R77, R6, c[0x0][0x160] ;  /* 0x000058004d4c5625 */ /* 0x000fc600078e0206 */
[----:B------:R-:W-:Y:S01]  /*f1d0*/  @P0 IADD3 R75, R75, 0x2, RZ ;  /* 0x000000024b4b0810 */ /* 0x000fe20007ffe0ff */
[C---:B------:R-:W-:Y:S01]  /*f1e0*/  @P0 IMAD R79, R2.reuse, 0x1880, R11 ;  /* 0x00001880024f0824 */ /* 0x040fe200078e020b */
[----:B------:R0:W3:Y:S01]  /*f1f0*/  @P5 LDG.E.CONSTANT R158, [R76.64] ;  /* 0x000000044c9e5981 */ /* 0x0000e2000c1e9900 */
[----:B------:R-:W-:Y:S01]  /*f200*/  HFMA2.MMA R144, -RZ, RZ, 0, 0 ;  /* 0x00000000ff907435 */ /* 0x000fe200000001ff */
[----:B------:R-:W-:Y:S02]  /*f210*/  @P0 IMAD R83, R2, 0x1880, R67 ;  /* 0x0000188002530824 */ /* 0x000fe400078e0243 */
[----:B-1----:R-:W-:Y:S01]  /*f220*/  @P0 IADD3 R73, R79, 0x2, RZ ;  /* 0x000000024f490810 */ /* 0x002fe20007ffe0ff */
[----:B------:R-:W-:Y:S01]  /*f230*/  HFMA2.MMA R148, -RZ, RZ, 0, 0 ;  /* 0x00000000ff947435 */ /* 0x000fe200000001ff */
[----:B------:R-:W-:Y:S01]  /*f240*/  MOV R132, RZ ;  /* 0x000000ff00847202 */ /* 0x000fe20000000f00 */
[----:B------:R-:W-:Y:S01]  /*f250*/  LDS R79, [R4.X4+0x7658] ;  /* 0x00765800044f7984 */ /* 0x000fe20000004800 */
[----:B0-----:R-:W-:-:S04]  /*f260*/  @P0 IMAD.WIDE R76, R75, R6, c[0x0][0x160] ;  /* 0x000058004b4c0625 */ /* 0x001fc800078e0206 */
[----:B------:R-:W-:Y:S01]  /*f270*/  @P0 IMAD R75, R2, 0x1880, R43 ;  /* 0x00001880024b0824 */ /* 0x000fe200078e022b */
[----:B------:R-:W-:Y:S01]  /*f280*/  @P0 IADD3 R83, R83, 0x2, RZ ;  /* 0x0000000253530810 */ /* 0x000fe20007ffe0ff */
[-C--:B------:R-:W-:Y:S01]  /*f290*/  @P0 IMAD.WIDE R72, R73, R6.reuse, c[0x0][0x160] ;  /* 0x0000580049480625 */ /* 0x080fe200078e0206 */
[----:B------:R0:W3:Y:S02]  /*f2a0*/  @P0 LDG.E.CONSTANT R132, [R76.64] ;  /* 0x000000044c840981 */ /* 0x0000e4000c1e9900 */
[----:B------:R-:W-:Y:S01]  /*f2b0*/  @P0 IADD3 R75, R75, 0x2, RZ ;  /* 0x000000024b4b0810 */ /* 0x000fe20007ffe0ff */
[----:B------:R-:W-:Y:S01]  /*f2c0*/  FFMA R131, R122, R131, R128 ;  /* 0x000000837a837223 */ /* 0x000fe20000000080 */
[----:B------:R1:W3:Y:S01]  /*f2d0*/  @P0 LDG.E.CONSTANT R144, [R72.64] ;  /* 0x0000000448900981 */ /* 0x0002e2000c1e9900 */
[----:B------:R-:W-:Y:S01]  /*f2e0*/  MOV R128, RZ ;  /* 0x000000ff00807202 */ /* 0x000fe20000000f00 */
[-C--:B------:R-:W-:Y:S02]  /*f2f0*/  @P0 IMAD.WIDE R82, R83, R6.reuse, c[0x0][0x160] ;  /* 0x0000580053520625 */ /* 0x080fe400078e0206 */
[----:B0-----:R-:W-:Y:S02]  /*f300*/  LDS R76, [R4.X4+0x7a2c] ;  /* 0x007a2c00044c7984 */ /* 0x001fe40000004800 */
[----:B-1----:R-:W-:-:S02]  /*f310*/  @P0 IMAD.WIDE R72, R75, R6, c[0x0][0x160] ;  /* 0x000058004b480625 */ /* 0x002fc400078e0206 */
[----:B------:R0:W3:Y:S04]  /*f320*/  @P0 LDG.E.CONSTANT R128, [R82.64] ;  /* 0x0000000452800981 */ /* 0x0000e8000c1e9900 */
[----:B------:R1:W3:Y:S04]  /*f330*/  @P0 LDG.E.CONSTANT R148, [R72.64] ;  /* 0x0000000448940981 */ /* 0x0002e8000c1e9900 */
[----:B------:R-:W5:Y:S01]  /*f340*/  LDS R75, [R4.X4+0x7930] ;  /* 0x00793000044b7984 */ /* 0x000f620000004800 */
[----:B------:R-:W-:-:S03]  /*f350*/  FFMA R85, R122, R135, R85 ;  /* 0x000000877a557223 */ /* 0x000fc60000000055 */
[----:B------:R-:W-:Y:S04]  /*f360*/  LDS R77, [R4.X4+0x6e78] ;  /* 0x006e7800044d7984 */ /* 0x000fe80000004800 */
[----:B-1----:R-:W1:Y:S04]  /*f370*/  LDS R73, [R4.X4+0x7b28] ;  /* 0x007b280004497984 */ /* 0x002e680000004800 */
[----:B------:R-:W1:Y:S04]  /*f380*/  LDS R72, [R4.X4+0x7c24] ;  /* 0x007c240004487984 */ /* 0x000e680000004800 */
[----:B0-----:R-:W-:Y:S04]  /*f390*/  LDS R83, [R4.X4+0x7850] ;  /* 0x0078500004537984 */ /* 0x001fe80000004800 */
[----:B------:R-:W-:Y:S01]  /*f3a0*/  LDS R82, [R4.X4+0x794c] ;  /* 0x00794c0004527984 */ /* 0x000fe20000004800 */
[----:B-----5:R-:W-:-:S02]  /*f3b0*/  FFMA R138, R75, R138, R131 ;  /* 0x0000008a4b8a7223 */ /* 0x020fc40000000083 */
[----:B------:R-:W-:Y:S02]  /*f3c0*/  FFMA R85, R75, R142, R85 ;  /* 0x0000008e4b557223 */ /* 0x000fe40000000055 */
[----:B------:R-:W0:Y:S01]  /*f3d0*/  LDS R75, [R4.X4+0x7d20] ;  /* 0x007d2000044b7984 */ /* 0x000e220000004800 */
[C---:B------:R-:W-:Y:S02]  /*f3e0*/  FFMA R145, R76.reuse, R145, R138 ;  /* 0x000000914c917223 */ /* 0x040fe4000000008a */
[----:B------:R-:W-:Y:S02]  /*f3f0*/  FFMA R85, R76, R149, R85 ;  /* 0x000000954c557223 */ /* 0x000fe40000000055 */
[----:B------:R-:W5:Y:S01]  /*f400*/  LDS R76, [R4.X4+0x6f74] ;  /* 0x006f7400044c7984 */ /* 0x000f620000004800 */
[C---:B-1----:R-:W-:Y:S02]  /*f410*/  FFMA R152, R73.reuse, R152, R145 ;  /* 0x0000009849987223 */ /* 0x042fe40000000091 */
[----:B------:R-:W-:-:S02]  /*f420*/  FFMA R85, R73, R156, R85 ;  /* 0x0000009c49557223 */ /* 0x000fc40000000055 */
[----:B------:R-:W1:Y:S01]  /*f430*/  LDS R73, [R4.X4+0x7070] ;  /* 0x0070700004497984 */ /* 0x000e620000004800 */
[C---:B------:R-:W-:Y:S02]  /*f440*/  FFMA R155, R72.reuse, R155, R152 ;  /* 0x0000009b489b7223 */ /* 0x040fe40000000098 */
[----:B------:R-:W-:Y:S02]  /*f450*/  FFMA R85, R72, R159, R85 ;  /* 0x0000009f48557223 */ /* 0x000fe40000000055 */
[----:B------:R-:W1:Y:S01]  /*f460*/  LDS R72, [R4.X4+0x716c] ;  /* 0x00716c0004487984 */ /* 0x000e620000004800 */
[C---:B0-----:R-:W-:Y:S02]  /*f470*/  FFMA R155, R75.reuse, R162, R155 ;  /* 0x000000a24b9b7223 */ /* 0x041fe4000000009b */
[----:B------:R-:W-:Y:S02]  /*f480*/  FFMA R85, R75, R166, R85 ;  /* 0x000000a64b557223 */ /* 0x000fe40000000055 */
[----:B------:R-:W0:Y:S02]  /*f490*/  LDS R75, [R4.X4+0x7268] ;  /* 0x00726800044b7984 */ /* 0x000e240000004800 */
[----:B------:R-:W-:-:S02]  /*f4a0*/  FFMA R85, R77, R78, R85 ;  /* 0x0000004e4d557223 */ /* 0x000fc40000000055 */
[----:B------:R-:W0:Y:S01]  /*f4b0*/  LDS R78, [R4.X4+0x7364] ;  /* 0x00736400044e7984 */ /* 0x000e220000004800 */
[----:B------:R-:W-:-:S03]  /*f4c0*/  FFMA R74, R77, R74, R155 ;  /* 0x0000004a4d4a7223 */ /* 0x000fc6000000009b */
[----:B------:R-:W0:Y:S01]  /*f4d0*/  LDS R77, [R4.X4+0x7460] ;  /* 0x00746000044d7984 */ /* 0x000e220000004800 */
[----:B-----5:R-:W-:-:S03]  /*f4e0*/  FFMA R81, R76, R81, R74 ;  /* 0x000000514c517223 */ /* 0x020fc6000000004a */
[----:B------:R-:W5:Y:S01]  /*f4f0*/  LDS R74, [R4.X4+0x755c] ;  /* 0x00755c00044a7984 */ /* 0x000f620000004800 */
[----:B------:R-:W-:-:S03]  /*f500*/  FFMA R85, R76, R89, R85 ;  /* 0x000000594c557223 */ /* 0x000fc60000000055 */
[----:B------:R-:W2:Y:S01]  /*f510*/  LDS R76, [R4.X4+0x7754] ;  /* 0x00775400044c7984 */ /* 0x000ea20000004800 */
[C---:B-1----:R-:W-:Y:S02]  /*f520*/  FFMA R84, R73.reuse, R84, R81 ;  /* 0x0000005449547223 */ /* 0x042fe40000000051 */
[----:B------:R-:W-:Y:S02]  /*f530*/  FFMA R85, R73, R96, R85 ;  /* 0x0000006049557223 */ /* 0x000fe40000000055 */
[C---:B------:R-:W-:Y:S01]  /*f540*/  FFMA R87, R72.reuse, R87, R84 ;  /* 0x0000005748577223 */ /* 0x040fe20000000054 */
[----:B------:R-:W1:Y:S01]  /*f550*/  LDS R73, [R4.X4+0x7a48] ;  /* 0x007a480004497984 */ /* 0x000e620000004800 */
[----:B------:R-:W-:-:S03]  /*f560*/  FFMA R85, R72, R99, R85 ;  /* 0x0000006348557223 */ /* 0x000fc60000000055 */
[----:B------:R-:W1:Y:S01]  /*f570*/  LDS R72, [R4.X4+0x7b44] ;  /* 0x007b440004487984 */ /* 0x000e620000004800 */
[C---:B0-----:R-:W-:Y:S02]  /*f580*/  FFMA R94, R75.reuse, R94, R87 ;  /* 0x0000005e4b5e7223 */ /* 0x041fe40000000057 */
[----:B------:R-:W-:Y:S02]  /*f590*/  FFMA R85, R75, R102, R85 ;  /* 0x000000664b557223 */ /* 0x000fe40000000055 */
[C---:B------:R-:W-:Y:S01]  /*f5a0*/  FFMA R105, R78.reuse, R105, R94 ;  /* 0x000000694e697223 */ /* 0x040fe2000000005e */
[----:B------:R-:W0:Y:S01]  /*f5b0*/  LDS R75, [R4.X4+0x7c40] ;  /* 0x007c4000044b7984 */ /* 0x000e220000004800 */
[----:B------:R-:W-:Y:S02]  /*f5c0*/  FFMA R85, R78, R113, R85 ;  /* 0x000000714e557223 */ /* 0x000fe40000000055 */
[C---:B------:R-:W-:Y:S02]  /*f5d0*/  FFMA R108, R77.reuse, R108, R105 ;  /* 0x0000006c4d6c7223 */ /* 0x040fe40000000069 */
[----:B------:R-:W-:-:S02]  /*f5e0*/  FFMA R85, R77, R120, R85 ;  /* 0x000000784d557223 */ /* 0x000fc40000000055 */
[C---:B-----5:R-:W-:Y:S02]  /*f5f0*/  FFMA R111, R74.reuse, R111, R108 ;  /* 0x0000006f4a6f7223 */ /* 0x060fe4000000006c */
[----:B------:R-:W-:Y:S02]  /*f600*/  FFMA R85, R74, R123, R85 ;  /* 0x0000007b4a557223 */ /* 0x000fe40000000055 */
[----:B------:R-:W5:Y:S01]  /*f610*/  LDS R74, [R4.X4+0x7d3c] ;  /* 0x007d3c00044a7984 */ /* 0x000f620000004800 */
[C---:B------:R-:W-:Y:S02]  /*f620*/  FFMA R118, R79.reuse, R118, R111 ;  /* 0x000000764f767223 */ /* 0x040fe4000000006f */
[----:B------:R-:W-:Y:S01]  /*f630*/  FFMA R85, R79, R126, R85 ;  /* 0x0000007e4f557223 */ /* 0x000fe20000000055 */
[----:B------:R-:W-:Y:S06]  /*f640*/  BAR.SYNC 0x0 ;  /* 0x0000000000007b1d */ /* 0x000fec0000000000 */
[----:B--2---:R-:W-:-:S02]  /*f650*/  FFMA R129, R76, R129, R118 ;  /* 0x000000814c817223 */ /* 0x004fc40000000076 */
[----:B------:R-:W-:Y:S01]  /*f660*/  FFMA R85, R76, R133, R85 ;  /* 0x000000854c557223 */ /* 0x000fe20000000055 */
[----:B------:R-:W-:Y:S01]  /*f670*/  STS [R3.X4+0x310], R44 ;  /* 0x0003102c03007388 */ /* 0x000fe20000004800 */
[C---:B------:R-:W-:Y:S02]  /*f680*/  FFMA R136, R83.reuse, R136, R129 ;  /* 0x0000008853887223 */ /* 0x040fe40000000081 */
[----:B------:R-:W-:Y:S01]  /*f690*/  FFMA R85, R83, R140, R85 ;  /* 0x0000008c53557223 */ /* 0x000fe20000000055 */
        /* <DEDUP_REMOVED lines=45> */
[----:B0-----:R-:W-:-:S02]  /*f970*/  FFMA R160, R75, R160, R153 ;  /* 0x000000a04ba07223 */ /* 0x001fc40000000099 */
[----:B------:R-:W-:Y:S01]  /*f980*/  FFMA R85, R75, R164, R85 ;  /* 0x000000a44b557223 */ /* 0x000fe20000000055 */
[----:B------:R5:W-:Y:S04]  /*f990*/  STS [R3.X4+0x4670], R40 ;  /* 0x0046702803007388 */ /* 0x000be80000004800 */
[----:B------:R0:W-:Y:S01]  /*f9a0*/  STS [R3.X4+0x6200], R42 ;  /* 0x0062002a03007388 */ /* 0x0001e20000004800 */
[C---:B-----5:R-:W-:Y:S02]  /*f9b0*/  FFMA R40, R74.reuse, R163, R160 ;  /* 0x000000a34a287223 */ /* 0x060fe400000000a0 */
[----:B0-----:R-:W-:Y:S01]  /*f9c0*/  FFMA R42, R74, R167, R85 ;  /* 0x000000a74a2a7223 */ /* 0x001fe20000000055 */
        /* <DEDUP_REMOVED lines=10> */
.L_x_11:
[----:B------:R-:W-:Y:S05]  /*fa70*/  BSYNC B1 ;  /* 0x0000000000017941 */ /* 0x000fea0003800000 */
.L_x_10:
[----:B-----5:R1:W-:Y:S02]  /*fa80*/  STS [R3.X4+0x7d90], R72 ;  /* 0x007d904803007388 */ /* 0x0203e40000004800 */
.L_x_9:
[----:B------:R-:W-:Y:S05]  /*fa90*/  BSYNC B0 ;  /* 0x0000000000007941 */ /* 0x000fea0003800000 */
.L_x_8:
[----:B0-----:R-:W-:Y:S02]  /*faa0*/  IADD3 R73, R181, 0x2, RZ ;  /* 0x00000002b5497810 */ /* 0x001fe40007ffe0ff */
[----:B------:R-:W-:Y:S02]  /*fab0*/  IADD3 R75, R183, 0x2, RZ ;  /* 0x00000002b74b7810 */ /* 0x000fe40007ffe0ff */
[----:B------:R-:W-:Y:S02]  /*fac0*/  IADD3 R77, R185, 0x2, RZ ;  /* 0x00000002b94d7810 */ /* 0x000fe40007ffe0ff */
[----:B------:R-:W-:Y:S02]  /*fad0*/  IADD3 R79, R187, 0x2, RZ ;  /* 0x00000002bb4f7810 */ /* 0x000fe40007ffe0ff */
[----:B------:R-:W-:Y:S01]  /*fae0*/  IADD3 R81, R189, 0x2, RZ ;  /* 0x00000002bd517810 */ /* 0x000fe20007ffe0ff */
[----:B------:R-:W-:Y:S01]  /*faf0*/  @!P4 IMAD R32, R2, 0x480, R5 ;  /* 0x000004800220c824 */ /* 0x000fe200078e0205 */
[----:B------:R-:W-:Y:S01]  /*fb00*/  IADD3 R193, R193, 0x2, RZ ;  /* 0x00000002c1c17810 */ /* 0x000fe20007ffe0ff */
[----:B-1----:R-:W-:Y:S01]  /*fb10*/  IMAD.WIDE R72, R73, R6, c[0x0][0x168] ;  /* 0x00005a0049487625 */ /* 0x002fe200078e0206 */
[----:B------:R-:W-:-:S02]  /*fb20*/  IADD3 R195, R195, 0x2, RZ ;  /* 0x00000002c3c37810 */ /* 0x000fc40007ffe0ff */
[----:B------:R-:W-:Y:S01]  /*fb30*/  IADD3 R197, R197, 0x2, RZ ;  /* 0x00000002c5c57810 */ /* 0x000fe20007ffe0ff */
[-C--:B------:R-:W-:Y:S01]  /*fb40*/  IMAD.WIDE R74, R75, R6.reuse, c[0x0][0x168] ;  /* 0x00005a004b4a7625 */ /* 0x080fe200078e0206 */
[----:B------:R0:W2:Y:S03]  /*fb50*/  LDG.E.CONSTANT R84, [R72.64] ;  /* 0x0000000448547981 */ /* 0x0000a6000c1e9900 */
[-C--:B------:R-:W-:Y:S01]  /*fb60*/  IMAD.WIDE R76, R77, R6.reuse, c[0x0][0x168] ;  /* 0x00005a004d4c7625 */ /* 0x080fe200078e0206 */
[----:B------:R0:W2:Y:S03]  /*fb70*/  LDG.E.CONSTANT R85, [R72.64+0xc] ;  /* 0x00000c0448557981 */ /* 0x0000a6000c1e9900 */
[-C--:B------:R-:W-:Y:S01]  /*fb80*/  IMAD.WIDE R78, R79, R6.reuse, c[0x0][0x168] ;  /* 0x00005a004f4e7625 */ /* 0x080fe200078e0206 */
[----:B------:R1:W3:Y:S03]  /*fb90*/  LDG.E.CONSTANT R86, [R74.64] ;  /* 0x000000044a567981 */ /* 0x0002e6000c1e9900 */
[-C--:B------:R-:W-:Y:S01]  /*fba0*/  IMAD.WIDE R80, R81, R6.reuse, c[0x0][0x168] ;  /* 0x00005a0051507625 */ /* 0x080fe200078e0206 */
[----:B------:R4:W3:Y:S03]  /*fbb0*/  LDG.E.CONSTANT R87, [R76.64] ;  /* 0x000000044c577981 */ /* 0x0008e6000c1e9900 */
[----:B------:R-:W-:Y:S01]  /*fbc0*/  @!P4 IMAD R32, R3, 0x6, R32 ;  /* 0x000000060320c824 */ /* 0x000fe200078e0220 */
[----:B------:R5:W3:Y:S01]  /*fbd0*/  LDG.E.CONSTANT R88, [R78.64] ;  /* 0x000000044e587981 */ /* 0x000ae2000c1e9900 */
[----:B------:R-:W-:Y:S01]  /*fbe0*/  IADD3 R83, R191, 0x2, RZ ;  /* 0x00000002bf537810 */ /* 0x000fe20007ffe0ff */
[-C--:B0-----:R-:W-:Y:S01]  /*fbf0*/  IMAD.WIDE R72, R193, R6.reuse, c[0x0][0x168] ;  /* 0x00005a00c1487625 */ /* 0x081fe200078e0206 */
[----:B------:R-:W-:Y:S01]  /*fc00*/  IADD3 R203, R203, 0x2, RZ ;  /* 0x00000002cbcb7810 */ /* 0x000fe20007ffe0ff */
[----:B------:R0:W3:Y:S01]  /*fc10*/  LDG.E.CONSTANT R89, [R80.64] ;  /* 0x0000000450597981 */ /* 0x0000e2000c1e9900 */
[----:B------:R-:W-:Y:S01]  /*fc20*/  IADD3 R205, R205, 0x2, RZ ;  /* 0x00000002cdcd7810 */ /* 0x000fe20007ffe0ff */
[-C--:B-1----:R-:W-:Y:S01]  /*fc30*/  IMAD.WIDE R74, R195, R6.reuse, c[0x0][0x168] ;  /* 0x00005a00c34a7625 */ /* 0x082fe200078e0206 */
[----:B------:R-:W-:Y:S01]  /*fc40*/  @!P4 IADD3 R95, R32, 0xaa, RZ ;  /* 0x000000aa205fc810 */ /* 0x000fe20007ffe0ff */
[----:B------:R1:W3:Y:S02]  /*fc50*/  LDG.E.CONSTANT R91, [R72.64] ;  /* 0x00000004485b7981 */ /* 0x0002e4000c1e9900 */
[-C--:B----4-:R-:W-:Y:S01]  /*fc60*/  IMAD.WIDE R76, R197, R6.reuse, c[0x0][0x168] ;  /* 0x00005a00c54c7625 */ /* 0x090fe200078e0206 */
[----:B-----5:R-:W-:Y:S01]  /*fc70*/  IADD3 R79, R199, 0x2, RZ ;  /* 0x00000002c74f7810 */ /* 0x020fe20007ffe0ff */
[----:B------:R4:W5:Y:S01]  /*fc80*/  LDG.E.CONSTANT R92, [R74.64] ;  /* 0x000000044a5c7981 */ /* 0x000962000c1e9900 */
[----:B0-----:R-:W-:Y:S01]  /*fc90*/  IADD3 R81, R201, 0x2, RZ ;  /* 0x00000002c9517810 */ /* 0x001fe20007ffe0ff */
[----:B------:R-:W-:-:S02]  /*fca0*/  IMAD.WIDE R82, R83, R6, c[0x0][0x168] ;  /* 0x00005a0053527625 */ /* 0x000fc400078e0206 */
[----:B------:R0:W5:Y:S02]  /*fcb0*/  LDG.E.CONSTANT R93, [R76.64] ;  /* 0x000000044c5d7981 */ /* 0x000164000c1e9900 */
[-C--:B------:R-:W-:Y:S02]  /*fcc0*/  IMAD.WIDE R78, R79, R6.reuse, c[0x0][0x168] ;  /* 0x00005a004f4e7625 */ /* 0x080fe400078e0206 */
[----:B------:R0:W5:Y:S02]  /*fcd0*/  LDG.E.CONSTANT R90, [R82.64] ;  /* 0x00000004525a7981 */ /* 0x000164000c1e9900 */
[----:B------:R-:W-:-:S04]  /*fce0*/  IMAD.WIDE R80, R81, R6, c[0x0][0x168] ;  /* 0x00005a0051507625 */ /* 0x000fc800078e0206 */
[-C--:B-1----:R-:W-:Y:S01]  /*fcf0*/  IMAD.WIDE R72, R203, R6.reuse, c[0x0][0x168] ;  /* 0x00005a00cb487625 */ /* 0x082fe200078e0206 */
[----:B0-----:R-:W5:Y:S03]  /*fd00*/  LDG.E.CONSTANT R82, [R78.64] ;  /* 0x000000044e527981 */ /* 0x001f66000c1e9900 */
[-C--:B----4-:R-:W-:Y:S01]  /*fd10*/  IMAD.WIDE R74, R205, R6.reuse, c[0x0][0x168] ;  /* 0x00005a00cd4a7625 */ /* 0x090fe200078e0206 */
[----:B------:R-:W4:Y:S03]  /*fd20*/  LDG.E.CONSTANT R83, [R80.64] ;  /* 0x0000000450537981 */ /* 0x000f26000c1e9900 */
[----:B------:R-:W-:Y:S01]  /*fd30*/  @!P4 IMAD.WIDE R76, R95, R6, c[0x0][0x168] ;  /* 0x00005a005f4cc625 */ /* 0x000fe200078e0206 */
[----:B------:R-:W4:Y:S04]  /*fd40*/  LDG.E.CONSTANT R94, [R72.64] ;  /* 0x00000004485e7981 */ /* 0x000f28000c1e9900 */
[----:B------:R-:W4:Y:S04]  /*fd50*/  LDG.E.CONSTANT R95, [R74.64] ;  /* 0x000000044a5f7981 */ /* 0x000f28000c1e9900 */
[----:B------:R-:W4:Y:S04]  /*fd60*/  @!P4 LDG.E.CONSTANT R96, [R76.64] ;  /* 0x000000044c60c981 */ /* 0x000f28000c1e9900 */
[----:B------:R-:W4:Y:S04]  /*fd70*/  @!P4 LDG.E.CONSTANT R97, [R76.64+0xc] ;  /* 0x00000c044c61c981 */ /* 0x000f28000c1e9900 */
[----:B--2---:R-:W-:Y:S04]  /*fd80*/  STS.64 [R3.X8+0x7e00], R84 ;  /* 0x007e005403007388 */ /* 0x004fe80000008a00 */
[----:B---3--:R-:W-:Y:S04]  /*fd90*/  STS.64 [R3.X8+0x8420], R86 ;  /* 0x0084205603007388 */ /* 0x008fe80000008a00 */
[----:B------:R-:W-:Y:S04]  /*fda0*/  STS.64 [R3.X8+0x8a40], R88 ;  /* 0x008a405803007388 */ /* 0x000fe80000008a00 */
[----:B-----5:R-:W-:Y:S04]  /*fdb0*/  STS.64 [R3.X8+0x9680], R92 ;  /* 0x0096805c03007388 */ /* 0x020fe80000008a00 */
[----:B------:R-:W-:Y:S04]  /*fdc0*/  STS.64 [R3.X8+0x9060], R90 ;  /* 0x0090605a03007388 */ /* 0x000fe80000008a00 */
[----:B----4-:R-:W-:Y:S04]  /*fdd0*/  STS.64 [R3.X8+0x9ca0], R82 ;  /* 0x009ca05203007388 */ /* 0x010fe80000008a00 */
[----:B------:R-:W-:Y:S04]  /*fde0*/  STS.64 [R3.X8+0xa2c0], R94 ;  /* 0x00a2c05e03007388 */ /* 0x000fe80000008a00 */
[----:B------:R-:W-:Y:S04]  /*fdf0*/  @!P4 STS.64 [R3.X8+0xa8e0], R96 ;  /* 0x00a8e0600300c388 */ /* 0x000fe80000008a00 */
[----:B------:R-:W-:Y:S06]  /*fe00*/  BAR.SYNC 0x0 ;  /* 0x0000000000007b1d */ /* 0x000fec0000000000 */
[----:B------:R-:W-:Y:S04]  /*fe10*/  LDS R73, [R4.X4] ;  /* 0x0000000004497984 */ /* 0x000fe80000004800 */
[----:B------:R-:W0:Y:S04]  /*fe20*/  LDS.128 R128, [R30+0x7e00] ;  /* 0x007e00001e807984 */ /* 0x000e280000000c00 */
[----:B------:R-:W1:Y:S04]  /*fe30*/  LDS R32, [R4.X4+0xfc] ;  /* 0x0000fc0004207984 */ /* 0x000e680000004800 */
[----:B------:R-:W2:Y:S04]  /*fe40*/  LDS.128 R132, [R30+0x8400] ;  /* 0x008400001e847984 */ /* 0x000ea80000000c00 */
[----:B------:R-:W-:Y:S04]  /*fe50*/  LDS R75, [R4.X4+0x1f8] ;  /* 0x0001f800044b7984 */ /* 0x000fe80000004800 */
[----:B------:R-:W3:Y:S04]  /*fe60*/  LDS.128 R136, [R30+0x7e10] ;  /* 0x007e10001e887984 */ /* 0x000ee80000000c00 */
[----:B------:R-:W4:Y:S04]  /*fe70*/  LDS.128 R144, [R30+0x8410] ;  /* 0x008410001e907984 */ /* 0x000f280000000c00 */
[----:B------:R-:W-:Y:S04]  /*fe80*/  LDS R34, [R4.X4+0x2f4] ;  /* 0x0002f40004227984 */ /* 0x000fe80000004800 */
[----:B------:R-:W5:Y:S04]  /*fe90*/  LDS.128 R140, [R30+0x7e20] ;  /* 0x007e20001e8c7984 */ /* 0x000f680000000c00 */
[----:B------:R-:W2:Y:S04]  /*fea0*/  LDS.128 R148, [R30+0x8420] ;  /* 0x008420001e947984 */ /* 0x000ea80000000c00 */
[----:B------:R-:W-:Y:S04]  /*feb0*/  LDS R77, [R4.X4+0x3f0] ;  /* 0x0003f000044d7984 */ /* 0x000fe80000004800 */
[----:B------:R-:W2:Y:S04]  /*fec0*/  LDS.128 R152, [R30+0x7e30] ;  /* 0x007e30001e987984 */ /* 0x000ea80000000c00 */
[----:B------:R-:W2:Y:S04]  /*fed0*/  LDS.128 R156, [R30+0x8430] ;  /* 0x008430001e9c7984 */ /* 0x000ea80000000c00 */
[----:B------:R-:W3:Y:S04]  /*fee0*/  LDS R36, [R4.X4+0x4ec] ;  /* 0x0004ec0004247984 */ /* 0x000ee80000004800 */
[----:B------:R-:W-:Y:S04]  /*fef0*/  LDS R181, [R4.X4+0x5e8] ;  /* 0x0005e80004b57984 */ /* 0x000fe80000004800 */
[----:B------:R-:W4:Y:S01]  /*ff00*/  LDS.128 R160, [R30+0x7e40] ;  /* 0x007e40001ea07984 */ /* 0x000f220000000c00 */
[----:B0-----:R-:W-:-:S03]  /*ff10*/  FFMA R128, R128, R73, R40 ;  /* 0x0000004980807223 */ /* 0x001fc60000000028 */
[----:B------:R-:W0:Y:S04]  /*ff20*/  LDS.128 R164, [R30+0x8440] ;  /* 0x008440001ea47984 */ /* 0x000e280000000c00 */
[----:B------:R-:W-:Y:S04]  /*ff30*/  LDS R38, [R4.X4+0x6e4] ;  /* 0x0006e40004267984 */ /* 0x000fe80000004800 */
[----:B------:R-:W0:Y:S01]  /*ff40*/  LDS.128 R120, [R30+0x7e50] ;  /* 0x007e50001e787984 */ /* 0x000e220000000c00 */
[----:B-1----:R-:W-:-:S03]  /*ff50*/  FFMA R131, R32, R131, R128 ;  /* 0x0000008320837223 */ /* 0x002fc60000000080 */
[----:B------:R-:W1:Y:S04]  /*ff60*/  LDS.128 R112, [R30+0x8450] ;  /* 0x008450001e707984 */ /* 0x000e680000000c00 */
[----:B------:R-:W-:Y:S04]  /*ff70*/  LDS R183, [R4.X4+0x7e0] ;  /* 0x0007e00004b77984 */ /* 0x000fe80000004800 */
[----:B------:R-:W0:Y:S04]  /*ff80*/  LDS.128 R124, [R30+0x7e60] ;  /* 0x007e60001e7c7984 */ /* 0x000e280000000c00 */
[----:B------:R-:W0:Y:S01]  /*ff90*/  LDS.128 R108, [R30+0x8460] ;  /* 0x008460001e6c7984 */ /* 0x000e220000000c00 */
[----:B--2---:R-:W-:-:S03]  /*ffa0*/  FFMA R132, R73, R132, R42 ;  /* 0x0000008449847223 */ /* 0x004fc6000000002a */
[----:B------:R-:W2:Y:S01]  /*ffb0*/  LDS R40, [R4.X4+0x8dc] ;  /* 0x0008dc0004287984 */ /* 0x000ea20000004800 */
[----:B---3--:R-:W-:-:S03]  /*ffc0*/  FFMA R138, R138, R75, R131 ;  /* 0x0000004b8a8a7223 */ /* 0x008fc60000000083 */
[----:B------:R-:W-:Y:S01]  /*ffd0*/  LDS R131, [R4.X4+0x9d8] ;  /* 0x0009d80004837984 */ /* 0x000fe20000004800 */
[----:B------:R-:W-:-:S03]  /*ffe0*/  FFMA R132, R32, R135, R132 ;  /* 0x0000008720847223 */ /* 0x000fc60000000084 */
[----:B------:R-:W3:Y:S04]  /*fff0*/  LDS.128 R116, [R30+0x7e70] ;  /* 0x007e70001e747984 */ /* 0x000ee80000000c00 */
[----:B------:R-:W0:Y:S01]  /*10000*/  LDS.128 R100, [R30+0x8470] ;  /* 0x008470001e647984 */ /* 0x000e220000000c00 */
[----:B----4-:R-:W-:-:S03]  /*10010*/  FFMA R132, R75, R146, R132 ;  /* 0x000000924b847223 */ /* 0x010fc60000000084 */
[----:B------:R-:W-:Y:S04]  /*10020*/  LDS R32, [R4.X4+0xad4] ;  /* 0x000ad40004207984 */ /* 0x000fe80000004800 */
[----:B------:R-:W4:Y:S01]  /*10030*/  LDS.128 R104, [R30+0x7e80] ;  /* 0x007e80001e687984 */ /* 0x000f220000000c00 */
[----:B-----5:R-:W-:-:S03]  /*10040*/  FFMA R141, R141, R34, R138 ;  /* 0x000000228d8d7223 */ /* 0x020fc6000000008a */
[----:B------:R-:W5:Y:S01]  /*10050*/  LDS.128 R84, [R30+0x8480] ;  /* 0x008480001e547984 */ /* 0x000f620000000c00 */
[----:B------:R-:W-:-:S03]  /*10060*/  FFMA R132, R34, R149, R132 ;  /* 0x0000009522847223 */ /* 0x000fc60000000084 */
[----:B------:R-:W-:Y:S04]  /*10070*/  LDS R135, [R4.X4+0xbd0] ;  /* 0x000bd00004877984 */ /* 0x000fe80000004800 */
[----:B------:R-:W1:Y:S04]  /*10080*/  LDS.128 R96, [R30+0x7e90] ;  /* 0x007e90001e607984 */ /* 0x000e680000000c00 */
[----:B------:R-:W2:Y:S01]  /*10090*/  LDS.128 R88, [R30+0x8490] ;  /* 0x008490001e587984 */ /* 0x000ea20000000c00 */
[----:B------:R-:W-:-:S03]  /*100a0*/  FFMA R152, R152, R77, R141 ;  /* 0x0000004d98987223 */ /* 0x000fc6000000008d */
[----:B------:R-:W3:Y:S01]  /*100b0*/  LDS R34, [R4.X4+0xccc] ;  /* 0x000ccc0004227984 */ /* 0x000ee20000004800 */
[----:B------:R-:W-:-:S03]  /*100c0*/  FFMA R132, R77, R156, R132 ;  /* 0x0000009c4d847223 */ /* 0x000fc60000000084 */
[----:B------:R-:W-:Y:S01]  /*100d0*/  LDS R141, [R4.X4+0xdc8] ;  /* 0x000dc800048d7984 */ /* 0x000fe20000004800 */
[----:B------:R-:W-:-:S03]  /*100e0*/  FFMA R155, R36, R155, R152 ;  /* 0x0000009b249b7223 */ /* 0x000fc60000000098 */
[----:B------:R-:W5:Y:S01]  /*100f0*/  LDS.128 R92, [R30+0x7ea0] ;  /* 0x007ea0001e5c7984 */ /* 0x000f620000000c00 */
[----:B------:R-:W-:-:S03]  /*10100*/  FFMA R132, R36, R159, R132 ;  /* 0x0000009f24847223 */ /* 0x000fc60000000084 */
[----:B------:R-:W5:Y:S04]  /*10110*/  LDS.128 R76, [R30+0x84a0] ;  /* 0x0084a0001e4c7984 */ /* 0x000f680000000c00 */
[----:B------:R-:W-:Y:S04]  /*10120*/  LDS R36, [R4.X4+0xec4] ;  /* 0x000ec40004247984 */ /* 0x000fe80000004800 */
[----:B------:R-:W5:Y:S01]  /*10130*/  LDS.128 R80, [R30+0x7eb0] ;  /* 0x007eb0001e507984 */ /* 0x000f620000000c00 */
[----:B------:R-:W-:-:S03]  /*10140*/  FFMA R162, R162, R181, R155 ;  /* 0x000000b5a2a27223 */ /* 0x000fc6000000009b */
[----:B------:R-:W5:Y:S01]  /*10150*/  LDS.128 R72, [R30+0x84b0] ;  /* 0x0084b0001e487984 */ /* 0x000f620000000c00 */
[----:B0-----:R-:W-:-:S03]  /*10160*/  FFMA R132, R181, R166, R132 ;  /* 0x000000a6b5847223 */ /* 0x001fc60000000084 */
[----:B------:R-:W0:Y:S01]  /*10170*/  LDS R42, [R4.X4+0x1c] ;  /* 0x00001c00042a7984 */ /* 0x000e220000004800 */
[----:B------:R-:W-:-:S03]  /*10180*/  FFMA R121, R121, R38, R162 ;  /* 0x0000002679797223 */ /* 0x000fc600000000a2 */
[----:B------:R-:W0:Y:S01]  /*10190*/  LDS R149, [R4.X4+0x118] ;  /* 0x0001180004957984 */ /* 0x000e220000004800 */
[----:B-1----:R-:W-:Y:S02]  /*101a0*/  FFMA R113, R38, R113, R132 ;  /* 0x0000007126717223 */ /* 0x002fe40000000084 */
[----:B------:R-:W-:Y:S01]  /*101b0*/  FFMA R124, R124, R183, R121 ;  /* 0x000000b77c7c7223 */ /* 0x000fe20000000079 */
[----:B------:R-:W1:Y:S01]  /*101c0*/  LDS R38, [R4.X4+0x214] ;  /* 0x0002140004267984 */ /* 0x000e620000004800 */
[----:B------:R-:W-:Y:S02]  /*101d0*/  FFMA R108, R183, R108, R113 ;  /* 0x0000006cb76c7223 */ /* 0x000fe40000000071 */
[C---:B--2---:R-:W-:Y:S01]  /*101e0*/  FFMA R127, R40.reuse, R127, R124 ;  /* 0x0000007f287f7223 */ /* 0x044fe2000000007c */
[----:B------:R-:W2:Y:S01]  /*101f0*/  LDS R113, [R4.X4+0x310] ;  /* 0x0003100004717984 */ /* 0x000ea20000004800 */
[----:B------:R-:W-:Y:S02]  /*10200*/  FFMA R108, R40, R111, R108 ;  /* 0x0000006f286c7223 */ /* 0x000fe4000000006c */
[----:B---3--:R-:W-:Y:S01]  /*10210*/  FFMA R118, R118, R131, R127 ;  /* 0x0000008376767223 */ /* 0x008fe2000000007f */
[----:B------:R-:W3:Y:S01]  /*10220*/  LDS R40, [R4.X4+0x40c] ;  /* 0x00040c0004287984 */ /* 0x000ee20000004800 */
[----:B------:R-:W-:-:S02]  /*10230*/  FFMA R102, R131, R102, R108 ;  /* 0x0000006683667223 */ /* 0x000fc4000000006c */
[----:B----4-:R-:W-:Y:S01]  /*10240*/  FFMA R105, R105, R32, R118 ;  /* 0x0000002069697223 */ /* 0x010fe20000000076 */
[----:B------:R-:W4:Y:S01]  /*10250*/  LDS R111, [R4.X4+0x508] ;  /* 0x00050800046f7984 */ /* 0x000f220000004800 */
[----:B-----5:R-:W-:Y:S02]  /*10260*/  FFMA R85, R32, R85, R102 ;  /* 0x0000005520557223 */ /* 0x020fe40000000066 */
[----:B------:R-:W-:Y:S01]  /*10270*/  FFMA R96, R96, R135, R105 ;  /* 0x0000008760607223 */ /* 0x000fe20000000069 */
[----:B------:R-:W5:Y:S01]  /*10280*/  LDS R32, [R4.X4+0x604] ;  /* 0x0006040004207984 */ /* 0x000f620000004800 */
[----:B------:R-:W-:Y:S02]  /*10290*/  FFMA R85, R135, R88, R85 ;  /* 0x0000005887557223 */ /* 0x000fe40000000055 */
[C---:B------:R-:W-:Y:S01]  /*102a0*/  FFMA R99, R34.reuse, R99, R96 ;  /* 0x0000006322637223 */ /* 0x040fe20000000060 */
[----:B------:R-:W5:Y:S01]  /*102b0*/  LDS R105, [R4.X4+0x700] ;  /* 0x0007000004697984 */ /* 0x000f620000004800 */
[----:B------:R-:W-:-:S02]  /*102c0*/  FFMA R85, R34, R91, R85 ;  /* 0x0000005b22557223 */ /* 0x000fc40000000055 */
[----:B------:R-:W-:Y:S01]  /*102d0*/  FFMA R94, R94, R141, R99 ;  /* 0x0000008d5e5e7223 */ /* 0x000fe20000000063 */
[----:B------:R-:W5:Y:S01]  /*102e0*/  LDS R34, [R4.X4+0x7fc] ;  /* 0x0007fc0004227984 */ /* 0x000f620000004800 */
[----:B------:R-:W-:Y:S02]  /*102f0*/  FFMA R78, R141, R78, R85 ;  /* 0x0000004e8d4e7223 */ /* 0x000fe40000000055 */
[----:B------:R-:W-:Y:S01]  /*10300*/  FFMA R94, R81, R36, R94 ;  /* 0x00000024515e7223 */ /* 0x000fe2000000005e */
[----:B------:R-:W-:Y:S01]  /*10310*/  LDS R85, [R4.X4+0xce8] ;  /* 0x000ce80004557984 */ /* 0x000fe20000004800 */
[----:B------:R-:W-:-:S03]  /*10320*/  FFMA R78, R36, R73, R78 ;  /* 0x00000049244e7223 */ /* 0x000fc6000000004e */
[----:B------:R-:W5:Y:S01]  /*10330*/  LDS R81, [R4.X4+0x8f8] ;  /* 0x0008f80004517984 */ /* 0x000f620000004800 */
[----:B0-----:R-:W-:-:S03]  /*10340*/  FFMA R129, R42, R129, R94 ;  /* 0x000000812a817223 */ /* 0x001fc6000000005e */
[----:B------:R-:W0:Y:S01]  /*10350*/  LDS R36, [R4.X4+0x9f4] ;  /* 0x0009f40004247984 */ /* 0x000e220000004800 */
[----:B------:R-:W-:Y:S02]  /*10360*/  FFMA R78, R42, R133, R78 ;  /* 0x000000852a4e7223 */ /* 0x000fe4000000004e */
[C---:B------:R-:W-:Y:S01]  /*10370*/  FFMA R136, R149.reuse, R136, R129 ;  /* 0x0000008895887223 */ /* 0x040fe20000000081 */
        /* <DEDUP_REMOVED lines=15> */
[----:B------:R-:W-:Y:S01]  /*10470*/  LDS R99, [R4.X4+0x230] ;  /* 0x0002300004637984 */ /* 0x000fe20000004800 */
[----:B------:R-:W-:-:S02]  /*10480*/  FFMA R78, R32, R167, R78 ;  /* 0x000000a7204e7223 */ /* 0x000fc4000000004e */
[C---:B------:R-:W-:Y:S01]  /*10490*/  FFMA R122, R105.reuse, R122, R163 ;  /* 0x0000007a697a7223 */ /* 0x040fe200000000a3 */
[----:B------:R-:W5:Y:S01]  /*104a0*/  LDS R32, [R4.X4+0x134] ;  /* 0x0001340004207984 */ /* 0x000f620000004800 */
[----:B------:R-:W-:Y:S02]  /*104b0*/  FFMA R78, R105, R114, R78 ;  /* 0x00000072694e7223 */ /* 0x000fe4000000004e */
        /* <DEDUP_REMOVED lines=18> */
[C---:B--2---:R-:W-:Y:S01]  /*105e0*/  FFMA R95, R38.reuse, R95, R92 ;  /* 0x0000005f265f7223 */ /* 0x044fe2000000005c */
[----:B------:R-:W2:Y:S01]  /*105f0*/  LDS R85, [R4.X4+0x818] ;  /* 0x0008180004557984 */ /* 0x000ea20000004800 */
[----:B------:R-:W-:Y:S02]  /*10600*/  FFMA R76, R38, R79, R76 ;  /* 0x0000004f264c7223 */ /* 0x000fe4000000004c */
[C---:B---3--:R-:W-:Y:S01]  /*10610*/  FFMA R95, R91.reuse, R82, R95 ;  /* 0x000000525b5f7223 */ /* 0x048fe2000000005f */
[----:B------:R-:W3:Y:S01]  /*10620*/  LDS R38, [R4.X4+0x914] ;  /* 0x0009140004267984 */ /* 0x000ee20000004800 */
[----:B------:R-:W-:-:S02]  /*10630*/  FFMA R91, R91, R74, R76 ;  /* 0x0000004a5b5b7223 */ /* 0x000fc4000000004c */
[C---:B----4-:R-:W-:Y:S01]  /*10640*/  FFMA R130, R40.reuse, R130, R95 ;  /* 0x0000008228827223 */ /* 0x050fe2000000005f */
[----:B------:R-:W4:Y:S01]  /*10650*/  LDS R79, [R4.X4+0xa10] ;  /* 0x000a1000044f7984 */ /* 0x000f220000004800 */
[----:B------:R-:W-:Y:S02]  /*10660*/  FFMA R91, R40, R134, R91 ;  /* 0x00000086285b7223 */ /* 0x000fe4000000005b */
[C---:B-----5:R-:W-:Y:S01]  /*10670*/  FFMA R137, R32.reuse, R137, R130 ;  /* 0x0000008920897223 */ /* 0x060fe20000000082 */
[----:B------:R-:W5:Y:S01]  /*10680*/  LDS R40, [R4.X4+0xb0c] ;  /* 0x000b0c0004287984 */ /* 0x000f620000004800 */
[----:B------:R-:W-:Y:S02]  /*10690*/  FFMA R91, R32, R145, R91 ;  /* 0x00000091205b7223 */ /* 0x000fe4000000005b */
[C---:B------:R-:W-:Y:S01]  /*106a0*/  FFMA R140, R99.reuse, R140, R137 ;  /* 0x0000008c638c7223 */ /* 0x040fe20000000089 */
[----:B------:R-:W5:Y:S01]  /*106b0*/  LDS R89, [R4.X4+0xc08] ;  /* 0x000c080004597984 */ /* 0x000f620000004800 */
[----:B------:R-:W-:-:S02]  /*106c0*/  FFMA R91, R99, R148, R91 ;  /* 0x00000094635b7223 */ /* 0x000fc4000000005b */
[C---:B------:R-:W-:Y:S01]  /*106d0*/  FFMA R143, R34.reuse, R143, R140 ;  /* 0x0000008f228f7223 */ /* 0x040fe2000000008c */
[----:B------:R-:W5:Y:S01]  /*106e0*/  LDS R32, [R4.X4+0xd04] ;  /* 0x000d040004207984 */ /* 0x000f620000004800 */
[----:B------:R-:W-:Y:S02]  /*106f0*/  FFMA R151, R34, R151, R91 ;  /* 0x0000009722977223 */ /* 0x000fe4000000005b */
[C---:B0-----:R-:W-:Y:S01]  /*10700*/  FFMA R154, R81.reuse, R154, R143 ;  /* 0x0000009a519a7223 */ /* 0x041fe2000000008f */
[----:B------:R-:W0:Y:S01]  /*10710*/  LDS R91, [R4.X4+0xe00] ;  /* 0x000e0000045b7984 */ /* 0x000e220000004800 */
[----:B------:R-:W-:Y:S02]  /*10720*/  FFMA R151, R81, R158, R151 ;  /* 0x0000009e51977223 */ /* 0x000fe40000000097 */
[C---:B------:R-:W-:Y:S01]  /*10730*/  FFMA R161, R36.reuse, R161, R154 ;  /* 0x000000a124a17223 */ /* 0x040fe2000000009a */
[----:B------:R-:W0:Y:S01]  /*10740*/  LDS R34, [R4.X4+0xefc] ;  /* 0x000efc0004227984 */ /* 0x000e220000004800 */
[----:B------:R-:W-:-:S02]  /*10750*/  FFMA R151, R36, R165, R151 ;  /* 0x000000a524977223 */ /* 0x000fc40000000097 */
[C---:B-1----:R-:W-:Y:S01]  /*10760*/  FFMA R120, R73.reuse, R120, R161 ;  /* 0x0000007849787223 */ /* 0x042fe200000000a1 */
[----:B------:R-:W-:Y:S04]  /*10770*/  LDS R36, [R4.X4+0xfc0] ;  /* 0x000fc00004247984 */ /* 0x000fe80000004800 */
[----:B------:R-:W1:Y:S01]  /*10780*/  LDS.128 R128, [R30+0x7ec0] ;  /* 0x007ec0001e807984 */ /* 0x000e620000000c00 */
[----:B------:R-:W-:Y:S02]  /*10790*/  FFMA R123, R42, R123, R120 ;  /* 0x0000007b2a7b7223 */ /* 0x000fe40000000078 */
[----:B------:R-:W-:Y:S01]  /*107a0*/  FFMA R112, R73, R112, R151 ;  /* 0x0000007049707223 */ /* 0x000fe20000000097 */
[----:B------:R-:W-:Y:S01]  /*107b0*/  LDS.128 R136, [R30+0x7ed0] ;  /* 0x007ed0001e887984 */ /* 0x000fe20000000c00 */
[----:B--2---:R-:W-:-:S03]  /*107c0*/  FFMA R126, R85, R126, R123 ;  /* 0x0000007e557e7223 */ /* 0x004fc6000000007b */
[----:B------:R-:W2:Y:S01]  /*107d0*/  LDS R73, [R4.X4+0x11b8] ;  /* 0x0011b80004497984 */ /* 0x000ea20000004800 */
[----:B---3--:R-:W-:-:S03]  /*107e0*/  FFMA R117, R38, R117, R126 ;  /* 0x0000007526757223 */ /* 0x008fc6000000007e */
[----:B------:R-:W3:Y:S01]  /*107f0*/  LDS.128 R132, [R30+0x84c0] ;  /* 0x0084c0001e847984 */ /* 0x000ee20000000c00 */
[----:B----4-:R-:W-:Y:S02]  /*10800*/  FFMA R104, R79, R104, R117 ;  /* 0x000000684f687223 */ /* 0x010fe40000000075 */
[----:B------:R-:W-:Y:S01]  /*10810*/  FFMA R112, R42, R115, R112 ;  /* 0x000000732a707223 */ /* 0x000fe20000000070 */
[----:B------:R-:W-:Y:S01]  /*10820*/  LDS.128 R140, [R30+0x7ee0] ;  /* 0x007ee0001e8c7984 */ /* 0x000fe20000000c00 */
[----:B-----5:R-:W-:Y:S02]  /*10830*/  FFMA R107, R40, R107, R104 ;  /* 0x0000006b286b7223 */ /* 0x020fe40000000068 */
[----:B------:R-:W-:Y:S01]  /*10840*/  FFMA R110, R85, R110, R112 ;  /* 0x0000006e556e7223 */ /* 0x000fe20000000070 */
[----:B------:R-:W4:Y:S01]  /*10850*/  LDS R42, [R4.X4+0x12b4] ;  /* 0x0012b400042a7984 */ /* 0x000f220000004800 */
[----:B------:R-:W-:-:S03]  /*10860*/  FFMA R98, R89, R98, R107 ;  /* 0x0000006259627223 */ /* 0x000fc6000000006b */
[----:B------:R-:W5:Y:S01]  /*10870*/  LDS.128 R148, [R30+0x84d0] ;  /* 0x0084d0001e947984 */ /* 0x000f620000000c00 */
[----:B------:R-:W-:-:S03]  /*10880*/  FFMA R101, R38, R101, R110 ;  /* 0x0000006526657223 */ /* 0x000fc6000000006e */
[----:B------:R-:W-:Y:S01]  /*10890*/  LDS R81, [R4.X4+0x13b0] ;  /* 0x0013b00004517984 */ /* 0x000fe20000004800 */
[----:B------:R-:W-:-:S03]  /*108a0*/  FFMA R93, R32, R93, R98 ;  /* 0x0000005d205d7223 */ /* 0x000fc60000000062 */
[----:B------:R-:W3:Y:S04]  /*108b0*/  LDS.128 R144, [R30+0x7ef0] ;  /* 0x007ef0001e907984 */ /* 0x000ee80000000c00 */
[----:B------:R-:W4:Y:S01]  /*108c0*/  LDS.128 R152, [R30+0x84e0] ;  /* 0x0084e0001e987984 */ /* 0x000f220000000c00 */
[----:B------:R-:W-:-:S03]  /*108d0*/  FFMA R84, R79, R84, R101 ;  /* 0x000000544f547223 */ /* 0x000fc60000000065 */
[----:B------:R-:W4:Y:S01]  /*108e0*/  LDS.128 R156, [R30+0x84f0] ;  /* 0x0084f0001e9c7984 */ /* 0x000f220000000c00 */
[----:B0-----:R-:W-:-:S03]  /*108f0*/  FFMA R80, R91, R80, R93 ;  /* 0x000000505b507223 */ /* 0x001fc6000000005d */
[----:B------:R-:W0:Y:S01]  /*10900*/  LDS R38, [R4.X4+0x14ac] ;  /* 0x0014ac0004267984 */ /* 0x000e220000004800 */
[----:B------:R-:W-:-:S03]  /*10910*/  FFMA R84, R40, R87, R84 ;  /* 0x0000005728547223 */ /* 0x000fc60000000054 */
[----:B------:R-:W-:Y:S01]  /*10920*/  LDS R181, [R4.X4+0x15a8] ;  /* 0x0015a80004b57984 */ /* 0x000fe20000004800 */
[----:B------:R-:W-:-:S03]  /*10930*/  FFMA R83, R34, R83, R80 ;  /* 0x0000005322537223 */ /* 0x000fc60000000050 */
[----:B------:R-:W0:Y:S01]  /*10940*/  LDS.128 R160, [R30+0x7f00] ;  /* 0x007f00001ea07984 */ /* 0x000e220000000c00 */
[----:B------:R-:W-:-:S03]  /*10950*/  FFMA R84, R89, R90, R84 ;  /* 0x0000005a59547223 */ /* 0x000fc60000000054 */
[----:B------:R-:W0:Y:S01]  /*10960*/  LDS.128 R164, [R30+0x8500] ;  /* 0x008500001ea47984 */ /* 0x000e220000000c00 */
[----:B-1----:R-:W-:Y:S02]  /*10970*/  FFMA R128, R128, R36, R83 ;  /* 0x0000002480807223 */ /* 0x002fe40000000053 */
[----:B------:R-:W-:Y:S01]  /*10980*/  FFMA R77, R32, R77, R84 ;  /* 0x0000004d204d7223 */ /* 0x000fe20000000054 */
[----:B------:R-:W-:Y:S01]  /*10990*/  LDS.128 R112, [R30+0x8510] ;  /* 0x008510001e707984 */ /* 0x000fe20000000c00 */
[----:B------:R-:W-:Y:S02]  /*109a0*/  FFMA R131, R44, R131, R128 ;  /* 0x000000832c837223 */ /* 0x000fe40000000080 */
[----:B------:R-:W-:Y:S01]  /*109b0*/  FFMA R72, R91, R72, R77 ;  /* 0x000000485b487223 */ /* 0x000fe2000000004d */
[----:B------:R-:W1:Y:S01]  /*109c0*/  LDS R32, [R4.X4+0x16a4] ;  /* 0x0016a40004207984 */ /* 0x000e620000004800 */
[----:B--2---:R-:W-:-:S03]  /*109d0*/  FFMA R138, R138, R73, R131 ;  /* 0x000000498a8a7223 */ /* 0x004fc60000000083 */
[----:B------:R-:W2:Y:S01]  /*109e0*/  LDS.128 R124, [R30+0x7f10] ;  /* 0x007f10001e7c7984 */ /* 0x000ea20000000c00 */
[----:B------:R-:W-:-:S03]  /*109f0*/  FFMA R75, R34, R75, R72 ;  /* 0x0000004b224b7223 */ /* 0x000fc60000000048 */
[----:B------:R-:W-:Y:S01]  /*10a00*/  LDS R131, [R4.X4+0x17a0] ;  /* 0x0017a00004837984 */ /* 0x000fe20000004800 */
[----:B---3--:R-:W-:-:S03]  /*10a10*/  FFMA R75, R36, R132, R75 ;  /* 0x00000084244b7223 */ /* 0x008fc6000000004b */
[----:B------:R-:W3:Y:S04]  /*10a20*/  LDS.128 R108, [R30+0x8520] ;  /* 0x008520001e6c7984 */ /* 0x000ee80000000c00 */
[----:B------:R-:W1:Y:S01]  /*10a30*/  LDS.128 R116, [R30+0x7f20] ;  /* 0x007f20001e747984 */ /* 0x000e620000000c00 */
[----:B------:R-:W-:-:S03]  /*10a40*/  FFMA R75, R44, R135, R75 ;  /* 0x000000872c4b7223 */ /* 0x000fc6000000004b */
[----:B------:R-:W1:Y:S01]  /*10a50*/  LDS R34, [R4.X4+0x189c] ;  /* 0x00189c0004227984 */ /* 0x000e620000004800 */
[----:B----4-:R-:W-:-:S03]  /*10a60*/  FFMA R141, R141, R42, R138 ;  /* 0x0000002a8d8d7223 */ /* 0x010fc6000000008a */
[----:B------:R-:W-:Y:S01]  /*10a70*/  LDS R135, [R4.X4+0x1998] ;  /* 0x0019980004877984 */ /* 0x000fe20000004800 */
[----:B-----5:R-:W-:-:S03]  /*10a80*/  FFMA R75, R73, R150, R75 ;  /* 0x00000096494b7223 */ /* 0x020fc6000000004b */
[----:B------:R-:W-:Y:S04]  /*10a90*/  LDS.128 R120, [R30+0x7f30] ;  /* 0x007f30001e787984 */ /* 0x000fe80000000c00 */
[----:B------:R-:W4:Y:S01]  /*10aa0*/  LDS.128 R100, [R30+0x8530] ;  /* 0x008530001e647984 */ /* 0x000f220000000c00 */
[----:B------:R-:W-:-:S03]  /*10ab0*/  FFMA R144, R144, R81, R141 ;  /* 0x0000005190907223 */ /* 0x000fc6000000008d */
[----:B------:R-:W-:Y:S01]  /*10ac0*/  LDS R36, [R4.X4+0x1a94] ;  /* 0x001a940004247984 */ /* 0x000fe20000004800 */
[----:B------:R-:W-:-:S03]  /*10ad0*/  FFMA R75, R42, R153, R75 ;  /* 0x000000992a4b7223 */ /* 0x000fc6000000004b */
[----:B------:R-:W-:Y:S04]  /*10ae0*/  LDS.128 R104, [R30+0x7f40] ;  /* 0x007f40001e687984 */ /* 0x000fe80000000c00 */
[----:B------:R-:W5:Y:S01]  /*10af0*/  LDS.128 R88, [R30+0x8540] ;  /* 0x008540001e587984 */ /* 0x000f620000000c00 */
[----:B------:R-:W-:-:S03]  /*10b00*/  FFMA R75, R81, R156, R75 ;  /* 0x0000009c514b7223 */ /* 0x000fc6000000004b */
[----:B------:R-:W-:Y:S01]  /*10b10*/  LDS R141, [R4.X4+0x1b90] ;  /* 0x001b9000048d7984 */ /* 0x000fe20000004800 */
[----:B0-----:R-:W-:-:S03]  /*10b20*/  FFMA R147, R38, R147, R144 ;  /* 0x0000009326937223 */ /* 0x001fc60000000090 */
[----:B------:R-:W-:Y:S04]  /*10b30*/  LDS.128 R96, [R30+0x7f50] ;  /* 0x007f50001e607984 */ /* 0x000fe80000000c00 */
[----:B------:R-:W0:Y:S01]  /*10b40*/  LDS.128 R84, [R30+0x8550] ;  /* 0x008550001e547984 */ /* 0x000e220000000c00 */
[----:B------:R-:W-:-:S03]  /*10b50*/  FFMA R75, R38, R159, R75 ;  /* 0x0000009f264b7223 */ /* 0x000fc6000000004b */
[----:B------:R-:W0:Y:S01]  /*10b60*/  LDS R40, [R4.X4+0x1c8c] ;  /* 0x001c8c0004287984 */ /* 0x000e220000004800 */
[----:B------:R-:W-:-:S03]  /*10b70*/  FFMA R162, R162, R181, R147 ;  /* 0x000000b5a2a27223 */ /* 0x000fc60000000093 */
[----:B------:R-:W-:Y:S01]  /*10b80*/  LDS R147, [R4.X4+0x1d88] ;  /* 0x001d880004937984 */ /* 0x000fe20000004800 */
[----:B------:R-:W-:-:S03]  /*10b90*/  FFMA R166, R181, R166, R75 ;  /* 0x000000a6b5a67223 */ /* 0x000fc6000000004b */
[----:B------:R-:W-:Y:S04]  /*10ba0*/  LDS.128 R92, [R30+0x7f60] ;  /* 0x007f60001e5c7984 */ /* 0x000fe80000000c00 */
[----:B------:R-:W0:Y:S04]  /*10bb0*/  LDS.128 R76, [R30+0x8560] ;  /* 0x008560001e4c7984 */ /* 0x000e280000000c00 */
[----:B------:R-:W-:Y:S04]  /*10bc0*/  LDS R38, [R4.X4+0x1e84] ;  /* 0x001e840004267984 */ /* 0x000fe80000004800 */
[----:B------:R-:W0:Y:S04]  /*10bd0*/  LDS.128 R80, [R30+0x7f70] ;  /* 0x007f70001e507984 */ /* 0x000e280000000c00 */
[----:B------:R-:W0:Y:S01]  /*10be0*/  LDS.128 R72, [R30+0x8570] ;  /* 0x008570001e487984 */ /* 0x000e220000000c00 */
[----:B-1----:R-:W-:-:S03]  /*10bf0*/  FFMA R113, R32, R113, R166 ;  /* 0x0000007120717223 */ /* 0x002fc600000000a6 */
[----:B------:R-:W1:Y:S01]  /*10c00*/  LDS R42, [R4.X4+0xfdc] ;  /* 0x000fdc00042a7984 */ /* 0x000e620000004800 */
[----:B--2---:R-:W-:-:S03]  /*10c10*/  FFMA R125, R125, R32, R162 ;  /* 0x000000207d7d7223 */ /* 0x004fc600000000a2 */
[----:B------:R-:W2:Y:S01]  /*10c20*/  LDS R153, [R4.X4+0x10d8] ;  /* 0x0010d80004997984 */ /* 0x000ea20000004800 */
[----:B---3--:R-:W-:Y:S02]  /*10c30*/  FFMA R108, R131, R108, R113 ;  /* 0x0000006c836c7223 */ /* 0x008fe40000000071 */
[----:B------:R-:W-:Y:S01]  /*10c40*/  FFMA R116, R116, R131, R125 ;  /* 0x0000008374747223 */ /* 0x000fe2000000007d */
[----:B------:R-:W3:Y:S01]  /*10c50*/  LDS R32, [R4.X4+0x11d4] ;  /* 0x0011d40004207984 */ /* 0x000ee20000004800 */
[C---:B------:R-:W-:Y:S02]  /*10c60*/  FFMA R108, R34.reuse, R111, R108 ;  /* 0x0000006f226c7223 */ /* 0x040fe4000000006c */
[----:B------:R-:W-:Y:S01]  /*10c70*/  FFMA R119, R34, R119, R116 ;  /* 0x0000007722777223 */ /* 0x000fe20000000074 */
[----:B------:R-:W3:Y:S01]  /*10c80*/  LDS R111, [R4.X4+0x12d0] ;  /* 0x0012d000046f7984 */ /* 0x000ee20000004800 */
[----:B----4-:R-:W-:Y:S02]  /*10c90*/  FFMA R102, R135, R102, R108 ;  /* 0x0000006687667223 */ /* 0x010fe4000000006c */
[----:B------:R-:W-:Y:S01]  /*10ca0*/  FFMA R122, R122, R135, R119 ;  /* 0x000000877a7a7223 */ /* 0x000fe20000000077 */
[----:B------:R-:W4:Y:S01]  /*10cb0*/  LDS R34, [R4.X4+0x13cc] ;  /* 0x0013cc0004227984 */ /* 0x000f220000004800 */
[----:B-----5:R-:W-:-:S02]  /*10cc0*/  FFMA R89, R36, R89, R102 ;  /* 0x0000005924597223 */ /* 0x020fc40000000066 */
[----:B------:R-:W-:Y:S01]  /*10cd0*/  FFMA R105, R105, R36, R122 ;  /* 0x0000002469697223 */ /* 0x000fe2000000007a */
[----:B------:R-:W5:Y:S01]  /*10ce0*/  LDS R113, [R4.X4+0x14c8] ;  /* 0x0014c80004717984 */ /* 0x000f620000004800 */
[----:B0-----:R-:W-:Y:S02]  /*10cf0*/  FFMA R84, R141, R84, R89 ;  /* 0x000000548d547223 */ /* 0x001fe40000000059 */
[----:B------:R-:W-:Y:S01]  /*10d00*/  FFMA R96, R96, R141, R105 ;  /* 0x0000008d60607223 */ /* 0x000fe20000000069 */
[----:B------:R-:W0:Y:S01]  /*10d10*/  LDS R36, [R4.X4+0x15c4] ;  /* 0x0015c40004247984 */ /* 0x000e220000004800 */
[C---:B------:R-:W-:Y:S02]  /*10d20*/  FFMA R84, R40.reuse, R87, R84 ;  /* 0x0000005728547223 */ /* 0x040fe40000000054 */
[----:B------:R-:W-:Y:S01]  /*10d30*/  FFMA R99, R40, R99, R96 ;  /* 0x0000006328637223 */ /* 0x000fe20000000060 */
[----:B------:R-:W0:Y:S01]  /*10d40*/  LDS R87, [R4.X4+0x16c0] ;  /* 0x0016c00004577984 */ /* 0x000e220000004800 */
[----:B------:R-:W-:-:S02]  /*10d50*/  FFMA R78, R147, R78, R84 ;  /* 0x0000004e934e7223 */ /* 0x000fc40000000054 */
[----:B------:R-:W-:Y:S01]  /*10d60*/  FFMA R94, R94, R147, R99 ;  /* 0x000000935e5e7223 */ /* 0x000fe20000000063 */
[----:B------:R-:W0:Y:S03]  /*10d70*/  LDS R40, [R4.X4+0x17bc] ;  /* 0x0017bc0004287984 */ /* 0x000e260000004800 */
[----:B------:R-:W-:Y:S01]  /*10d80*/  FFMA R94, R81, R38, R94 ;  /* 0x00000026515e7223 */ /* 0x000fe2000000005e */
[----:B------:R-:W-:Y:S01]  /*10d90*/  LDS R89, [R4.X4+0x1ca8] ;  /* 0x001ca80004597984 */ /* 0x000fe20000004800 */
[----:B------:R-:W-:-:S03]  /*10da0*/  FFMA R78, R38, R73, R78 ;  /* 0x00000049264e7223 */ /* 0x000fc6000000004e */
[----:B------:R-:W0:Y:S01]  /*10db0*/  LDS R73, [R4.X4+0x18b8] ;  /* 0x0018b80004497984 */ /* 0x000e220000004800 */
[C---:B-1----:R-:W-:Y:S02]  /*10dc0*/  FFMA R129, R42.reuse, R129, R94 ;  /* 0x000000812a817223 */ /* 0x042fe4000000005e */
[----:B------:R-:W-:Y:S01]  /*10dd0*/  FFMA R78, R42, R133, R78 ;  /* 0x000000852a4e7223 */ /* 0x000fe2000000004e */
[----:B------:R-:W1:Y:S01]  /*10de0*/  LDS R38, [R4.X4+0x19b4] ;  /* 0x0019b40004267984 */ /* 0x000e620000004800 */
[C---:B--2---:R-:W-:Y:S02]  /*10df0*/  FFMA R136, R153.reuse, R136, R129 ;  /* 0x0000008899887223 */ /* 0x044fe40000000081 */
[----:B------:R-:W-:Y:S01]  /*10e00*/  FFMA R78, R153, R148, R78 ;  /* 0x00000094994e7223 */ /* 0x000fe2000000004e */
[----:B------:R-:W2:Y:S01]  /*10e10*/  LDS R81, [R4.X4+0x1ab0] ;  /* 0x001ab00004517984 */ /* 0x000ea20000004800 */
[C---:B---3--:R-:W-:Y:S02]  /*10e20*/  FFMA R139, R32.reuse, R139, R136 ;  /* 0x0000008b208b7223 */ /* 0x048fe40000000088 */
[----:B------:R-:W-:Y:S01]  /*10e30*/  FFMA R78, R32, R151, R78 ;  /* 0x00000097204e7223 */ /* 0x000fe2000000004e */
[----:B------:R-:W-:Y:S01]  /*10e40*/  LDS R99, [R4.X4+0x1ea0] ;  /* 0x001ea00004637984 */ /* 0x000fe20000004800 */
[----:B------:R-:W-:-:S03]  /*10e50*/  FFMA R142, R111, R142, R139 ;  /* 0x0000008e6f8e7223 */ /* 0x000fc6000000008b */
[----:B------:R-:W3:Y:S01]  /*10e60*/  LDS R32, [R4.X4+0x1bac] ;  /* 0x001bac0004207984 */ /* 0x000ee20000004800 */
[----:B------:R-:W-:Y:S02]  /*10e70*/  FFMA R78, R111, R154, R78 ;  /* 0x0000009a6f4e7223 */ /* 0x000fe4000000004e */
[C---:B----4-:R-:W-:Y:S01]  /*10e80*/  FFMA R145, R34.reuse, R145, R142 ;  /* 0x0000009122917223 */ /* 0x050fe2000000008e */
[----:B------:R-:W-:Y:S01]  /*10e90*/  LDS R42, [R4.X4+0x10f4] ;  /* 0x0010f400042a7984 */ /* 0x000fe20000004800 */
[----:B------:R-:W-:-:S03]  /*10ea0*/  FFMA R78, R34, R157, R78 ;  /* 0x0000009d224e7223 */ /* 0x000fc6000000004e */
[----:B------:R-:W4:Y:S01]  /*10eb0*/  LDS R34, [R4.X4+0x1da4] ;  /* 0x001da40004227984 */ /* 0x000f220000004800 */
[C---:B-----5:R-:W-:Y:S02]  /*10ec0*/  FFMA R160, R113.reuse, R160, R145 ;  /* 0x000000a071a07223 */ /* 0x060fe40000000091 */
        /* <DEDUP_REMOVED lines=9> */
[----:B------:R-:W-:-:S03]  /*10f60*/  FFMA R117, R40, R117, R126 ;  /* 0x0000007528757223 */ /* 0x000fc6000000007e */
[----:B------:R-:W5:Y:S01]  /*10f70*/  LDS R87, [R4.X4+0x11f0] ;  /* 0x0011f00004577984 */ /* 0x000f620000004800 */
[----:B------:R-:W-:Y:S02]  /*10f80*/  FFMA R78, R40, R109, R78 ;  /* 0x0000006d284e7223 */ /* 0x000fe4000000004e */
[C---:B------:R-:W-:Y:S01]  /*10f90*/  FFMA R120, R73.reuse, R120, R117 ;  /* 0x0000007849787223 */ /* 0x040fe20000000075 */
[----:B------:R-:W5:Y:S01]  /*10fa0*/  LDS R40, [R4.X4+0x12ec] ;  /* 0x0012ec0004287984 */ /* 0x000f620000004800 */
        /* <DEDUP_REMOVED lines=13> */
[C---:B----4-:R-:W-:Y:S01]  /*11080*/  FFMA R95, R34.reuse, R95, R92 ;  /* 0x0000005f225f7223 */ /* 0x050fe2000000005c */
[----:B------:R-:W-:Y:S01]  /*11090*/  LDS R85, [R4.X4+0x19d0] ;  /* 0x0019d00004557984 */ /* 0x000fe20000004800 */
[----:B------:R-:W-:-:S02]  /*110a0*/  FFMA R76, R34, R79, R76 ;  /* 0x0000004f224c7223 */ /* 0x000fc4000000004c */
[C---:B------:R-:W-:Y:S01]  /*110b0*/  FFMA R95, R99.reuse, R82, R95 ;  /* 0x00000052635f7223 */ /* 0x040fe2000000005f */
[----:B------:R-:W4:Y:S01]  /*110c0*/  LDS R79, [R4.X4+0x17d8] ;  /* 0x0017d800044f7984 */ /* 0x000f220000004800 */
[----:B------:R-:W-:Y:S02]  /*110d0*/  FFMA R99, R99, R74, R76 ;  /* 0x0000004a63637223 */ /* 0x000fe4000000004c */
[C---:B0-----:R-:W-:Y:S01]  /*110e0*/  FFMA R130, R36.reuse, R130, R95 ;  /* 0x0000008224827223 */ /* 0x041fe2000000005f */
[----:B------:R-:W0:Y:S01]  /*110f0*/  LDS R34, [R4.X4+0x18d4] ;  /* 0x0018d40004227984 */ /* 0x000e220000004800 */
[----:B------:R-:W-:Y:S02]  /*11100*/  FFMA R99, R36, R134, R99 ;  /* 0x0000008624637223 */ /* 0x000fe40000000063 */
[C---:B------:R-:W-:Y:S01]  /*11110*/  FFMA R137, R42.reuse, R137, R130 ;  /* 0x000000892a897223 */ /* 0x040fe20000000082 */
        /* <DEDUP_REMOVED lines=8> */
[C---:B-1----:R-:W-:Y:S01]  /*111a0*/  FFMA R146, R73.reuse, R146, R143 ;  /* 0x0000009249927223 */ /* 0x042fe2000000008f */
[----:B------:R-:W1:Y:S01]  /*111b0*/  LDS R40, [R4.X4+0x1cc4] ;  /* 0x001cc40004287984 */ /* 0x000e620000004800 */
[----:B------:R-:W-:-:S02]  /*111c0*/  FFMA R99, R73, R158, R99 ;  /* 0x0000009e49637223 */ /* 0x000fc40000000063 */
[C---:B--2---:R-:W-:Y:S01]  /*111d0*/  FFMA R161, R38.reuse, R161, R146 ;  /* 0x000000a126a17223 */ /* 0x044fe20000000092 */
[----:B------:R-:W-:Y:S01]  /*111e0*/  LDS R42, [R4.X4+0x1f80] ;  /* 0x001f8000042a7984 */ /* 0x000fe20000004800 */
[----:B------:R-:W-:Y:S02]  /*111f0*/  FFMA R99, R38, R165, R99 ;  /* 0x000000a526637223 */ /* 0x000fe40000000063 */
[C---:B---3--:R-:W-:Y:S01]  /*11200*/  FFMA R124, R81.reuse, R124, R161 ;  /* 0x0000007c517c7223 */ /* 0x048fe200000000a1 */
[----:B------:R-:W2:Y:S01]  /*11210*/  LDS R38, [R4.X4+0x1ebc] ;  /* 0x001ebc0004267984 */ /* 0x000ea20000004800 */
[----:B------:R-:W-:Y:S02]  /*11220*/  FFMA R99, R81, R112, R99 ;  /* 0x0000007051637223 */ /* 0x000fe40000000063 */
[C---:B------:R-:W-:Y:S01]  /*11230*/  FFMA R73, R32.reuse, R127, R124 ;  /* 0x0000007f20497223 */ /* 0x040fe2000000007c */
[----:B------:R-:W-:Y:S01]  /*11240*/  LDS.128 R128, [R30+0x8580] ;  /* 0x008580001e807984 */ /* 0x000fe20000000c00 */
[----:B------:R-:W-:-:S03]  /*11250*/  FFMA R99, R32, R115, R99 ;  /* 0x0000007320637223 */ /* 0x000fc60000000063 */
[----:B------:R-:W3:Y:S04]  /*11260*/  LDS.128 R124, [R30+0x7f80] ;  /* 0x007f80001e7c7984 */ /* 0x000ee80000000c00 */
[----:B------:R-:W2:Y:S01]  /*11270*/  LDS R32, [R4.X4+0x207c] ;  /* 0x00207c0004207984 */ /* 0x000ea20000004800 */
[----:B----4-:R-:W-:-:S03]  /*11280*/  FFMA R118, R79, R118, R73 ;  /* 0x000000764f767223 */ /* 0x010fc60000000049 */
[----:B------:R-:W-:Y:S01]  /*11290*/  LDS R73, [R4.X4+0x2178] ;  /* 0x0021780004497984 */ /* 0x000fe20000004800 */
[----:B0-----:R-:W-:-:S03]  /*112a0*/  FFMA R121, R34, R121, R118 ;  /* 0x0000007922797223 */ /* 0x001fc60000000076 */
[----:B------:R-:W0:Y:S01]  /*112b0*/  LDS.128 R132, [R30+0x7f90] ;  /* 0x007f90001e847984 */ /* 0x000e220000000c00 */
[----:B------:R-:W-:Y:S02]  /*112c0*/  FFMA R104, R85, R104, R121 ;  /* 0x0000006855687223 */ /* 0x000fe40000000079 */
[----:B------:R-:W-:Y:S01]  /*112d0*/  FFMA R99, R79, R110, R99 ;  /* 0x0000006e4f637223 */ /* 0x000fe20000000063 */
[----:B------:R-:W4:Y:S01]  /*112e0*/  LDS.128 R140, [R30+0x8590] ;  /* 0x008590001e8c7984 */ /* 0x000f220000000c00 */
[----:B------:R-:W-:Y:S02]  /*112f0*/  FFMA R107, R36, R107, R104 ;  /* 0x0000006b246b7223 */ /* 0x000fe40000000068 */
[----:B------:R-:W-:Y:S01]  /*11300*/  FFMA R99, R34, R101, R99 ;  /* 0x0000006522637223 */ /* 0x000fe20000000063 */
[----:B------:R-:W0:Y:S01]  /*11310*/  LDS.128 R136, [R30+0x7fa0] ;  /* 0x007fa0001e887984 */ /* 0x000e220000000c00 */
[----:B-----5:R-:W-:-:S03]  /*11320*/  FFMA R98, R87, R98, R107 ;  /* 0x0000006257627223 */ /* 0x020fc6000000006b */
[----:B------:R-:W5:Y:S01]  /*11330*/  LDS.128 R148, [R30+0x85a0] ;  /* 0x0085a0001e947984 */ /* 0x000f620000000c00 */
[----:B------:R-:W-:-:S03]  /*11340*/  FFMA R88, R85, R88, R99 ;  /* 0x0000005855587223 */ /* 0x000fc60000000063 */
[----:B------:R-:W-:Y:S01]  /*11350*/  LDS R79, [R4.X4+0x2370] ;  /* 0x00237000044f7984 */ /* 0x000fe20000004800 */
[----:B-1----:R-:W-:-:S03]  /*11360*/  FFMA R93, R40, R93, R98 ;  /* 0x0000005d285d7223 */ /* 0x002fc60000000062 */
[----:B------:R-:W1:Y:S01]  /*11370*/  LDS.128 R144, [R30+0x7fb0] ;  /* 0x007fb0001e907984 */ /* 0x000e620000000c00 */
[----:B------:R-:W-:-:S03]  /*11380*/  FFMA R88, R36, R91, R88 ;  /* 0x0000005b24587223 */ /* 0x000fc60000000058 */
[----:B------:R-:W1:Y:S01]  /*11390*/  LDS.128 R152, [R30+0x85b0] ;  /* 0x0085b0001e987984 */ /* 0x000e620000000c00 */
[----:B------:R-:W-:-:S03]  /*113a0*/  FFMA R80, R89, R80, R93 ;  /* 0x0000005059507223 */ /* 0x000fc6000000005d */
[----:B------:R-:W1:Y:S01]  /*113b0*/  LDS R34, [R4.X4+0x246c] ;  /* 0x00246c0004227984 */ /* 0x000e620000004800 */
[----:B------:R-:W-:-:S03]  /*113c0*/  FFMA R86, R87, R86, R88 ;  /* 0x0000005657567223 */ /* 0x000fc60000000058 */
[----:B------:R-:W1:Y:S01]  /*113d0*/  LDS.128 R156, [R30+0x7fc0] ;  /* 0x007fc0001e9c7984 */ /* 0x000e620000000c00 */
[----:B--2---:R-:W-:-:S03]  /*113e0*/  FFMA R83, R38, R83, R80 ;  /* 0x0000005326537223 */ /* 0x004fc60000000050 */
[----:B------:R-:W2:Y:S01]  /*113f0*/  LDS.128 R164, [R30+0x85c0] ;  /* 0x0085c0001ea47984 */ /* 0x000ea20000000c00 */
[----:B------:R-:W-:-:S03]  /*11400*/  FFMA R77, R40, R77, R86 ;  /* 0x0000004d284d7223 */ /* 0x000fc60000000056 */
[----:B------:R-:W-:Y:S01]  /*11410*/  LDS R36, [R4.X4+0x2664] ;  /* 0x0026640004247984 */ /* 0x000fe20000004800 */
[----:B---3--:R-:W-:-:S03]  /*11420*/  FFMA R124, R124, R42, R83 ;  /* 0x0000002a7c7c7223 */ /* 0x008fc60000000053 */
[----:B------:R-:W3:Y:S01]  /*11430*/  LDS.128 R160, [R30+0x7fd0] ;  /* 0x007fd0001ea07984 */ /* 0x000ee20000000c00 */
[----:B------:R-:W-:-:S03]  /*11440*/  FFMA R72, R89, R72, R77 ;  /* 0x0000004859487223 */ /* 0x000fc6000000004d */
[----:B------:R-:W1:Y:S01]  /*11450*/  LDS.128 R112, [R30+0x7fe0] ;  /* 0x007fe0001e707984 */ /* 0x000e620000000c00 */
[----:B------:R-:W-:Y:S02]  /*11460*/  FFMA R127, R32, R127, R124 ;  /* 0x0000007f207f7223 */ /* 0x000fe4000000007c */
[----:B------:R-:W-:Y:S01]  /*11470*/  FFMA R75, R38, R75, R72 ;  /* 0x0000004b264b7223 */ /* 0x000fe20000000048 */
[----:B------:R-:W1:Y:S01]  /*11480*/  LDS.128 R120, [R30+0x85d0] ;  /* 0x0085d0001e787984 */ /* 0x000e620000000c00 */
[----:B0-----:R-:W-:-:S03]  /*11490*/  FFMA R134, R134, R73, R127 ;  /* 0x0000004986867223 */ /* 0x001fc6000000007f */
[----:B------:R-:W0:Y:S01]  /*114a0*/  LDS R38, [R4.X4+0x285c] ;  /* 0x00285c0004267984 */ /* 0x000e220000004800 */
[----:B------:R-:W-:-:S03]  /*114b0*/  FFMA R75, R42, R128, R75 ;  /* 0x000000802a4b7223 */ /* 0x000fc6000000004b */
[----:B------:R-:W0:Y:S01]  /*114c0*/  LDS.128 R116, [R30+0x85e0] ;  /* 0x0085e0001e747984 */ /* 0x000e220000000c00 */
[----:B------:R-:W-:-:S03]  /*114d0*/  FFMA R75, R32, R131, R75 ;  /* 0x00000083204b7223 */ /* 0x000fc6000000004b */
[----:B------:R-:W-:Y:S04]  /*114e0*/  LDS R127, [R4.X4+0x2958] ;  /* 0x00295800047f7984 */ /* 0x000fe80000004800 */
[----:B------:R-:W0:Y:S04]  /*114f0*/  LDS.128 R104, [R30+0x7ff0] ;  /* 0x007ff0001e687984 */ /* 0x000e280000000c00 */
[----:B------:R-:W-:Y:S04]  /*11500*/  LDS R32, [R4.X4+0x2a54] ;  /* 0x002a540004207984 */ /* 0x000fe80000004800 */
[----:B------:R-:W0:Y:S01]  /*11510*/  LDS.128 R96, [R30+0x8000] ;  /* 0x008000001e607984 */ /* 0x000e220000000c00 */
[----:B----4-:R-:W-:-:S03]  /*11520*/  FFMA R75, R73, R142, R75 ;  /* 0x0000008e494b7223 */ /* 0x010fc6000000004b */
[----:B------:R-:W4:Y:S01]  /*11530*/  LDS.128 R108, [R30+0x85f0] ;  /* 0x0085f0001e6c7984 */ /* 0x000f220000000c00 */
[----:B------:R-:W-:-:S03]  /*11540*/  FFMA R137, R137, R44, R134 ;  /* 0x0000002c89897223 */ /* 0x000fc60000000086 */
[----:B------:R-:W-:Y:S01]  /*11550*/  LDS R131, [R4.X4+0x2b50] ;  /* 0x002b500004837984 */ /* 0x000fe20000004800 */
[----:B-----5:R-:W-:-:S03]  /*11560*/  FFMA R75, R44, R149, R75 ;  /* 0x000000952c4b7223 */ /* 0x020fc6000000004b */
[----:B------:R-:W5:Y:S04]  /*11570*/  LDS.128 R84, [R30+0x8010] ;  /* 0x008010001e547984 */ /* 0x000f680000000c00 */
[----:B------:R-:W0:Y:S01]  /*11580*/  LDS.128 R100, [R30+0x8600] ;  /* 0x008600001e647984 */ /* 0x000e220000000c00 */
[----:B-1----:R-:W-:-:S03]  /*11590*/  FFMA R144, R144, R79, R137 ;  /* 0x0000004f90907223 */ /* 0x002fc60000000089 */
[----:B------:R-:W1:Y:S01]  /*115a0*/  LDS R40, [R4.X4+0x2c4c] ;  /* 0x002c4c0004287984 */ /* 0x000e620000004800 */
[----:B------:R-:W-:-:S03]  /*115b0*/  FFMA R75, R79, R152, R75 ;  /* 0x000000984f4b7223 */ /* 0x000fc6000000004b */
[----:B------:R-:W1:Y:S01]  /*115c0*/  LDS.128 R88, [R30+0x8610] ;  /* 0x008610001e587984 */ /* 0x000e620000000c00 */
[----:B------:R-:W-:-:S03]  /*115d0*/  FFMA R147, R34, R147, R144 ;  /* 0x0000009322937223 */ /* 0x000fc60000000090 */
[----:B------:R-:W-:Y:S01]  /*115e0*/  LDS R137, [R4.X4+0x2d48] ;  /* 0x002d480004897984 */ /* 0x000fe20000004800 */
[----:B------:R-:W-:-:S03]  /*115f0*/  FFMA R75, R34, R155, R75 ;  /* 0x0000009b224b7223 */ /* 0x000fc6000000004b */
[----:B------:R-:W1:Y:S01]  /*11600*/  LDS.128 R92, [R30+0x8020] ;  /* 0x008020001e5c7984 */ /* 0x000e620000000c00 */
[----:B------:R-:W-:-:S03]  /*11610*/  FFMA R158, R158, R181, R147 ;  /* 0x000000b59e9e7223 */ /* 0x000fc60000000093 */
[----:B------:R-:W1:Y:S01]  /*11620*/  LDS.128 R80, [R30+0x8620] ;  /* 0x008620001e507984 */ /* 0x000e620000000c00 */
[----:B--2---:R-:W-:-:S03]  /*11630*/  FFMA R166, R181, R166, R75 ;  /* 0x000000a6b5a67223 */ /* 0x004fc6000000004b */
[----:B------:R-:W-:Y:S01]  /*11640*/  LDS R34, [R4.X4+0x2e44] ;  /* 0x002e440004227984 */ /* 0x000fe20000004800 */
[----:B---3--:R-:W-:-:S03]  /*11650*/  FFMA R161, R161, R36, R158 ;  /* 0x00000024a1a17223 */ /* 0x008fc6000000009e */
[----:B------:R-:W2:Y:S04]  /*11660*/  LDS.128 R76, [R30+0x8030] ;  /* 0x008030001e4c7984 */ /* 0x000ea80000000c00 */
[----:B------:R-:W3:Y:S01]  /*11670*/  LDS.128 R72, [R30+0x8630] ;  /* 0x008630001e487984 */ /* 0x000ee20000000c00 */
[----:B------:R-:W-:-:S03]  /*11680*/  FFMA R112, R112, R183, R161 ;  /* 0x000000b770707223 */ /* 0x000fc600000000a1 */
[----:B------:R-:W3:Y:S01]  /*11690*/  LDS R42, [R4.X4+0x1f9c] ;  /* 0x001f9c00042a7984 */ /* 0x000ee20000004800 */
[----:B------:R-:W-:-:S03]  /*116a0*/  FFMA R121, R36, R121, R166 ;  /* 0x0000007924797223 */ /* 0x000fc600000000a6 */
[----:B------:R-:W3:Y:S01]  /*116b0*/  LDS R147, [R4.X4+0x2098] ;  /* 0x0020980004937984 */ /* 0x000ee20000004800 */
[----:B0-----:R-:W-:Y:S02]  /*116c0*/  FFMA R115, R38, R115, R112 ;  /* 0x0000007326737223 */ /* 0x001fe40000000070 */
[----:B------:R-:W-:Y:S01]  /*116d0*/  FFMA R116, R183, R116, R121 ;  /* 0x00000074b7747223 */ /* 0x000fe20000000079 */
[----:B------:R-:W0:Y:S01]  /*116e0*/  LDS R36, [R4.X4+0x2194] ;  /* 0x0021940004247984 */ /* 0x000e220000004800 */
[----:B------:R-:W-:Y:S02]  /*116f0*/  FFMA R106, R106, R127, R115 ;  /* 0x0000007f6a6a7223 */ /* 0x000fe40000000073 */
[----:B------:R-:W-:Y:S01]  /*11700*/  FFMA R116, R38, R119, R116 ;  /* 0x0000007726747223 */ /* 0x000fe20000000074 */
[----:B------:R-:W0:Y:S01]  /*11710*/  LDS R115, [R4.X4+0x2290] ;  /* 0x0022900004737984 */ /* 0x000e220000004800 */
[----:B------:R-:W-:Y:S02]  /*11720*/  FFMA R97, R97, R32, R106 ;  /* 0x0000002061617223 */ /* 0x000fe4000000006a */
[----:B----4-:R-:W-:Y:S01]  /*11730*/  FFMA R110, R127, R110, R116 ;  /* 0x0000006e7f6e7223 */ /* 0x010fe20000000074 */
[----:B------:R-:W4:Y:S01]  /*11740*/  LDS R38, [R4.X4+0x238c] ;  /* 0x00238c0004267984 */ /* 0x000f220000004800 */
[----:B-----5:R-:W-:-:S02]  /*11750*/  FFMA R84, R84, R131, R97 ;  /* 0x0000008354547223 */ /* 0x020fc40000000061 */
[----:B------:R-:W-:Y:S01]  /*11760*/  FFMA R101, R32, R101, R110 ;  /* 0x0000006520657223 */ /* 0x000fe2000000006e */
[----:B------:R-:W5:Y:S01]  /*11770*/  LDS R97, [R4.X4+0x2488] ;  /* 0x0024880004617984 */ /* 0x000f620000004800 */
[----:B-1----:R-:W-:Y:S02]  /*11780*/  FFMA R87, R40, R87, R84 ;  /* 0x0000005728577223 */ /* 0x002fe40000000054 */
[----:B------:R-:W-:Y:S01]  /*11790*/  FFMA R88, R131, R88, R101 ;  /* 0x0000005883587223 */ /* 0x000fe20000000065 */
[----:B------:R-:W1:Y:S01]  /*117a0*/  LDS R32, [R4.X4+0x2584] ;  /* 0x0025840004207984 */ /* 0x000e620000004800 */
[----:B------:R-:W-:Y:S02]  /*117b0*/  FFMA R94, R94, R137, R87 ;  /* 0x000000895e5e7223 */ /* 0x000fe40000000057 */
[----:B------:R-:W-:Y:S01]  /*117c0*/  FFMA R88, R40, R91, R88 ;  /* 0x0000005b28587223 */ /* 0x000fe20000000058 */
[----:B------:R-:W1:Y:S03]  /*117d0*/  LDS R87, [R4.X4+0x2680] ;  /* 0x0026800004577984 */ /* 0x000e660000004800 */
[----:B------:R-:W-:Y:S01]  /*117e0*/  FFMA R82, R137, R82, R88 ;  /* 0x0000005289527223 */ /* 0x000fe20000000058 */
[----:B------:R-:W1:Y:S01]  /*117f0*/  LDS R40, [R4.X4+0x277c] ;  /* 0x00277c0004287984 */ /* 0x000e620000004800 */
[----:B--2---:R-:W-:-:S02]  /*11800*/  FFMA R94, R77, R34, R94 ;  /* 0x000000224d5e7223 */ /* 0x004fc4000000005e */
[----:B---3--:R-:W-:Y:S01]  /*11810*/  FFMA R82, R34, R73, R82 ;  /* 0x0000004922527223 */ /* 0x008fe20000000052 */
[----:B------:R-:W-:Y:S04]  /*11820*/  LDS R77, [R4.X4+0x2a70] ;  /* 0x002a7000044d7984 */ /* 0x000fe80000004800 */
[----:B------:R-:W2:Y:S01]  /*11830*/  LDS R73, [R4.X4+0x2878] ;  /* 0x0028780004497984 */ /* 0x000ea20000004800 */
[C---:B------:R-:W-:Y:S02]  /*11840*/  FFMA R125, R42.reuse, R125, R94 ;  /* 0x0000007d2a7d7223 */ /* 0x040fe4000000005e */
[----:B------:R-:W-:Y:S01]  /*11850*/  FFMA R82, R42, R129, R82 ;  /* 0x000000812a527223 */ /* 0x000fe20000000052 */
[----:B------:R-:W3:Y:S01]  /*11860*/  LDS R34, [R4.X4+0x2974] ;  /* 0x0029740004227984 */ /* 0x000ee20000004800 */
[----:B------:R-:W-:-:S02]  /*11870*/  FFMA R132, R147, R132, R125 ;  /* 0x0000008493847223 */ /* 0x000fc4000000007d */
[----:B------:R-:W-:Y:S01]  /*11880*/  FFMA R82, R147, R140, R82 ;  /* 0x0000008c93527223 */ /* 0x000fe20000000052 */
[----:B------:R-:W-:Y:S01]  /*11890*/  LDS R91, [R4.X4+0x2c68] ;  /* 0x002c6800045b7984 */ /* 0x000fe20000004800 */
[C---:B0-----:R-:W-:Y:S02]  /*118a0*/  FFMA R135, R36.reuse, R135, R132 ;  /* 0x0000008724877223 */ /* 0x041fe40000000084 */
[----:B------:R-:W-:Y:S01]  /*118b0*/  FFMA R82, R36, R143, R82 ;  /* 0x0000008f24527223 */ /* 0x000fe20000000052 */
[----:B------:R-:W-:Y:S01]  /*118c0*/  LDS R42, [R4.X4+0x20b4] ;  /* 0x0020b400042a7984 */ /* 0x000fe20000004800 */
[----:B------:R-:W-:-:S03]  /*118d0*/  FFMA R138, R115, R138, R135 ;  /* 0x0000008a738a7223 */ /* 0x000fc60000000087 */
[----:B------:R-:W0:Y:S01]  /*118e0*/  LDS R36, [R4.X4+0x2b6c] ;  /* 0x002b6c0004247984 */ /* 0x000e220000004800 */
[----:B------:R-:W-:Y:S02]  /*118f0*/  FFMA R82, R115, R150, R82 ;  /* 0x0000009673527223 */ /* 0x000fe40000000052 */
[C---:B----4-:R-:W-:Y:S01]  /*11900*/  FFMA R145, R38.reuse, R145, R138 ;  /* 0x0000009126917223 */ /* 0x050fe2000000008a */
[----:B------:R-:W-:Y:S01]  /*11910*/  LDS R181, [R4.X4+0x3720] ;  /* 0x0037200004b57984 */ /* 0x000fe20000004800 */
[----:B------:R-:W-:-:S03]  /*11920*/  FFMA R82, R38, R153, R82 ;  /* 0x0000009926527223 */ /* 0x000fc60000000052 */
[----:B------:R-:W4:Y:S01]  /*11930*/  LDS R38, [R4.X4+0x2d64] ;  /* 0x002d640004267984 */ /* 0x000f220000004800 */
[C---:B-----5:R-:W-:Y:S02]  /*11940*/  FFMA R156, R97.reuse, R156, R145 ;  /* 0x0000009c619c7223 */ /* 0x060fe40000000091 */
[----:B------:R-:W-:Y:S01]  /*11950*/  FFMA R82, R97, R164, R82 ;  /* 0x000000a461527223 */ /* 0x000fe20000000052 */
[----:B------:R-:W-:Y:S04]  /*11960*/  LDS R44, [R4.X4+0x3e3c] ;  /* 0x003e3c00042c7984 */ /* 0x000fe80000004800 */
[----:B------:R-:W5:Y:S01]  /*11970*/  LDS R97, [R4.X4+0x2e60] ;  /* 0x002e600004617984 */ /* 0x000f620000004800 */
[C---:B-1----:R-:W-:Y:S02]  /*11980*/  FFMA R159, R32.reuse, R159, R156 ;  /* 0x0000009f209f7223 */ /* 0x042fe4000000009c */
[----:B------:R-:W-:Y:S01]  /*11990*/  FFMA R82, R32, R167, R82 ;  /* 0x000000a720527223 */ /* 0x000fe20000000052 */
[----:B------:R-:W-:Y:S01]  /*119a0*/  LDS R46, [R4.X4+0x3ffc] ;  /* 0x003ffc00042e7984 */ /* 0x000fe20000004800 */
[----:B------:R-:W-:-:S03]  /*119b0*/  FFMA R162, R87, R162, R159 ;  /* 0x000000a257a27223 */ /* 0x000fc6000000009f */
[----:B------:R-:W1:Y:S01]  /*119c0*/  LDS R32, [R4.X4+0x1fb8] ;  /* 0x001fb80004207984 */ /* 0x000e620000004800 */
[----:B------:R-:W-:Y:S02]  /*119d0*/  FFMA R82, R87, R122, R82 ;  /* 0x0000007a57527223 */ /* 0x000fe40000000052 */
        /* <DEDUP_REMOVED lines=9> */
[C---:B------:R-:W-:Y:S01]  /*11a70*/  FFMA R98, R77.reuse, R98, R107 ;  /* 0x000000624d627223 */ /* 0x040fe2000000006b */
[----:B------:R-:W3:Y:S01]  /*11a80*/  LDS R34, [R4.X4+0x24a4] ;  /* 0x0024a40004227984 */ /* 0x000ee20000004800 */
[----:B------:R-:W-:Y:S02]  /*11a90*/  FFMA R82, R77, R102, R82 ;  /* 0x000000664d527223 */ /* 0x000fe40000000052 */
[C---:B0-----:R-:W-:Y:S01]  /*11aa0*/  FFMA R85, R36.reuse, R85, R98 ;  /* 0x0000005524557223 */ /* 0x041fe20000000062 */
[----:B------:R-:W0:Y:S01]  /*11ab0*/  LDS R77, [R4.X4+0x25a0] ;  /* 0x0025a000044d7984 */ /* 0x000e220000004800 */
[----:B------:R-:W-:Y:S02]  /*11ac0*/  FFMA R82, R36, R89, R82 ;  /* 0x0000005924527223 */ /* 0x000fe40000000052 */
[C---:B------:R-:W-:Y:S01]  /*11ad0*/  FFMA R92, R91.reuse, R92, R85 ;  /* 0x0000005c5b5c7223 */ /* 0x040fe20000000055 */
[----:B------:R-:W0:Y:S01]  /*11ae0*/  LDS R36, [R4.X4+0x269c] ;  /* 0x00269c0004247984 */ /* 0x000e220000004800 */
[----:B------:R-:W-:-:S02]  /*11af0*/  FFMA R80, R91, R80, R82 ;  /* 0x000000505b507223 */ /* 0x000fc40000000052 */
[C---:B----4-:R-:W-:Y:S01]  /*11b00*/  FFMA R95, R38.reuse, R95, R92 ;  /* 0x0000005f265f7223 */ /* 0x050fe2000000005c */
[----:B------:R-:W-:Y:S01]  /*11b10*/  LDS R85, [R4.X4+0x2990] ;  /* 0x0029900004557984 */ /* 0x000fe20000004800 */
[----:B------:R-:W-:Y:S02]  /*11b20*/  FFMA R80, R38, R83, R80 ;  /* 0x0000005326507223 */ /* 0x000fe40000000050 */
[C---:B-----5:R-:W-:Y:S01]  /*11b30*/  FFMA R95, R97.reuse, R78, R95 ;  /* 0x0000004e615f7223 */ /* 0x060fe2000000005f */
[----:B------:R-:W4:Y:S01]  /*11b40*/  LDS R83, [R4.X4+0x2798] ;  /* 0x0027980004537984 */ /* 0x000f220000004800 */
[----:B------:R-:W-:-:S03]  /*11b50*/  FFMA R97, R97, R74, R80 ;  /* 0x0000004a61617223 */ /* 0x000fc60000000050 */
[----:B------:R-:W-:Y:S01]  /*11b60*/  LDS R38, [R4.X4+0x2a8c] ;  /* 0x002a8c0004267984 */ /* 0x000fe20000004800 */
[----:B-1----:R-:W-:-:S03]  /*11b70*/  FFMA R126, R32, R126, R95 ;  /* 0x0000007e207e7223 */ /* 0x002fc6000000005f */
[----:B------:R-:W-:Y:S01]  /*11b80*/  LDS R89, [R4.X4+0x3330] ;  /* 0x0033300004597984 */ /* 0x000fe20000004800 */
[----:B------:R-:W-:-:S03]  /*11b90*/  FFMA R97, R32, R130, R97 ;  /* 0x0000008220617223 */ /* 0x000fc60000000061 */
[----:B------:R-:W1:Y:S01]  /*11ba0*/  LDS R32, [R4.X4+0x2894] ;  /* 0x0028940004207984 */ /* 0x000e620000004800 */
[C---:B------:R-:W-:Y:S02]  /*11bb0*/  FFMA R133, R42.reuse, R133, R126 ;  /* 0x000000852a857223 */ /* 0x040fe4000000007e */
[----:B------:R-:W-:Y:S01]  /*11bc0*/  FFMA R97, R42, R141, R97 ;  /* 0x0000008d2a617223 */ /* 0x000fe20000000061 */
[----:B------:R-:W-:Y:S01]  /*11bd0*/  LDS.128 R128, [R30+0x8640] ;  /* 0x008640001e807984 */ /* 0x000fe20000000c00 */
[C---:B------:R-:W-:Y:S02]  /*11be0*/  FFMA R136, R87.reuse, R136, R133 ;  /* 0x0000008857887223 */ /* 0x040fe40000000085 */
[----:B------:R-:W-:Y:S01]  /*11bf0*/  FFMA R97, R87, R148, R97 ;  /* 0x0000009457617223 */ /* 0x000fe20000000061 */
[----:B------:R-:W-:Y:S01]  /*11c00*/  LDS.128 R124, [R30+0x8040] ;  /* 0x008040001e7c7984 */ /* 0x000fe20000000c00 */
[C---:B--2---:R-:W-:Y:S02]  /*11c10*/  FFMA R139, R40.reuse, R139, R136 ;  /* 0x0000008b288b7223 */ /* 0x044fe40000000088 */
[----:B------:R-:W-:Y:S01]  /*11c20*/  FFMA R97, R40, R151, R97 ;  /* 0x0000009728617223 */ /* 0x000fe20000000061 */
[----:B------:R-:W2:Y:S01]  /*11c30*/  LDS R87, [R4.X4+0x2b88] ;  /* 0x002b880004577984 */ /* 0x000ea20000004800 */
[----:B---3--:R-:W-:-:S02]  /*11c40*/  FFMA R146, R73, R146, R139 ;  /* 0x0000009249927223 */ /* 0x008fc4000000008b */
[----:B------:R-:W-:Y:S01]  /*11c50*/  FFMA R97, R73, R154, R97 ;  /* 0x0000009a49617223 */ /* 0x000fe20000000061 */
[----:B------:R-:W3:Y:S01]  /*11c60*/  LDS R40, [R4.X4+0x2c84] ;  /* 0x002c840004287984 */ /* 0x000ee20000004800 */
[C---:B------:R-:W-:Y:S02]  /*11c70*/  FFMA R157, R34.reuse, R157, R146 ;  /* 0x0000009d229d7223 */ /* 0x040fe40000000092 */
[----:B------:R-:W-:Y:S01]  /*11c80*/  FFMA R97, R34, R165, R97 ;  /* 0x000000a522617223 */ /* 0x000fe20000000061 */
[----:B------:R-:W5:Y:S01]  /*11c90*/  LDS R73, [R4.X4+0x2d80] ;  /* 0x002d800004497984 */ /* 0x000f620000004800 */
[C---:B0-----:R-:W-:Y:S02]  /*11ca0*/  FFMA R160, R77.reuse, R160, R157 ;  /* 0x000000a04da07223 */ /* 0x041fe4000000009d */
[----:B------:R-:W-:Y:S01]  /*11cb0*/  FFMA R97, R77, R120, R97 ;  /* 0x000000784d617223 */ /* 0x000fe20000000061 */
[----:B------:R-:W0:Y:S01]  /*11cc0*/  LDS R34, [R4.X4+0x2e7c] ;  /* 0x002e7c0004227984 */ /* 0x000e220000004800 */
[----:B------:R-:W-:-:S02]  /*11cd0*/  FFMA R163, R36, R163, R160 ;  /* 0x000000a324a37223 */ /* 0x000fc400000000a0 */
[----:B------:R-:W-:Y:S01]  /*11ce0*/  FFMA R97, R36, R123, R97 ;  /* 0x0000007b24617223 */ /* 0x000fe20000000061 */
[----:B------:R-:W-:Y:S04]  /*11cf0*/  LDS R42, [R4.X4+0x303c] ;  /* 0x00303c00042a7984 */ /* 0x000fe80000004800 */
[----:B------:R-:W0:Y:S01]  /*11d00*/  LDS R36, [R4.X4+0x2f40] ;  /* 0x002f400004247984 */ /* 0x000e220000004800 */
[C---:B----4-:R-:W-:Y:S02]  /*11d10*/  FFMA R114, R83.reuse, R114, R163 ;  /* 0x0000007253727223 */ /* 0x050fe400000000a3 */
[----:B------:R-:W-:Y:S01]  /*11d20*/  FFMA R97, R83, R118, R97 ;  /* 0x0000007653617223 */ /* 0x000fe20000000061 */
[----:B------:R-:W-:Y:S04]  /*11d30*/  LDS.128 R136, [R30+0x8650] ;  /* 0x008650001e887984 */ /* 0x000fe80000000c00 */
[----:B------:R-:W4:Y:S01]  /*11d40*/  LDS R83, [R4.X4+0x3138] ;  /* 0x0031380004537984 */ /* 0x000f220000004800 */
[----:B-1----:R-:W-:-:S02]  /*11d50*/  FFMA R105, R32, R105, R114 ;  /* 0x0000006920697223 */ /* 0x002fc40000000072 */
[----:B------:R-:W-:Y:S01]  /*11d60*/  FFMA R97, R32, R109, R97 ;  /* 0x0000006d20617223 */ /* 0x000fe20000000061 */
[----:B------:R-:W-:Y:S04]  /*11d70*/  LDS.128 R144, [R30+0x8660] ;  /* 0x008660001e907984 */ /* 0x000fe80000000c00 */
[----:B------:R-:W1:Y:S01]  /*11d80*/  LDS R32, [R4.X4+0x3234] ;  /* 0x0032340004207984 */ /* 0x000e620000004800 */
[----:B------:R-:W-:-:S03]  /*11d90*/  FFMA R96, R85, R96, R105 ;  /* 0x0000006055607223 */ /* 0x000fc60000000069 */
[----:B------:R-:W1:Y:S01]  /*11da0*/  LDS.128 R132, [R30+0x8050] ;  /* 0x008050001e847984 */ /* 0x000e620000000c00 */
[----:B------:R-:W-:-:S03]  /*11db0*/  FFMA R97, R85, R100, R97 ;  /* 0x0000006455617223 */ /* 0x000fc60000000061 */
[----:B------:R-:W1:Y:S01]  /*11dc0*/  LDS.128 R140, [R30+0x8060] ;  /* 0x008060001e8c7984 */ /* 0x000e620000000c00 */
[----:B------:R-:W-:-:S03]  /*11dd0*/  FFMA R99, R38, R99, R96 ;  /* 0x0000006326637223 */ /* 0x000fc60000000060 */
[----:B------:R-:W1:Y:S01]  /*11de0*/  LDS.128 R152, [R30+0x8670] ;  /* 0x008670001e987984 */ /* 0x000e620000000c00 */
[----:B------:R-:W-:-:S03]  /*11df0*/  FFMA R97, R38, R103, R97 ;  /* 0x0000006726617223 */ /* 0x000fc60000000061 */
[----:B------:R-:W1:Y:S01]  /*11e00*/  LDS.128 R148, [R30+0x8070] ;  /* 0x008070001e947984 */ /* 0x000e620000000c00 */
[C---:B--2---:R-:W-:Y:S02]  /*11e10*/  FFMA R86, R87.reuse, R86, R99 ;  /* 0x0000005657567223 */ /* 0x044fe40000000063 */
[----:B------:R-:W-:Y:S01]  /*11e20*/  FFMA R90, R87, R90, R97 ;  /* 0x0000005a575a7223 */ /* 0x000fe20000000061 */
[----:B------:R-:W2:Y:S01]  /*11e30*/  LDS R38, [R4.X4+0x342c] ;  /* 0x00342c0004267984 */ /* 0x000ea20000004800 */
[C---:B---3--:R-:W-:Y:S02]  /*11e40*/  FFMA R93, R40.reuse, R93, R86 ;  /* 0x0000005d285d7223 */ /* 0x048fe40000000056 */
[----:B------:R-:W-:Y:S01]  /*11e50*/  FFMA R81, R40, R81, R90 ;  /* 0x0000005128517223 */ /* 0x000fe2000000005a */
[----:B------:R-:W-:Y:S01]  /*11e60*/  LDS R113, [R4.X4+0x3528] ;  /* 0x0035280004717984 */ /* 0x000fe20000004800 */
[----:B-----5:R-:W-:-:S03]  /*11e70*/  FFMA R76, R73, R76, R93 ;  /* 0x0000004c494c7223 */ /* 0x020fc6000000005d */
[----:B------:R-:W3:Y:S01]  /*11e80*/  LDS.128 R156, [R30+0x8080] ;  /* 0x008080001e9c7984 */ /* 0x000ee20000000c00 */
[----:B------:R-:W-:-:S03]  /*11e90*/  FFMA R72, R73, R72, R81 ;  /* 0x0000004849487223 */ /* 0x000fc60000000051 */
[----:B------:R-:W5:Y:S01]  /*11ea0*/  LDS.128 R164, [R30+0x8680] ;  /* 0x008680001ea47984 */ /* 0x000f620000000c00 */
[C---:B0-----:R-:W-:Y:S02]  /*11eb0*/  FFMA R79, R34.reuse, R79, R76 ;  /* 0x0000004f224f7223 */ /* 0x041fe4000000004c */
[----:B------:R-:W-:Y:S01]  /*11ec0*/  FFMA R75, R34, R75, R72 ;  /* 0x0000004b224b7223 */ /* 0x000fe20000000048 */
[----:B------:R-:W-:Y:S04]  /*11ed0*/  LDS R40, [R4.X4+0x3624] ;  /* 0x0036240004287984 */ /* 0x000fe80000004800 */
[----:B------:R-:W0:Y:S01]  /*11ee0*/  LDS.128 R160, [R30+0x8090] ;  /* 0x008090001ea07984 */ /* 0x000e220000000c00 */
[----:B------:R-:W-:-:S03]  /*11ef0*/  FFMA R75, R36, R128, R75 ;  /* 0x00000080244b7223 */ /* 0x000fc6000000004b */
[----:B------:R-:W0:Y:S01]  /*11f00*/  LDS.128 R120, [R30+0x8690] ;  /* 0x008690001e787984 */ /* 0x000e220000000c00 */
[----:B------:R-:W-:-:S03]  /*11f10*/  FFMA R124, R124, R36, R79 ;  /* 0x000000247c7c7223 */ /* 0x000fc6000000004f */
[----:B------:R-:W0:Y:S01]  /*11f20*/  LDS.128 R84, [R30+0x80a0] ;  /* 0x0080a0001e547984 */ /* 0x000e220000000c00 */
[----:B------:R-:W-:-:S03]  /*11f30*/  FFMA R75, R42, R131, R75 ;  /* 0x000000832a4b7223 */ /* 0x000fc6000000004b */
[----:B------:R-:W0:Y:S04]  /*11f40*/  LDS.128 R76, [R30+0x86a0] ;  /* 0x0086a0001e4c7984 */ /* 0x000e280000000c00 */
[----:B------:R-:W0:Y:S01]  /*11f50*/  LDS R34, [R4.X4+0x381c] ;  /* 0x00381c0004227984 */ /* 0x000e220000004800 */
[----:B----4-:R-:W-:-:S03]  /*11f60*/  FFMA R75, R83, R138, R75 ;  /* 0x0000008a534b7223 */ /* 0x010fc6000000004b */
[----:B------:R-:W-:Y:S01]  /*11f70*/  LDS R131, [R4.X4+0x3918] ;  /* 0x0039180004837984 */ /* 0x000fe20000004800 */
[----:B------:R-:W-:-:S03]  /*11f80*/  FFMA R127, R42, R127, R124 ;  /* 0x0000007f2a7f7223 */ /* 0x000fc6000000007c */
[----:B------:R-:W4:Y:S01]  /*11f90*/  LDS.128 R96, [R30+0x80b0] ;  /* 0x0080b0001e607984 */ /* 0x000f220000000c00 */
[----:B-1----:R-:W-:-:S03]  /*11fa0*/  FFMA R75, R32, R145, R75 ;  /* 0x00000091204b7223 */ /* 0x002fc6000000004b */
[----:B------:R-:W1:Y:S01]  /*11fb0*/  LDS.128 R100, [R30+0x86b0] ;  /* 0x0086b0001e647984 */ /* 0x000e620000000c00 */
[----:B------:R-:W-:-:S03]  /*11fc0*/  FFMA R134, R134, R83, R127 ;  /* 0x0000005386867223 */ /* 0x000fc6000000007f */
[----:B------:R-:W-:Y:S04]  /*11fd0*/  LDS R36, [R4.X4+0x3a14] ;  /* 0x003a140004247984 */ /* 0x000fe80000004800 */
[----:B------:R-:W0:Y:S01]  /*11fe0*/  LDS.128 R108, [R30+0x80c0] ;  /* 0x0080c0001e6c7984 */ /* 0x000e220000000c00 */
[----:B------:R-:W-:-:S03]  /*11ff0*/  FFMA R141, R141, R32, R134 ;  /* 0x000000208d8d7223 */ /* 0x000fc60000000086 */
[----:B------:R-:W0:Y:S01]  /*12000*/  LDS.128 R104, [R30+0x86c0] ;  /* 0x0086c0001e687984 */ /* 0x000e220000000c00 */
[----:B------:R-:W-:-:S03]  /*12010*/  FFMA R152, R89, R152, R75 ;  /* 0x0000009859987223 */ /* 0x000fc6000000004b */
[----:B------:R-:W-:Y:S04]  /*12020*/  LDS R127, [R4.X4+0x3b10] ;  /* 0x003b1000047f7984 */ /* 0x000fe80000004800 */
[----:B------:R-:W1:Y:S01]  /*12030*/  LDS.128 R80, [R30+0x80d0] ;  /* 0x0080d0001e507984 */ /* 0x000e620000000c00 */
[----:B------:R-:W-:-:S03]  /*12040*/  FFMA R148, R148, R89, R141 ;  /* 0x0000005994947223 */ /* 0x000fc6000000008d */
[----:B------:R-:W1:Y:S04]  /*12050*/  LDS.128 R72, [R30+0x86d0] ;  /* 0x0086d0001e487984 */ /* 0x000e680000000c00 */
[----:B------:R-:W1:Y:S01]  /*12060*/  LDS R32, [R4.X4+0x3c0c] ;  /* 0x003c0c0004207984 */ /* 0x000e620000004800 */
[----:B--2---:R-:W-:-:S03]  /*12070*/  FFMA R151, R38, R151, R148 ;  /* 0x0000009726977223 */ /* 0x004fc60000000094 */
[----:B------:R-:W-:Y:S01]  /*12080*/  LDS R141, [R4.X4+0x3d08] ;  /* 0x003d0800048d7984 */ /* 0x000fe20000004800 */
[----:B------:R-:W-:-:S03]  /*12090*/  FFMA R152, R38, R155, R152 ;  /* 0x0000009b26987223 */ /* 0x000fc60000000098 */
[----:B------:R-:W2:Y:S01]  /*120a0*/  LDS.128 R88, [R30+0x80e0] ;  /* 0x0080e0001e587984 */ /* 0x000ea20000000c00 */
[----:B---3--:R-:W-:-:S03]  /*120b0*/  FFMA R158, R158, R113, R151 ;  /* 0x000000719e9e7223 */ /* 0x008fc60000000097 */
[----:B------:R-:W3:Y:S01]  /*120c0*/  LDS.128 R92, [R30+0x86e0] ;  /* 0x0086e0001e5c7984 */ /* 0x000ee20000000c00 */
[----:B-----5:R-:W-:-:S03]  /*120d0*/  FFMA R152, R113, R166, R152 ;  /* 0x000000a671987223 */ /* 0x020fc60000000098 */
[----:B------:R-:W-:Y:S04]  /*120e0*/  LDS R38, [R4.X4+0x3e04] ;  /* 0x003e040004267984 */ /* 0x000fe80000004800 */
[----:B------:R-:W5:Y:S04]  /*120f0*/  LDS.128 R116, [R30+0x80f0] ;  /* 0x0080f0001e747984 */ /* 0x000f680000000c00 */
[----:B------:R-:W5:Y:S04]  /*12100*/  LDS.128 R112, [R30+0x86f0] ;  /* 0x0086f0001e707984 */ /* 0x000f680000000c00 */
[----:B------:R-:W5:Y:S01]  /*12110*/  LDS R42, [R4.X4+0x2f5c] ;  /* 0x002f5c00042a7984 */ /* 0x000f620000004800 */
[----:B0-----:R-:W-:-:S03]  /*12120*/  FFMA R161, R161, R40, R158 ;  /* 0x00000028a1a17223 */ /* 0x001fc6000000009e */
[----:B------:R-:W0:Y:S01]  /*12130*/  LDS R145, [R4.X4+0x3058] ;  /* 0x0030580004917984 */ /* 0x000e220000004800 */
[----:B------:R-:W-:Y:S02]  /*12140*/  FFMA R121, R40, R121, R152 ;  /* 0x0000007928797223 */ /* 0x000fe40000000098 */
[----:B------:R-:W-:Y:S01]  /*12150*/  FFMA R84, R84, R181, R161 ;  /* 0x000000b554547223 */ /* 0x000fe200000000a1 */
[----:B------:R-:W0:Y:S01]  /*12160*/  LDS R40, [R4.X4+0x3154] ;  /* 0x0031540004287984 */ /* 0x000e220000004800 */
[----:B------:R-:W-:Y:S02]  /*12170*/  FFMA R76, R181, R76, R121 ;  /* 0x0000004cb54c7223 */ /* 0x000fe40000000079 */
[C---:B------:R-:W-:Y:S01]  /*12180*/  FFMA R87, R34.reuse, R87, R84 ;  /* 0x0000005722577223 */ /* 0x040fe20000000054 */
[----:B------:R-:W0:Y:S01]  /*12190*/  LDS R121, [R4.X4+0x3250] ;  /* 0x0032500004797984 */ /* 0x000e220000004800 */
[----:B------:R-:W-:Y:S02]  /*121a0*/  FFMA R76, R34, R79, R76 ;  /* 0x0000004f224c7223 */ /* 0x000fe4000000004c */
[----:B----4-:R-:W-:Y:S01]  /*121b0*/  FFMA R98, R98, R131, R87 ;  /* 0x0000008362627223 */ /* 0x010fe20000000057 */
[----:B------:R-:W4:Y:S01]  /*121c0*/  LDS R34, [R4.X4+0x334c] ;  /* 0x00334c0004227984 */ /* 0x000f220000004800 */
[----:B-1----:R-:W-:-:S02]  /*121d0*/  FFMA R76, R131, R102, R76 ;  /* 0x00000066834c7223 */ /* 0x002fc4000000004c */
[----:B------:R-:W-:Y:S01]  /*121e0*/  FFMA R109, R109, R36, R98 ;  /* 0x000000246d6d7223 */ /* 0x000fe20000000062 */
[----:B------:R-:W1:Y:S01]  /*121f0*/  LDS R79, [R4.X4+0x3448] ;  /* 0x00344800044f7984 */ /* 0x000e620000004800 */
[----:B------:R-:W-:Y:S02]  /*12200*/  FFMA R76, R36, R105, R76 ;  /* 0x00000069244c7223 */ /* 0x000fe4000000004c */
[----:B------:R-:W-:Y:S01]  /*12210*/  FFMA R80, R80, R127, R109 ;  /* 0x0000007f50507223 */ /* 0x000fe2000000006d */
[----:B------:R-:W1:Y:S01]  /*12220*/  LDS R36, [R4.X4+0x3544] ;  /* 0x0035440004247984 */ /* 0x000e620000004800 */
[----:B------:R-:W-:Y:S02]  /*12230*/  FFMA R72, R127, R72, R76 ;  /* 0x000000487f487223 */ /* 0x000fe4000000004c */
[C---:B------:R-:W-:Y:S01]  /*12240*/  FFMA R83, R32.reuse, R83, R80 ;  /* 0x0000005320537223 */ /* 0x040fe20000000050 */
[----:B------:R-:W1:Y:S01]  /*12250*/  LDS R87, [R4.X4+0x3640] ;  /* 0x0036400004577984 */ /* 0x000e620000004800 */
[----:B------:R-:W-:-:S02]  /*12260*/  FFMA R72, R32, R75, R72 ;  /* 0x0000004b20487223 */ /* 0x000fc40000000048 */
[----:B--2---:R-:W-:Y:S01]  /*12270*/  FFMA R90, R90, R141, R83 ;  /* 0x0000008d5a5a7223 */ /* 0x004fe20000000053 */
[----:B------:R-:W2:Y:S01]  /*12280*/  LDS R32, [R4.X4+0x373c] ;  /* 0x00373c0004207984 */ /* 0x000ea20000004800 */
[----:B---3--:R-:W-:Y:S02]  /*12290*/  FFMA R72, R141, R94, R72 ;  /* 0x0000005e8d487223 */ /* 0x008fe40000000048 */
[----:B-----5:R-:W-:Y:S01]  /*122a0*/  FFMA R90, R117, R38, R90 ;  /* 0x00000026755a7223 */ /* 0x020fe2000000005a */
        /* <DEDUP_REMOVED lines=11> */
[C---:B------:R-:W-:Y:S01]  /*12360*/  FFMA R142, R121.reuse, R142, R135 ;  /* 0x0000008e798e7223 */ /* 0x040fe20000000087 */
[----:B------:R-:W0:Y:S01]  /*12370*/  LDS R105, [R4.X4+0x3c28] ;  /* 0x003c280004697984 */ /* 0x000e220000004800 */
[----:B------:R-:W-:-:S02]  /*12380*/  FFMA R72, R121, R146, R72 ;  /* 0x0000009279487223 */ /* 0x000fc40000000048 */
[C---:B----4-:R-:W-:Y:S01]  /*12390*/  FFMA R149, R34.reuse, R149, R142 ;  /* 0x0000009522957223 */ /* 0x050fe2000000008e */
[----:B------:R-:W4:Y:S01]  /*123a0*/  LDS R40, [R4.X4+0x3d24] ;  /* 0x003d240004287984 */ /* 0x000f220000004800 */
        /* <DEDUP_REMOVED lines=25> */
[C---:B------:R-:W-:Y:S01]  /*12540*/  FFMA R88, R105.reuse, R88, R81 ;  /* 0x0000005869587223 */ /* 0x040fe20000000051 */
[----:B------:R-:W0:Y:S01]  /*12550*/  LDS R42, [R4.X4+0x365c] ;  /* 0x00365c00042a7984 */ /* 0x000e220000004800 */
[----:B------:R-:W-:Y:S02]  /*12560*/  FFMA R72, R105, R92, R72 ;  /* 0x0000005c69487223 */ /* 0x000fe40000000048 */
[C---:B----4-:R-:W-:Y:S01]  /*12570*/  FFMA R91, R40.reuse, R91, R88 ;  /* 0x0000005b285b7223 */ /* 0x050fe20000000058 */
[----:B------:R-:W4:Y:S01]  /*12580*/  LDS R73, [R4.X4+0x3758] ;  /* 0x0037580004497984 */ /* 0x000f220000004800 */
        /* <DEDUP_REMOVED lines=8> */
[----:B------:R-:W1:Y:S03]  /*12610*/  LDS R34, [R4.X4+0x3a4c] ;  /* 0x003a4c0004227984 */ /* 0x000e660000004800 */
[----:B--2---:R-:W-:Y:S01]  /*12620*/  FFMA R140, R79, R140, R133 ;  /* 0x0000008c4f8c7223 */ /* 0x004fe20000000085 */
[----:B------:R-:W2:Y:S01]  /*12630*/  LDS R95, [R4.X4+0x3b48] ;  /* 0x003b4800045f7984 */ /* 0x000ea20000004800 */
[----:B------:R-:W-:-:S02]  /*12640*/  FFMA R109, R36, R137, R109 ;  /* 0x00000089246d7223 */ /* 0x000fc4000000006d */
[C---:B---3--:R-:W-:Y:S01]  /*12650*/  FFMA R143, R32.reuse, R143, R140 ;  /* 0x0000008f208f7223 */ /* 0x048fe2000000008c */
[----:B------:R-:W3:Y:S01]  /*12660*/  LDS R36, [R4.X4+0x3c44] ;  /* 0x003c440004247984 */ /* 0x000ee20000004800 */
[----:B------:R-:W-:Y:S02]  /*12670*/  FFMA R109, R79, R144, R109 ;  /* 0x000000904f6d7223 */ /* 0x000fe4000000006d */
[C---:B-----5:R-:W-:Y:S01]  /*12680*/  FFMA R150, R75.reuse, R150, R143 ;  /* 0x000000964b967223 */ /* 0x060fe2000000008f */
[----:B------:R-:W5:Y:S01]  /*12690*/  LDS R113, [R4.X4+0x3d40] ;  /* 0x003d400004717984 */ /* 0x000f620000004800 */
[----:B------:R-:W-:Y:S02]  /*126a0*/  FFMA R109, R32, R147, R109 ;  /* 0x00000093206d7223 */ /* 0x000fe4000000006d */
[----:B0-----:R-:W-:Y:S01]  /*126b0*/  FFMA R157, R38, R157, R150 ;  /* 0x0000009d269d7223 */ /* 0x001fe20000000096 */
[----:B------:R-:W-:Y:S01]  /*126c0*/  LDS.128 R124, [R30+0x8100] ;  /* 0x008100001e7c7984 */ /* 0x000fe20000000c00 */
[----:B------:R-:W-:-:S02]  /*126d0*/  FFMA R109, R75, R154, R109 ;  /* 0x0000009a4b6d7223 */ /* 0x000fc4000000006d */
[C---:B------:R-:W-:Y:S01]  /*126e0*/  FFMA R160, R77.reuse, R160, R157 ;  /* 0x000000a04da07223 */ /* 0x040fe2000000009d */
[----:B------:R-:W-:Y:S01]  /*126f0*/  LDS R121, [R4.X4+0x40f8] ;  /* 0x0040f80004797984 */ /* 0x000fe20000004800 */
[----:B------:R-:W-:Y:S02]  /*12700*/  FFMA R109, R38, R165, R109 ;  /* 0x000000a5266d7223 */ /* 0x000fe4000000006d */
[C---:B------:R-:W-:Y:S01]  /*12710*/  FFMA R163, R42.reuse, R163, R160 ;  /* 0x000000a32aa37223 */ /* 0x040fe200000000a0 */
[----:B------:R-:W0:Y:S01]  /*12720*/  LDS R38, [R4.X4+0x3f00] ;  /* 0x003f000004267984 */ /* 0x000e220000004800 */
[----:B------:R-:W-:Y:S02]  /*12730*/  FFMA R109, R77, R120, R109 ;  /* 0x000000784d6d7223 */ /* 0x000fe4000000006d */
[----:B----4-:R-:W-:Y:S01]  /*12740*/  FFMA R32, R73, R86, R163 ;  /* 0x0000005649207223 */ /* 0x010fe200000000a3 */
[----:B------:R-:W-:Y:S01]  /*12750*/  LDS R137, [R4.X4+0x42f0] ;  /* 0x0042f00004897984 */ /* 0x000fe20000004800 */
[----:B------:R-:W-:-:S03]  /*12760*/  FFMA R109, R42, R123, R109 ;  /* 0x0000007b2a6d7223 */ /* 0x000fc6000000006d */
[----:B------:R-:W4:Y:S01]  /*12770*/  LDS.128 R84, [R30+0x8700] ;  /* 0x008700001e547984 */ /* 0x000f220000000c00 */
[C---:B-1----:R-:W-:Y:S02]  /*12780*/  FFMA R75, R40.reuse, R97, R32 ;  /* 0x00000061284b7223 */ /* 0x042fe40000000020 */
[----:B------:R-:W-:Y:S01]  /*12790*/  FFMA R109, R73, R78, R109 ;  /* 0x0000004e496d7223 */ /* 0x000fe2000000006d */
[----:B------:R-:W1:Y:S01]  /*127a0*/  LDS.128 R96, [R30+0x8110] ;  /* 0x008110001e607984 */ /* 0x000e620000000c00 */
[----:B------:R-:W-:Y:S02]  /*127b0*/  FFMA R108, R81, R108, R75 ;  /* 0x0000006c516c7223 */ /* 0x000fe4000000004b */
[----:B------:R-:W-:Y:S01]  /*127c0*/  FFMA R109, R40, R101, R109 ;  /* 0x00000065286d7223 */ /* 0x000fe2000000006d */
[----:B------:R-:W-:Y:S01]  /*127d0*/  LDS R42, [R4.X4+0x41f4] ;  /* 0x0041f400042a7984 */ /* 0x000fe20000004800 */
[----:B------:R-:W-:-:S03]  /*127e0*/  FFMA R111, R34, R111, R108 ;  /* 0x0000006f226f7223 */ /* 0x000fc6000000006c */
[----:B------:R-:W1:Y:S01]  /*127f0*/  LDS.128 R100, [R30+0x8710] ;  /* 0x008710001e647984 */ /* 0x000e620000000c00 */
[----:B------:R-:W-:Y:S02]  /*12800*/  FFMA R104, R81, R104, R109 ;  /* 0x0000006851687223 */ /* 0x000fe4000000006d */
[----:B--2---:R-:W-:Y:S01]  /*12810*/  FFMA R32, R95, R82, R111 ;  /* 0x000000525f207223 */ /* 0x004fe2000000006f */
[----:B------:R-:W2:Y:S01]  /*12820*/  LDS.128 R76, [R30+0x8120] ;  /* 0x008120001e4c7984 */ /* 0x000ea20000000c00 */
[----:B------:R-:W-:-:S03]  /*12830*/  FFMA R34, R34, R107, R104 ;  /* 0x0000006b22227223 */ /* 0x000fc60000000068 */
[----:B------:R-:W1:Y:S01]  /*12840*/  LDS.128 R80, [R30+0x8720] ;  /* 0x008720001e507984 */ /* 0x000e620000000c00 */
[----:B---3--:R-:W-:-:S03]  /*12850*/  FFMA R73, R36, R89, R32 ;  /* 0x0000005924497223 */ /* 0x008fc60000000020 */
[----:B------:R-:W3:Y:S01]  /*12860*/  LDS.128 R104, [R30+0x8130] ;  /* 0x008130001e687984 */ /* 0x000ee20000000c00 */
[----:B------:R-:W-:-:S03]  /*12870*/  FFMA R34, R95, R74, R34 ;  /* 0x0000004a5f227223 */ /* 0x000fc60000000022 */
[----:B------:R-:W1:Y:S01]  /*12880*/  LDS.128 R88, [R30+0x8730] ;  /* 0x008730001e587984 */ /* 0x000e620000000c00 */
[----:B------:R-:W-:-:S03]  /*12890*/  FFMA R34, R36, R93, R34 ;  /* 0x0000005d24227223 */ /* 0x000fc60000000022 */
[----:B------:R-:W1:Y:S01]  /*128a0*/  LDS R32, [R4.X4+0x43ec] ;  /* 0x0043ec0004207984 */ /* 0x000e620000004800 */
[----:B-----5:R-:W-:-:S03]  /*128b0*/  FFMA R116, R113, R116, R73 ;  /* 0x0000007471747223 */ /* 0x020fc60000000049 */
[----:B------:R-:W-:Y:S01]  /*128c0*/  LDS R161, [R4.X4+0x44e8] ;  /* 0x0044e80004a17984 */ /* 0x000fe20000004800 */
[----:B------:R-:W-:-:S03]  /*128d0*/  FFMA R34, R113, R112, R34 ;  /* 0x0000007071227223 */ /* 0x000fc60000000022 */
[----:B------:R-:W5:Y:S04]  /*128e0*/  LDS.128 R92, [R30+0x8140] ;  /* 0x008140001e5c7984 */ /* 0x000f680000000c00 */
[----:B------:R-:W2:Y:S01]  /*128f0*/  LDS.128 R108, [R30+0x8740] ;  /* 0x008740001e6c7984 */ /* 0x000ea20000000c00 */
[C---:B------:R-:W-:Y:S02]  /*12900*/  FFMA R119, R44.reuse, R119, R116 ;  /* 0x000000772c777223 */ /* 0x040fe40000000074 */
[----:B------:R-:W-:Y:S01]  /*12910*/  FFMA R117, R44, R115, R34 ;  /* 0x000000732c757223 */ /* 0x000fe20000000022 */
[----:B------:R-:W-:Y:S01]  /*12920*/  LDS R36, [R4.X4+0x45e4] ;  /* 0x0045e40004247984 */ /* 0x000fe20000004800 */
[----:B0-----:R-:W-:-:S03]  /*12930*/  FFMA R124, R124, R38, R119 ;  /* 0x000000267c7c7223 */ /* 0x001fc60000000077 */
[----:B------:R-:W0:Y:S01]  /*12940*/  LDS.128 R72, [R30+0x8150] ;  /* 0x008150001e487984 */ /* 0x000e220000000c00 */
[----:B----4-:R-:W-:-:S03]  /*12950*/  FFMA R84, R38, R84, R117 ;  /* 0x0000005426547223 */ /* 0x010fc60000000075 */
[----:B------:R-:W4:Y:S04]  /*12960*/  LDS.128 R112, [R30+0x8750] ;  /* 0x008750001e707984 */ /* 0x000f280000000c00 */
[----:B------:R-:W-:Y:S04]  /*12970*/  LDS R181, [R4.X4+0x46e0] ;  /* 0x0046e00004b57984 */ /* 0x000fe80000004800 */
[----:B------:R-:W0:Y:S04]  /*12980*/  LDS.128 R132, [R30+0x8160] ;  /* 0x008160001e847984 */ /* 0x000e280000000c00 */
[----:B------:R-:W0:Y:S01]  /*12990*/  LDS.128 R116, [R30+0x8760] ;  /* 0x008760001e747984 */ /* 0x000e220000000c00 */
[----:B------:R-:W-:-:S03]  /*129a0*/  FFMA R127, R46, R127, R124 ;  /* 0x0000007f2e7f7223 */ /* 0x000fc6000000007c */
[----:B------:R-:W0:Y:S01]  /*129b0*/  LDS R34, [R4.X4+0x47dc] ;  /* 0x0047dc0004227984 */ /* 0x000e220000004800 */
[----:B------:R-:W-:-:S03]  /*129c0*/  FFMA R84, R46, R87, R84 ;  /* 0x000000572e547223 */ /* 0x000fc60000000054 */
[----:B------:R-:W-:Y:S01]  /*129d0*/  LDS R87, [R4.X4+0x48d8] ;  /* 0x0048d80004577984 */ /* 0x000fe20000004800 */
[----:B-1----:R-:W-:-:S03]  /*129e0*/  FFMA R98, R98, R121, R127 ;  /* 0x0000007962627223 */ /* 0x002fc6000000007f */
[----:B------:R-:W1:Y:S01]  /*129f0*/  LDS.128 R140, [R30+0x8170] ;  /* 0x008170001e8c7984 */ /* 0x000e620000000c00 */
[----:B------:R-:W-:-:S03]  /*12a00*/  FFMA R84, R121, R102, R84 ;  /* 0x0000006679547223 */ /* 0x000fc60000000054 */
[----:B------:R-:W0:Y:S01]  /*12a10*/  LDS.128 R148, [R30+0x8770] ;  /* 0x008770001e947984 */ /* 0x000e220000000c00 */
[----:B--2---:R-:W-:-:S03]  /*12a20*/  FFMA R77, R77, R42, R98 ;  /* 0x0000002a4d4d7223 */ /* 0x004fc60000000062 */
[----:B------:R-:W-:Y:S01]  /*12a30*/  LDS R38, [R4.X4+0x49d4] ;  /* 0x0049d40004267984 */ /* 0x000fe20000004800 */
[----:B------:R-:W-:-:S03]  /*12a40*/  FFMA R84, R42, R81, R84 ;  /* 0x000000512a547223 */ /* 0x000fc60000000054 */
[----:B------:R-:W2:Y:S04]  /*12a50*/  LDS.128 R152, [R30+0x8180] ;  /* 0x008180001e987984 */ /* 0x000ea80000000c00 */
[----:B------:R-:W0:Y:S01]  /*12a60*/  LDS.128 R156, [R30+0x8780] ;  /* 0x008780001e9c7984 */ /* 0x000e220000000c00 */
[----:B---3--:R-:W-:-:S03]  /*12a70*/  FFMA R104, R104, R137, R77 ;  /* 0x0000008968687223 */ /* 0x008fc6000000004d */
[----:B------:R-:W-:Y:S01]  /*12a80*/  LDS R81, [R4.X4+0x4ad0] ;  /* 0x004ad00004517984 */ /* 0x000fe20000004800 */
[----:B------:R-:W-:-:S03]  /*12a90*/  FFMA R84, R137, R88, R84 ;  /* 0x0000005889547223 */ /* 0x000fc60000000054 */
[----:B------:R-:W3:Y:S04]  /*12aa0*/  LDS.128 R128, [R30+0x8190] ;  /* 0x008190001e807984 */ /* 0x000ee80000000c00 */
[----:B------:R-:W1:Y:S01]  /*12ab0*/  LDS.128 R120, [R30+0x8790] ;  /* 0x008790001e787984 */ /* 0x000e620000000c00 */
[----:B------:R-:W-:-:S03]  /*12ac0*/  FFMA R107, R32, R107, R104 ;  /* 0x0000006b206b7223 */ /* 0x000fc60000000068 */
[----:B------:R-:W1:Y:S01]  /*12ad0*/  LDS R40, [R4.X4+0x4bcc] ;  /* 0x004bcc0004287984 */ /* 0x000e620000004800 */
[----:B------:R-:W-:-:S03]  /*12ae0*/  FFMA R84, R32, R91, R84 ;  /* 0x0000005b20547223 */ /* 0x000fc60000000054 */
[----:B------:R-:W-:Y:S01]  /*12af0*/  LDS R77, [R4.X4+0x4cc8] ;  /* 0x004cc800044d7984 */ /* 0x000fe20000004800 */
[----:B-----5:R-:W-:-:S03]  /*12b00*/  FFMA R94, R94, R161, R107 ;  /* 0x000000a15e5e7223 */ /* 0x020fc6000000006b */
[----:B------:R-:W5:Y:S01]  /*12b10*/  LDS.128 R144, [R30+0x81a0] ;  /* 0x0081a0001e907984 */ /* 0x000f620000000c00 */
[----:B------:R-:W-:-:S03]  /*12b20*/  FFMA R84, R161, R110, R84 ;  /* 0x0000006ea1547223 */ /* 0x000fc60000000054 */
[----:B------:R-:W5:Y:S04]  /*12b30*/  LDS.128 R136, [R30+0x87a0] ;  /* 0x0087a0001e887984 */ /* 0x000f680000000c00 */
[----:B------:R-:W-:Y:S04]  /*12b40*/  LDS R32, [R4.X4+0x4dc4] ;  /* 0x004dc40004207984 */ /* 0x000fe80000004800 */
[----:B------:R-:W5:Y:S04]  /*12b50*/  LDS.128 R160, [R30+0x81b0] ;  /* 0x0081b0001ea07984 */ /* 0x000f680000000c00 */
[----:B------:R-:W5:Y:S04]  /*12b60*/  LDS.128 R164, [R30+0x87b0] ;  /* 0x0087b0001ea47984 */ /* 0x000f680000000c00 */
[----:B------:R-:W5:Y:S01]  /*12b70*/  LDS R42, [R4.X4+0x3f1c] ;  /* 0x003f1c00042a7984 */ /* 0x000f620000004800 */
[----:B0-----:R-:W-:-:S02]  /*12b80*/  FFMA R73, R73, R36, R94 ;  /* 0x0000002449497223 */ /* 0x001fc4000000005e */
[----:B----4-:R-:W-:Y:S01]  /*12b90*/  FFMA R84, R36, R113, R84 ;  /* 0x0000007124547223 */ /* 0x010fe20000000054 */
[----:B------:R-:W0:Y:S01]  /*12ba0*/  LDS R91, [R4.X4+0x4018] ;  /* 0x00401800045b7984 */ /* 0x000e220000004800 */
[----:B------:R-:W-:Y:S02]  /*12bb0*/  FFMA R132, R132, R181, R73 ;  /* 0x000000b584847223 */ /* 0x000fe40000000049 */
[----:B------:R-:W-:Y:S01]  /*12bc0*/  FFMA R84, R181, R116, R84 ;  /* 0x00000074b5547223 */ /* 0x000fe20000000054 */
[----:B------:R-:W4:Y:S01]  /*12bd0*/  LDS R36, [R4.X4+0x4114] ;  /* 0x0041140004247984 */ /* 0x000f220000004800 */
[C---:B------:R-:W-:Y:S02]  /*12be0*/  FFMA R135, R34.reuse, R135, R132 ;  /* 0x0000008722877223 */ /* 0x040fe40000000084 */
[----:B------:R-:W-:Y:S01]  /*12bf0*/  FFMA R84, R34, R119, R84 ;  /* 0x0000007722547223 */ /* 0x000fe20000000054 */
[----:B------:R-:W4:Y:S01]  /*12c00*/  LDS R73, [R4.X4+0x4210] ;  /* 0x0042100004497984 */ /* 0x000f220000004800 */
[----:B-1----:R-:W-:-:S02]  /*12c10*/  FFMA R142, R142, R87, R135 ;  /* 0x000000578e8e7223 */ /* 0x002fc40000000087 */
[----:B------:R-:W-:Y:S01]  /*12c20*/  FFMA R84, R87, R150, R84 ;  /* 0x0000009657547223 */ /* 0x000fe20000000054 */
[----:B------:R-:W1:Y:S01]  /*12c30*/  LDS R34, [R4.X4+0x430c] ;  /* 0x00430c0004227984 */ /* 0x000e620000004800 */
[----:B--2---:R-:W-:Y:S02]  /*12c40*/  FFMA R153, R153, R38, R142 ;  /* 0x0000002699997223 */ /* 0x004fe4000000008e */
[----:B------:R-:W-:Y:S01]  /*12c50*/  FFMA R84, R38, R157, R84 ;  /* 0x0000009d26547223 */ /* 0x000fe20000000054 */
[----:B------:R-:W2:Y:S01]  /*12c60*/  LDS R87, [R4.X4+0x4408] ;  /* 0x0044080004577984 */ /* 0x000ea20000004800 */
[----:B---3--:R-:W-:Y:S02]  /*12c70*/  FFMA R128, R128, R81, R153 ;  /* 0x0000005180807223 */ /* 0x008fe40000000099 */
[----:B------:R-:W-:Y:S01]  /*12c80*/  FFMA R84, R81, R120, R84 ;  /* 0x0000007851547223 */ /* 0x000fe20000000054 */
[----:B------:R-:W3:Y:S01]  /*12c90*/  LDS R38, [R4.X4+0x4504] ;  /* 0x0045040004267984 */ /* 0x000ee20000004800 */
[----:B------:R-:W-:-:S02]  /*12ca0*/  FFMA R131, R40, R131, R128 ;  /* 0x0000008328837223 */ /* 0x000fc40000000080 */
[----:B------:R-:W-:Y:S01]  /*12cb0*/  FFMA R84, R40, R123, R84 ;  /* 0x0000007b28547223 */ /* 0x000fe20000000054 */
[----:B------:R-:W3:Y:S01]  /*12cc0*/  LDS R81, [R4.X4+0x4600] ;  /* 0x0046000004517984 */ /* 0x000ee20000004800 */
[----:B-----5:R-:W-:Y:S02]  /*12cd0*/  FFMA R146, R146, R77, R131 ;  /* 0x0000004d92927223 */ /* 0x020fe40000000083 */
[----:B------:R-:W-:Y:S01]  /*12ce0*/  FFMA R84, R77, R138, R84 ;  /* 0x0000008a4d547223 */ /* 0x000fe20000000054 */
[----:B------:R-:W5:Y:S01]  /*12cf0*/  LDS R40, [R4.X4+0x46fc] ;  /* 0x0046fc0004287984 */ /* 0x000f620000004800 */
[----:B------:R-:W-:Y:S02]  /*12d00*/  FFMA R146, R161, R32, R146 ;  /* 0x00000020a1927223 */ /* 0x000fe40000000092 */
[----:B------:R-:W-:Y:S01]  /*12d10*/  FFMA R84, R32, R165, R84 ;  /* 0x000000a520547223 */ /* 0x000fe20000000054 */
[----:B------:R-:W5:Y:S01]  /*12d20*/  LDS R77, [R4.X4+0x47f8] ;  /* 0x0047f800044d7984 */ /* 0x000f620000004800 */
[----:B------:R-:W-:-:S03]  /*12d30*/  FFMA R125, R42, R125, R146 ;  /* 0x0000007d2a7d7223 */ /* 0x000fc60000000092 */
[----:B------:R-:W5:Y:S01]  /*12d40*/  LDS R32, [R4.X4+0x48f4] ;  /* 0x0048f40004207984 */ /* 0x000f620000004800 */
[----:B------:R-:W-:Y:S02]  /*12d50*/  FFMA R84, R42, R85, R84 ;  /* 0x000000552a547223 */ /* 0x000fe40000000054 */
[C---:B0-----:R-:W-:Y:S01]  /*12d60*/  FFMA R96, R91.reuse, R96, R125 ;  /* 0x000000605b607223 */ /* 0x041fe2000000007d */
[----:B------:R-:W0:Y:S01]  /*12d70*/  LDS R85, [R4.X4+0x49f0] ;  /* 0x0049f00004557984 */ /* 0x000e220000004800 */
[----:B------:R-:W-:Y:S02]  /*12d80*/  FFMA R84, R91, R100, R84 ;  /* 0x000000645b547223 */ /* 0x000fe40000000054 */
[C---:B----4-:R-:W-:Y:S01]  /*12d90*/  FFMA R99, R36.reuse, R99, R96 ;  /* 0x0000006324637223 */ /* 0x050fe20000000060 */
[----:B------:R-:W-:Y:S01]  /*12da0*/  LDS R42, [R4.X4+0x4034] ;  /* 0x00403400042a7984 */ /* 0x000fe20000004800 */
[----:B------:R-:W-:-:S03]  /*12db0*/  FFMA R84, R36, R103, R84 ;  /* 0x0000006724547223 */ /* 0x000fc60000000054 */
[----:B------:R-:W4:Y:S01]  /*12dc0*/  LDS R36, [R4.X4+0x4aec] ;  /* 0x004aec0004247984 */ /* 0x000f220000004800 */
[C---:B------:R-:W-:Y:S02]  /*12dd0*/  FFMA R78, R73.reuse, R78, R99 ;  /* 0x0000004e494e7223 */ /* 0x040fe40000000063 */
[----:B------:R-:W-:Y:S01]  /*12de0*/  FFMA R82, R73, R82, R84 ;  /* 0x0000005249527223 */ /* 0x000fe20000000054 */
[----:B------:R-:W-:Y:S01]  /*12df0*/  LDS R123, [R4.X4+0x52b0] ;  /* 0x0052b000047b7984 */ /* 0x000fe20000004800 */
[----:B-1----:R-:W-:-:S03]  /*12e00*/  FFMA R105, R34, R105, R78 ;  /* 0x0000006922697223 */ /* 0x002fc6000000004e */
[----:B------:R-:W1:Y:S01]  /*12e10*/  LDS R73, [R4.X4+0x4be8] ;  /* 0x004be80004497984 */ /* 0x000e620000004800 */
[----:B------:R-:W-:-:S03]  /*12e20*/  FFMA R82, R34, R89, R82 ;  /* 0x0000005922527223 */ /* 0x000fc60000000052 */
[----:B------:R-:W1:Y:S01]  /*12e30*/  LDS R34, [R4.X4+0x4ce4] ;  /* 0x004ce40004227984 */ /* 0x000e620000004800 */
[C---:B--2---:R-:W-:Y:S02]  /*12e40*/  FFMA R92, R87.reuse, R92, R105 ;  /* 0x0000005c575c7223 */ /* 0x044fe40000000069 */
[----:B------:R-:W-:Y:S01]  /*12e50*/  FFMA R82, R87, R108, R82 ;  /* 0x0000006c57527223 */ /* 0x000fe20000000052 */
[----:B------:R-:W-:Y:S01]  /*12e60*/  LDS R89, [R4.X4+0x4718] ;  /* 0x0047180004597984 */ /* 0x000fe20000004800 */
[----:B---3--:R-:W-:-:S03]  /*12e70*/  FFMA R95, R38, R95, R92 ;  /* 0x0000005f265f7223 */ /* 0x008fc6000000005c */
[----:B------:R-:W2:Y:S01]  /*12e80*/  LDS R87, [R4.X4+0x4de0] ;  /* 0x004de00004577984 */ /* 0x000ea20000004800 */
[----:B------:R-:W-:-:S03]  /*12e90*/  FFMA R82, R38, R111, R82 ;  /* 0x0000006f26527223 */ /* 0x000fc60000000052 */
[----:B------:R-:W3:Y:S01]  /*12ea0*/  LDS R38, [R4.X4+0x3f38] ;  /* 0x003f380004267984 */ /* 0x000ee20000004800 */
[C---:B------:R-:W-:Y:S02]  /*12eb0*/  FFMA R74, R81.reuse, R74, R95 ;  /* 0x0000004a514a7223 */ /* 0x040fe4000000005f */
[----:B------:R-:W-:Y:S01]  /*12ec0*/  FFMA R82, R81, R114, R82 ;  /* 0x0000007251527223 */ /* 0x000fe20000000052 */
[----:B------:R-:W-:Y:S01]  /*12ed0*/  LDS R105, [R4.X4+0x4b08] ;  /* 0x004b080004697984 */ /* 0x000fe20000004800 */
        /* <DEDUP_REMOVED lines=9> */
[C---:B0-----:R-:W-:Y:S01]  /*12f70*/  FFMA R154, R85.reuse, R154, R143 ;  /* 0x0000009a559a7223 */ /* 0x041fe2000000008f */
        /* <DEDUP_REMOVED lines=9> */
[----:B------:R-:W-:Y:S01]  /*13010*/  LDS R117, [R4.X4+0x4d00] ;  /* 0x004d000004757984 */ /* 0x000fe20000004800 */
[----:B------:R-:W-:-:S02]  /*13020*/  FFMA R82, R34, R139, R82 ;  /* 0x0000008b22527223 */ /* 0x000fc40000000052 */
[C---:B--2---:R-:W-:Y:S01]  /*13030*/  FFMA R147, R87.reuse, R162, R147 ;  /* 0x000000a257937223 */ /* 0x044fe20000000093 */
[----:B------:R-:W2:Y:S01]  /*13040*/  LDS R34, [R4.X4+0x4814] ;  /* 0x0048140004227984 */ /* 0x000ea20000004800 */
[----:B------:R-:W-:Y:S02]  /*13050*/  FFMA R87, R87, R166, R82 ;  /* 0x000000a657577223 */ /* 0x000fe40000000052 */
[C---:B---3--:R-:W-:Y:S01]  /*13060*/  FFMA R126, R38.reuse, R126, R147 ;  /* 0x0000007e267e7223 */ /* 0x048fe20000000093 */
[----:B------:R-:W-:Y:S01]  /*13070*/  LDS R121, [R4.X4+0x50b8] ;  /* 0x0050b80004797984 */ /* 0x000fe20000004800 */
[----:B------:R-:W-:Y:S02]  /*13080*/  FFMA R86, R38, R86, R87 ;  /* 0x0000005626567223 */ /* 0x000fe40000000057 */
[C---:B------:R-:W-:Y:S01]  /*13090*/  FFMA R97, R42.reuse, R97, R126 ;  /* 0x000000612a617223 */ /* 0x040fe2000000007e */
[----:B------:R-:W3:Y:S01]  /*130a0*/  LDS R87, [R4.X4+0x4910] ;  /* 0x0049100004577984 */ /* 0x000ee20000004800 */
[----:B------:R-:W-:-:S02]  /*130b0*/  FFMA R86, R42, R101, R86 ;  /* 0x000000652a567223 */ /* 0x000fc40000000056 */
[C---:B-----5:R-:W-:Y:S01]  /*130c0*/  FFMA R76, R81.reuse, R76, R97 ;  /* 0x0000004c514c7223 */ /* 0x060fe20000000061 */
        /* <DEDUP_REMOVED lines=9> */
[----:B------:R-:W-:Y:S01]  /*13160*/  LDS.128 R100, [R30+0x81f0] ;  /* 0x0081f0001e647984 */ /* 0x000fe20000000c00 */
[----:B------:R-:W-:Y:S02]  /*13170*/  FFMA R80, R32, R109, R80 ;  /* 0x0000006d20507223 */ /* 0x000fe40000000050 */
[C---:B----4-:R-:W-:Y:S01]  /*13180*/  FFMA R72, R85.reuse, R72, R93 ;  /* 0x0000004855487223 */ /* 0x050fe2000000005d */
[----:B------:R-:W0:Y:S01]  /*13190*/  LDS R32, [R4.X4+0x4dfc] ;  /* 0x004dfc0004207984 */ /* 0x000e220000004800 */
[----:B------:R-:W-:Y:S02]  /*131a0*/  FFMA R80, R85, R112, R80 ;  /* 0x0000007055507223 */ /* 0x000fe40000000050 */
[C---:B-1----:R-:W-:Y:S01]  /*131b0*/  FFMA R77, R36.reuse, R75, R72 ;  /* 0x0000004b244d7223 */ /* 0x042fe20000000048 */
[----:B------:R-:W-:Y:S01]  /*131c0*/  LDS.128 R92, [R30+0x87d0] ;  /* 0x0087d0001e5c7984 */ /* 0x000fe20000000c00 */
[----:B------:R-:W-:-:S03]  /*131d0*/  FFMA R80, R36, R115, R80 ;  /* 0x0000007324507223 */ /* 0x000fc60000000050 */
[----:B------:R-:W1:Y:S01]  /*131e0*/  LDS.128 R72, [R30+0x81c0] ;  /* 0x0081c0001e487984 */ /* 0x000e620000000c00 */
[----:B------:R-:W-:-:S03]  /*131f0*/  FFMA R134, R89, R134, R77 ;  /* 0x0000008659867223 */ /* 0x000fc6000000004d */
[----:B------:R-:W4:Y:S01]  /*13200*/  LDS R36, [R4.X4+0x4fbc] ;  /* 0x004fbc0004247984 */ /* 0x000f220000004800 */
[----:B------:R-:W-:-:S03]  /*13210*/  FFMA R118, R89, R118, R80 ;  /* 0x0000007659767223 */ /* 0x000fc60000000050 */
[----:B------:R-:W1:Y:S01]  /*13220*/  LDS.128 R76, [R30+0x87c0] ;  /* 0x0087c0001e4c7984 */ /* 0x000e620000000c00 */
[----:B--2---:R-:W-:-:S03]  /*13230*/  FFMA R141, R34, R141, R134 ;  /* 0x0000008d228d7223 */ /* 0x004fc60000000086 */
[----:B------:R-:W2:Y:S01]  /*13240*/  LDS.128 R80, [R30+0x81d0] ;  /* 0x0081d0001e507984 */ /* 0x000ea20000000c00 */
[----:B------:R-:W-:Y:S02]  /*13250*/  FFMA R118, R34, R149, R118 ;  /* 0x0000009522767223 */ /* 0x000fe40000000076 */
[C---:B---3--:R-:W-:Y:S01]  /*13260*/  FFMA R152, R87.reuse, R152, R141 ;  /* 0x0000009857987223 */ /* 0x048fe2000000008d */
[----:B------:R-:W-:Y:S01]  /*13270*/  LDS R34, [R4.X4+0x51b4] ;  /* 0x0051b40004227984 */ /* 0x000fe20000004800 */
[----:B------:R-:W-:-:S03]  /*13280*/  FFMA R118, R87, R156, R118 ;  /* 0x0000009c57767223 */ /* 0x000fc60000000076 */
[----:B------:R-:W3:Y:S01]  /*13290*/  LDS.128 R88, [R30+0x81e0] ;  /* 0x0081e0001e587984 */ /* 0x000ee20000000c00 */
[----:B-----5:R-:W-:-:S03]  /*132a0*/  FFMA R155, R38, R155, R152 ;  /* 0x0000009b269b7223 */ /* 0x020fc60000000098 */
[----:B------:R-:W5:Y:S01]  /*132b0*/  LDS.128 R84, [R30+0x87e0] ;  /* 0x0087e0001e547984 */ /* 0x000f620000000c00 */
[----:B------:R-:W-:-:S03]  /*132c0*/  FFMA R130, R105, R130, R155 ;  /* 0x0000008269827223 */ /* 0x000fc6000000009b */
[----:B------:R-:W3:Y:S01]  /*132d0*/  LDS.128 R96, [R30+0x87f0] ;  /* 0x0087f0001e607984 */ /* 0x000ee20000000c00 */
[----:B------:R-:W-:Y:S02]  /*132e0*/  FFMA R118, R38, R159, R118 ;  /* 0x0000009f26767223 */ /* 0x000fe40000000076 */
[C---:B------:R-:W-:Y:S01]  /*132f0*/  FFMA R145, R40.reuse, R145, R130 ;  /* 0x0000009128917223 */ /* 0x040fe20000000082 */
[----:B------:R-:W3:Y:S01]  /*13300*/  LDS R38, [R4.X4+0x53ac] ;  /* 0x0053ac0004267984 */ /* 0x000ee20000004800 */
[----:B------:R-:W-:Y:S02]  /*13310*/  FFMA R118, R105, R122, R118 ;  /* 0x0000007a69767223 */ /* 0x000fe40000000076 */
[----:B------:R-:W-:Y:S01]  /*13320*/  FFMA R160, R117, R160, R145 ;  /* 0x000000a075a07223 */ /* 0x000fe20000000091 */
[----:B------:R-:W-:Y:S01]  /*13330*/  LDS R165, [R4.X4+0x54a8] ;  /* 0x0054a80004a57984 */ /* 0x000fe20000004800 */
[----:B------:R-:W-:-:S03]  /*13340*/  FFMA R118, R40, R137, R118 ;  /* 0x0000008928767223 */ /* 0x000fc60000000076 */
[----:B------:R-:W3:Y:S01]  /*13350*/  LDS.128 R104, [R30+0x8200] ;  /* 0x008200001e687984 */ /* 0x000ee20000000c00 */
[----:B0-----:R-:W-:-:S03]  /*13360*/  FFMA R163, R32, R163, R160 ;  /* 0x000000a320a37223 */ /* 0x001fc600000000a0 */
[----:B------:R-:W0:Y:S01]  /*13370*/  LDS.128 R112, [R30+0x8800] ;  /* 0x008800001e707984 */ /* 0x000e220000000c00 */
[----:B------:R-:W-:-:S03]  /*13380*/  FFMA R164, R117, R164, R118 ;  /* 0x000000a475a47223 */ /* 0x000fc60000000076 */
[----:B------:R-:W-:Y:S01]  /*13390*/  LDS R40, [R4.X4+0x55a4] ;  /* 0x0055a40004287984 */ /* 0x000fe20000004800 */
[----:B-1----:R-:W-:-:S03]  /*133a0*/  FFMA R72, R72, R42, R163 ;  /* 0x0000002a48487223 */ /* 0x002fc600000000a3 */
[----:B------:R-:W1:Y:S01]  /*133b0*/  LDS.128 R108, [R30+0x8210] ;  /* 0x008210001e6c7984 */ /* 0x000e620000000c00 */
[----:B------:R-:W-:-:S03]  /*133c0*/  FFMA R167, R32, R167, R164 ;  /* 0x000000a720a77223 */ /* 0x000fc600000000a4 */
[----:B------:R-:W-:Y:S01]  /*133d0*/  LDS R181, [R4.X4+0x56a0] ;  /* 0x0056a00004b57984 */ /* 0x000fe20000004800 */
[----:B----4-:R-:W-:-:S03]  /*133e0*/  FFMA R75, R36, R75, R72 ;  /* 0x0000004b244b7223 */ /* 0x010fc60000000048 */
[----:B------:R-:W4:Y:S01]  /*133f0*/  LDS.128 R128, [R30+0x8220] ;  /* 0x008220001e807984 */ /* 0x000f220000000c00 */
[----:B------:R-:W-:-:S03]  /*13400*/  FFMA R76, R42, R76, R167 ;  /* 0x0000004c2a4c7223 */ /* 0x000fc600000000a7 */
[----:B------:R-:W0:Y:S01]  /*13410*/  LDS.128 R116, [R30+0x8810] ;  /* 0x008810001e747984 */ /* 0x000e220000000c00 */
[----:B--2---:R-:W-:-:S03]  /*13420*/  FFMA R82, R82, R121, R75 ;  /* 0x0000007952527223 */ /* 0x004fc6000000004b */
[----:B------:R-:W2:Y:S01]  /*13430*/  LDS R32, [R4.X4+0x579c] ;  /* 0x00579c0004207984 */ /* 0x000ea20000004800 */
[----:B------:R-:W-:-:S03]  /*13440*/  FFMA R76, R36, R79, R76 ;  /* 0x0000004f244c7223 */ /* 0x000fc6000000004c */
[----:B------:R-:W0:Y:S04]  /*13450*/  LDS.128 R132, [R30+0x8820] ;  /* 0x008820001e847984 */ /* 0x000e280000000c00 */
[----:B------:R-:W-:Y:S04]  /*13460*/  LDS R75, [R4.X4+0x5898] ;  /* 0x00589800044b7984 */ /* 0x000fe80000004800 */
[----:B------:R-:W0:Y:S01]  /*13470*/  LDS.128 R140, [R30+0x8230] ;  /* 0x008230001e8c7984 */ /* 0x000e220000000c00 */
[----:B------:R-:W-:-:S03]  /*13480*/  FFMA R76, R121, R94, R76 ;  /* 0x0000005e794c7223 */ /* 0x000fc6000000004c */
[----:B------:R-:W-:Y:S04]  /*13490*/  LDS R36, [R4.X4+0x5994] ;  /* 0x0059940004247984 */ /* 0x000fe80000004800 */
[----:B------:R-:W0:Y:S01]  /*134a0*/  LDS.128 R152, [R30+0x8240] ;  /* 0x008240001e987984 */ /* 0x000e220000000c00 */
[----:B---3--:R-:W-:-:S03]  /*134b0*/  FFMA R89, R89, R34, R82 ;  /* 0x0000002259597223 */ /* 0x008fc60000000052 */
[----:B------:R-:W3:Y:S01]  /*134c0*/  LDS.128 R148, [R30+0x8830] ;  /* 0x008830001e947984 */ /* 0x000ee20000000c00 */
[----:B-----5:R-:W-:-:S03]  /*134d0*/  FFMA R76, R34, R85, R76 ;  /* 0x00000055224c7223 */ /* 0x020fc6000000004c */
[----:B------:R-:W-:Y:S04]  /*134e0*/  LDS R79, [R4.X4+0x5a90] ;  /* 0x005a9000044f7984 */ /* 0x000fe80000004800 */
[----:B------:R-:W5:Y:S01]  /*134f0*/  LDS.128 R124, [R30+0x8250] ;  /* 0x008250001e7c7984 */ /* 0x000f620000000c00 */
[----:B------:R-:W-:-:S03]  /*13500*/  FFMA R100, R100, R123, R89 ;  /* 0x0000007b64647223 */ /* 0x000fc60000000059 */
[----:B------:R-:W2:Y:S01]  /*13510*/  LDS.128 R160, [R30+0x8840] ;  /* 0x008840001ea07984 */ /* 0x000ea20000000c00 */
[----:B------:R-:W-:-:S03]  /*13520*/  FFMA R76, R123, R96, R76 ;  /* 0x000000607b4c7223 */ /* 0x000fc6000000004c */
[----:B------:R-:W2:Y:S04]  /*13530*/  LDS R34, [R4.X4+0x5b8c] ;  /* 0x005b8c0004227984 */ /* 0x000ea80000004800 */
[----:B------:R-:W3:Y:S01]  /*13540*/  LDS.128 R120, [R30+0x8850] ;  /* 0x008850001e787984 */ /* 0x000ee20000000c00 */
[----:B------:R-:W-:-:S03]  /*13550*/  FFMA R103, R38, R103, R100 ;  /* 0x0000006726677223 */ /* 0x000fc60000000064 */
[----:B------:R-:W-:Y:S01]  /*13560*/  LDS R85, [R4.X4+0x5c88] ;  /* 0x005c880004557984 */ /* 0x000fe20000004800 */
[----:B------:R-:W-:-:S03]  /*13570*/  FFMA R76, R38, R99, R76 ;  /* 0x00000063264c7223 */ /* 0x000fc6000000004c */
[----:B------:R-:W3:Y:S04]  /*13580*/  LDS.128 R136, [R30+0x8260] ;  /* 0x008260001e887984 */ /* 0x000ee80000000c00 */
[----:B------:R-:W-:Y:S04]  /*13590*/  LDS R38, [R4.X4+0x5d84] ;  /* 0x005d840004267984 */ /* 0x000fe80000004800 */
[----:B------:R-:W5:Y:S01]  /*135a0*/  LDS.128 R156, [R30+0x8270] ;  /* 0x008270001e9c7984 */ /* 0x000f620000000c00 */
[----:B------:R-:W-:-:S03]  /*135b0*/  FFMA R106, R106, R165, R103 ;  /* 0x000000a56a6a7223 */ /* 0x000fc60000000067 */
[----:B------:R-:W5:Y:S01]  /*135c0*/  LDS.128 R144, [R30+0x8860] ;  /* 0x008860001e907984 */ /* 0x000f620000000c00 */
[----:B0-----:R-:W-:-:S03]  /*135d0*/  FFMA R76, R165, R114, R76 ;  /* 0x00000072a54c7223 */ /* 0x001fc6000000004c */
[----:B------:R-:W0:Y:S01]  /*135e0*/  LDS R42, [R4.X4+0x4edc] ;  /* 0x004edc00042a7984 */ /* 0x000e220000004800 */
[----:B-1----:R-:W-:-:S03]  /*135f0*/  FFMA R109, R109, R40, R106 ;  /* 0x000000286d6d7223 */ /* 0x002fc6000000006a */
[----:B------:R-:W1:Y:S01]  /*13600*/  LDS.128 R164, [R30+0x8870] ;  /* 0x008870001ea47984 */ /* 0x000e620000000c00 */
[----:B----4-:R-:W-:-:S03]  /*13610*/  FFMA R128, R128, R181, R109 ;  /* 0x000000b580807223 */ /* 0x010fc6000000006d */
[----:B------:R-:W4:Y:S01]  /*13620*/  LDS R89, [R4.X4+0x4fd8] ;  /* 0x004fd80004597984 */ /* 0x000f220000004800 */
[----:B------:R-:W-:-:S03]  /*13630*/  FFMA R76, R40, R117, R76 ;  /* 0x00000075284c7223 */ /* 0x000fc6000000004c */
[----:B------:R-:W0:Y:S01]  /*13640*/  LDS R40, [R4.X4+0x50d4] ;  /* 0x0050d40004287984 */ /* 0x000e220000004800 */
[----:B--2---:R-:W-:Y:S02]  /*13650*/  FFMA R131, R32, R131, R128 ;  /* 0x0000008320837223 */ /* 0x004fe40000000080 */
[----:B------:R-:W-:Y:S01]  /*13660*/  FFMA R76, R181, R132, R76 ;  /* 0x00000084b54c7223 */ /* 0x000fe2000000004c */
[----:B------:R-:W2:Y:S01]  /*13670*/  LDS R99, [R4.X4+0x51d0] ;  /* 0x0051d00004637984 */ /* 0x000ea20000004800 */
[----:B------:R-:W-:Y:S02]  /*13680*/  FFMA R142, R142, R75, R131 ;  /* 0x0000004b8e8e7223 */ /* 0x000fe40000000083 */
[----:B------:R-:W-:Y:S01]  /*13690*/  FFMA R76, R32, R135, R76 ;  /* 0x00000087204c7223 */ /* 0x000fe2000000004c */
[----:B------:R-:W-:Y:S01]  /*136a0*/  LDS R117, [R4.X4+0x5cc0] ;  /* 0x005cc00004757984 */ /* 0x000fe20000004800 */
[----:B------:R-:W-:-:S03]  /*136b0*/  FFMA R153, R153, R36, R142 ;  /* 0x0000002499997223 */ /* 0x000fc6000000008e */
[----:B------:R-:W2:Y:S01]  /*136c0*/  LDS R32, [R4.X4+0x52cc] ;  /* 0x0052cc0004207984 */ /* 0x000ea20000004800 */
[----:B---3--:R-:W-:-:S03]  /*136d0*/  FFMA R76, R75, R150, R76 ;  /* 0x000000964b4c7223 */ /* 0x008fc6000000004c */
[----:B------:R-:W3:Y:S01]  /*136e0*/  LDS R75, [R4.X4+0x53c8] ;  /* 0x0053c800044b7984 */ /* 0x000ee20000004800 */
[----:B-----5:R-:W-:Y:S02]  /*136f0*/  FFMA R124, R124, R79, R153 ;  /* 0x0000004f7c7c7223 */ /* 0x020fe40000000099 */
[----:B------:R-:W-:Y:S01]  /*13700*/  FFMA R76, R36, R161, R76 ;  /* 0x000000a1244c7223 */ /* 0x000fe2000000004c */
[----:B------:R-:W-:Y:S01]  /*13710*/  LDS R44, [R4.X4+0x5f7c] ;  /* 0x005f7c00042c7984 */ /* 0x000fe20000004800 */
[----:B------:R-:W-:-:S03]  /*13720*/  FFMA R127, R34, R127, R124 ;  /* 0x0000007f227f7223 */ /* 0x000fc6000000007c */
[----:B------:R-:W5:Y:S01]  /*13730*/  LDS R36, [R4.X4+0x54c4] ;  /* 0x0054c40004247984 */ /* 0x000f620000004800 */
[----:B------:R-:W-:-:S03]  /*13740*/  FFMA R76, R79, R120, R76 ;  /* 0x000000784f4c7223 */ /* 0x000fc6000000004c */
[----:B------:R-:W5:Y:S01]  /*13750*/  LDS R79, [R4.X4+0x55c0] ;  /* 0x0055c000044f7984 */ /* 0x000f620000004800 */
[----:B------:R-:W-:Y:S02]  /*13760*/  FFMA R138, R138, R85, R127 ;  /* 0x000000558a8a7223 */ /* 0x000fe4000000007f */
[----:B------:R-:W-:Y:S01]  /*13770*/  FFMA R76, R34, R123, R76 ;  /* 0x0000007b224c7223 */ /* 0x000fe2000000004c */
[----:B------:R-:W-:Y:S01]  /*13780*/  LDS R153, [R4.X4+0x6468] ;  /* 0x0064680004997984 */ /* 0x000fe20000004800 */
[----:B------:R-:W-:-:S03]  /*13790*/  FFMA R138, R157, R38, R138 ;  /* 0x000000269d8a7223 */ /* 0x000fc6000000008a */
[----:B------:R-:W5:Y:S01]  /*137a0*/  LDS R34, [R4.X4+0x56bc] ;  /* 0x0056bc0004227984 */ /* 0x000f620000004800 */
[----:B------:R-:W-:-:S03]  /*137b0*/  FFMA R76, R85, R146, R76 ;  /* 0x00000092554c7223 */ /* 0x000fc6000000004c */
[----:B------:R-:W5:Y:S01]  /*137c0*/  LDS R85, [R4.X4+0x57b8] ;  /* 0x0057b80004557984 */ /* 0x000f620000004800 */
[----:B0-----:R-:W-:Y:S02]  /*137d0*/  FFMA R73, R42, R73, R138 ;  /* 0x000000492a497223 */ /* 0x001fe4000000008a */
[----:B-1----:R-:W-:Y:S01]  /*137e0*/  FFMA R76, R38, R165, R76 ;  /* 0x000000a5264c7223 */ /* 0x002fe2000000004c */
[----:B------:R-:W-:Y:S01]  /*137f0*/  LDS R181, [R4.X4+0x7620] ;  /* 0x0076200004b57984 */ /* 0x000fe20000004800 */
[----:B----4-:R-:W-:-:S03]  /*13800*/  FFMA R80, R89, R80, R73 ;  /* 0x0000005059507223 */ /* 0x010fc60000000049 */
[----:B------:R-:W0:Y:S01]  /*13810*/  LDS R38, [R4.X4+0x58b4] ;  /* 0x0058b40004267984 */ /* 0x000e220000004800 */
[----:B------:R-:W-:-:S03]  /*13820*/  FFMA R76, R42, R77, R76 ;  /* 0x0000004d2a4c7223 */ /* 0x000fc6000000004c */
[----:B------:R-:W1:Y:S01]  /*13830*/  LDS R73, [R4.X4+0x59b0] ;  /* 0x0059b00004497984 */ /* 0x000e620000004800 */
[----:B------:R-:W-:Y:S02]  /*13840*/  FFMA R76, R89, R92, R76 ;  /* 0x0000005c594c7223 */ /* 0x000fe4000000004c */
[C---:B------:R-:W-:Y:S01]  /*13850*/  FFMA R83, R40.reuse, R83, R80 ;  /* 0x0000005328537223 */ /* 0x040fe20000000050 */
[----:B------:R-:W4:Y:S01]  /*13860*/  LDS R42, [R4.X4+0x5aac] ;  /* 0x005aac00042a7984 */ /* 0x000f220000004800 */
[----:B------:R-:W-:Y:S02]  /*13870*/  FFMA R76, R40, R95, R76 ;  /* 0x0000005f284c7223 */ /* 0x000fe4000000004c */
[C---:B--2---:R-:W-:Y:S01]  /*13880*/  FFMA R90, R99.reuse, R90, R83 ;  /* 0x0000005a635a7223 */ /* 0x044fe20000000053 */
[----:B------:R-:W2:Y:S01]  /*13890*/  LDS R77, [R4.X4+0x5ba8] ;  /* 0x005ba800044d7984 */ /* 0x000ea20000004800 */
[----:B------:R-:W-:Y:S02]  /*138a0*/  FFMA R76, R99, R86, R76 ;  /* 0x00000056634c7223 */ /* 0x000fe4000000004c */
[C---:B------:R-:W-:Y:S01]  /*138b0*/  FFMA R101, R32.reuse, R101, R90 ;  /* 0x0000006520657223 */ /* 0x040fe2000000005a */
        /* <DEDUP_REMOVED lines=29> */
[C---:B------:R-:W-:Y:S01]  /*13a90*/  FFMA R139, R40.reuse, R139, R136 ;  /* 0x0000008b288b7223 */ /* 0x040fe20000000088 */
[----:B------:R-:W2:Y:S01]  /*13aa0*/  LDS R89, [R4.X4+0x56d8] ;  /* 0x0056d80004597984 */ /* 0x000ea20000004800 */
[----:B------:R-:W-:Y:S02]  /*13ab0*/  FFMA R76, R40, R147, R76 ;  /* 0x00000093284c7223 */ /* 0x000fe4000000004c */
[C---:B---3--:R-:W-:Y:S01]  /*13ac0*/  FFMA R139, R83.reuse, R158, R139 ;  /* 0x0000009e538b7223 */ /* 0x048fe2000000008b */
[----:B------:R-:W3:Y:S01]  /*13ad0*/  LDS R40, [R4.X4+0x57d4] ;  /* 0x0057d40004287984 */ /* 0x000ee20000004800 */
[----:B------:R-:W-:Y:S02]  /*13ae0*/  FFMA R83, R83, R166, R76 ;  /* 0x000000a653537223 */ /* 0x000fe4000000004c */
[C---:B-----5:R-:W-:Y:S01]  /*13af0*/  FFMA R74, R32.reuse, R74, R139 ;  /* 0x0000004a204a7223 */ /* 0x060fe2000000008b */
        /* <DEDUP_REMOVED lines=15> */
[----:B------:R-:W-:Y:S01]  /*13bf0*/  LDS.128 R72, [R30+0x8280] ;  /* 0x008280001e487984 */ /* 0x000fe20000000c00 */
[----:B------:R-:W-:Y:S02]  /*13c00*/  FFMA R78, R38, R113, R78 ;  /* 0x00000071264e7223 */ /* 0x000fe4000000004e */
[C---:B----4-:R-:W-:Y:S01]  /*13c10*/  FFMA R108, R85.reuse, R108, R105 ;  /* 0x0000006c556c7223 */ /* 0x050fe20000000069 */
[----:B------:R-:W1:Y:S03]  /*13c20*/  LDS R38, [R4.X4+0x5e80] ;  /* 0x005e800004267984 */ /* 0x000e660000004800 */
[----:B--2---:R-:W-:Y:S01]  /*13c30*/  FFMA R111, R42, R111, R108 ;  /* 0x0000006f2a6f7223 */ /* 0x004fe2000000006c */
[----:B------:R-:W-:Y:S01]  /*13c40*/  LDS R125, [R4.X4+0x6078] ;  /* 0x00607800047d7984 */ /* 0x000fe20000004800 */
[----:B------:R-:W-:-:S02]  /*13c50*/  FFMA R116, R85, R116, R78 ;  /* 0x0000007455747223 */ /* 0x000fc4000000004e */
[C---:B------:R-:W-:Y:S01]  /*13c60*/  FFMA R130, R89.reuse, R130, R111 ;  /* 0x0000008259827223 */ /* 0x040fe2000000006f */
[----:B------:R-:W2:Y:S01]  /*13c70*/  LDS.128 R80, [R30+0x8290] ;  /* 0x008290001e507984 */ /* 0x000ea20000000c00 */
[----:B------:R-:W-:Y:S02]  /*13c80*/  FFMA R116, R42, R119, R116 ;  /* 0x000000772a747223 */ /* 0x000fe40000000074 */
[C---:B---3--:R-:W-:Y:S01]  /*13c90*/  FFMA R141, R40.reuse, R141, R130 ;  /* 0x0000008d288d7223 */ /* 0x048fe20000000082 */
[----:B------:R-:W3:Y:S01]  /*13ca0*/  LDS.128 R76, [R30+0x8880] ;  /* 0x008880001e4c7984 */ /* 0x000ee20000000c00 */
[----:B------:R-:W-:Y:S02]  /*13cb0*/  FFMA R116, R89, R134, R116 ;  /* 0x0000008659747223 */ /* 0x000fe40000000074 */
[----:B-----5:R-:W-:Y:S01]  /*13cc0*/  FFMA R152, R97, R152, R141 ;  /* 0x0000009861987223 */ /* 0x020fe2000000008d */
[----:B------:R-:W-:Y:S01]  /*13cd0*/  LDS R42, [R4.X4+0x6174] ;  /* 0x00617400042a7984 */ /* 0x000fe20000004800 */
[----:B------:R-:W-:-:S02]  /*13ce0*/  FFMA R116, R40, R149, R116 ;  /* 0x0000009528747223 */ /* 0x000fc40000000074 */
[----:B------:R-:W-:Y:S01]  /*13cf0*/  FFMA R155, R32, R155, R152 ;  /* 0x0000009b209b7223 */ /* 0x000fe20000000098 */
[----:B------:R-:W4:Y:S01]  /*13d00*/  LDS.128 R84, [R30+0x82a0] ;  /* 0x0082a0001e547984 */ /* 0x000f220000000c00 */
[----:B------:R-:W-:-:S03]  /*13d10*/  FFMA R116, R97, R160, R116 ;  /* 0x000000a061747223 */ /* 0x000fc60000000074 */
[----:B------:R-:W5:Y:S01]  /*13d20*/  LDS.128 R92, [R30+0x8890] ;  /* 0x008890001e5c7984 */ /* 0x000f620000000c00 */
[----:B------:R-:W-:-:S03]  /*13d30*/  FFMA R126, R107, R126, R155 ;  /* 0x0000007e6b7e7223 */ /* 0x000fc6000000009b */
[----:B------:R-:W-:Y:S01]  /*13d40*/  LDS R141, [R4.X4+0x6270] ;  /* 0x00627000048d7984 */ /* 0x000fe20000004800 */
[----:B------:R-:W-:-:S03]  /*13d50*/  FFMA R137, R36, R137, R126 ;  /* 0x0000008924897223 */ /* 0x000fc6000000007e */
[----:B------:R-:W4:Y:S01]  /*13d60*/  LDS.128 R88, [R30+0x82b0] ;  /* 0x0082b0001e587984 */ /* 0x000f220000000c00 */
[----:B------:R-:W-:-:S03]  /*13d70*/  FFMA R116, R32, R163, R116 ;  /* 0x000000a320747223 */ /* 0x000fc60000000074 */
[----:B------:R-:W4:Y:S01]  /*13d80*/  LDS.128 R96, [R30+0x88a0] ;  /* 0x0088a0001e607984 */ /* 0x000f220000000c00 */
[----:B------:R-:W-:-:S03]  /*13d90*/  FFMA R156, R117, R156, R137 ;  /* 0x0000009c759c7223 */ /* 0x000fc60000000089 */
[----:B------:R-:W4:Y:S01]  /*13da0*/  LDS.128 R100, [R30+0x88b0] ;  /* 0x0088b0001e647984 */ /* 0x000f220000000c00 */
[----:B------:R-:W-:-:S03]  /*13db0*/  FFMA R116, R107, R122, R116 ;  /* 0x0000007a6b747223 */ /* 0x000fc60000000074 */
[----:B------:R-:W5:Y:S01]  /*13dc0*/  LDS R32, [R4.X4+0x636c] ;  /* 0x00636c0004207984 */ /* 0x000f620000004800 */
[----:B0-----:R-:W-:Y:S02]  /*13dd0*/  FFMA R159, R34, R159, R156 ;  /* 0x0000009f229f7223 */ /* 0x001fe4000000009c */
[----:B------:R-:W-:Y:S01]  /*13de0*/  FFMA R116, R36, R145, R116 ;  /* 0x0000009124747223 */ /* 0x000fe20000000074 */
[----:B------:R-:W0:Y:S01]  /*13df0*/  LDS.128 R108, [R30+0x82c0] ;  /* 0x0082c0001e6c7984 */ /* 0x000e220000000c00 */
[----:B-1----:R-:W-:-:S03]  /*13e00*/  FFMA R72, R72, R38, R159 ;  /* 0x0000002648487223 */ /* 0x002fc6000000009f */
[----:B------:R-:W1:Y:S01]  /*13e10*/  LDS.128 R112, [R30+0x88c0] ;  /* 0x0088c0001e707984 */ /* 0x000e620000000c00 */
[----:B------:R-:W-:Y:S02]  /*13e20*/  FFMA R116, R117, R164, R116 ;  /* 0x000000a475747223 */ /* 0x000fe40000000074 */
[----:B------:R-:W-:Y:S01]  /*13e30*/  FFMA R75, R44, R75, R72 ;  /* 0x0000004b2c4b7223 */ /* 0x000fe20000000048 */
[----:B------:R-:W-:Y:S01]  /*13e40*/  LDS R36, [R4.X4+0x6564] ;  /* 0x0065640004247984 */ /* 0x000fe20000004800 */
[----:B------:R-:W-:-:S03]  /*13e50*/  FFMA R167, R34, R167, R116 ;  /* 0x000000a722a77223 */ /* 0x000fc60000000074 */
[----:B------:R-:W0:Y:S01]  /*13e60*/  LDS.128 R104, [R30+0x82d0] ;  /* 0x0082d0001e687984 */ /* 0x000e220000000c00 */
[----:B--2---:R-:W-:-:S03]  /*13e70*/  FFMA R82, R82, R125, R75 ;  /* 0x0000007d52527223 */ /* 0x004fc6000000004b */
[----:B------:R-:W2:Y:S01]  /*13e80*/  LDS.128 R116, [R30+0x88d0] ;  /* 0x0088d0001e747984 */ /* 0x000ea20000000c00 */
[----:B---3--:R-:W-:-:S03]  /*13e90*/  FFMA R76, R38, R76, R167 ;  /* 0x0000004c264c7223 */ /* 0x008fc600000000a7 */
[----:B------:R-:W-:Y:S04]  /*13ea0*/  LDS R75, [R4.X4+0x6660] ;  /* 0x00666000044b7984 */ /* 0x000fe80000004800 */
[----:B------:R-:W3:Y:S04]  /*13eb0*/  LDS.128 R132, [R30+0x82e0] ;  /* 0x0082e0001e847984 */ /* 0x000ee80000000c00 */
[----:B------:R-:W0:Y:S01]  /*13ec0*/  LDS.128 R120, [R30+0x88e0] ;  /* 0x0088e0001e787984 */ /* 0x000e220000000c00 */
[----:B------:R-:W-:-:S03]  /*13ed0*/  FFMA R76, R44, R79, R76 ;  /* 0x0000004f2c4c7223 */ /* 0x000fc6000000004c */
[----:B------:R-:W0:Y:S01]  /*13ee0*/  LDS R34, [R4.X4+0x675c] ;  /* 0x00675c0004227984 */ /* 0x000e220000004800 */
[----:B----4-:R-:W-:-:S03]  /*13ef0*/  FFMA R85, R85, R42, R82 ;  /* 0x0000002a55557223 */ /* 0x010fc60000000052 */
[----:B------:R-:W-:Y:S04]  /*13f00*/  LDS R79, [R4.X4+0x6858] ;  /* 0x00685800044f7984 */ /* 0x000fe80000004800 */
[----:B------:R-:W4:Y:S01]  /*13f10*/  LDS.128 R136, [R30+0x82f0] ;  /* 0x0082f0001e887984 */ /* 0x000f220000000c00 */
[----:B-----5:R-:W-:-:S03]  /*13f20*/  FFMA R76, R125, R94, R76 ;  /* 0x0000005e7d4c7223 */ /* 0x020fc6000000004c */
[----:B------:R-:W5:Y:S01]  /*13f30*/  LDS.128 R148, [R30+0x88f0] ;  /* 0x0088f0001e947984 */ /* 0x000f620000000c00 */
[----:B------:R-:W-:-:S03]  /*13f40*/  FFMA R88, R88, R141, R85 ;  /* 0x0000008d58587223 */ /* 0x000fc60000000055 */
[----:B------:R-:W-:Y:S04]  /*13f50*/  LDS R38, [R4.X4+0x6954] ;  /* 0x0069540004267984 */ /* 0x000fe80000004800 */
[----:B------:R-:W2:Y:S01]  /*13f60*/  LDS.128 R164, [R30+0x8300] ;  /* 0x008300001ea47984 */ /* 0x000ea20000000c00 */
[----:B------:R-:W-:-:S03]  /*13f70*/  FFMA R76, R42, R97, R76 ;  /* 0x000000612a4c7223 */ /* 0x000fc6000000004c */
[----:B------:R-:W2:Y:S04]  /*13f80*/  LDS.128 R156, [R30+0x8900] ;  /* 0x008900001e9c7984 */ /* 0x000ea80000000c00 */
[----:B------:R-:W-:Y:S04]  /*13f90*/  LDS R85, [R4.X4+0x6a50] ;  /* 0x006a500004557984 */ /* 0x000fe80000004800 */
[----:B------:R-:W3:Y:S01]  /*13fa0*/  LDS.128 R128, [R30+0x8310] ;  /* 0x008310001e807984 */ /* 0x000ee20000000c00 */
[----:B------:R-:W-:-:S03]  /*13fb0*/  FFMA R76, R141, R100, R76 ;  /* 0x000000648d4c7223 */ /* 0x000fc6000000004c */
[----:B------:R-:W4:Y:S04]  /*13fc0*/  LDS.128 R124, [R30+0x8910] ;  /* 0x008910001e7c7984 */ /* 0x000f280000000c00 */
[----:B------:R-:W4:Y:S01]  /*13fd0*/  LDS R40, [R4.X4+0x6b4c] ;  /* 0x006b4c0004287984 */ /* 0x000f220000004800 */
[C---:B------:R-:W-:Y:S02]  /*13fe0*/  FFMA R91, R32.reuse, R91, R88 ;  /* 0x0000005b205b7223 */ /* 0x040fe40000000058 */
[----:B------:R-:W-:Y:S01]  /*13ff0*/  FFMA R76, R32, R103, R76 ;  /* 0x00000067204c7223 */ /* 0x000fe2000000004c */
[----:B------:R-:W-:Y:S04]  /*14000*/  LDS R97, [R4.X4+0x6c48] ;  /* 0x006c480004617984 */ /* 0x000fe80000004800 */
[----:B------:R-:W5:Y:S01]  /*14010*/  LDS.128 R140, [R30+0x8320] ;  /* 0x008320001e8c7984 */ /* 0x000f620000000c00 */
[----:B0-----:R-:W-:-:S03]  /*14020*/  FFMA R110, R110, R153, R91 ;  /* 0x000000996e6e7223 */ /* 0x001fc6000000005b */
[----:B------:R-:W0:Y:S01]  /*14030*/  LDS.128 R144, [R30+0x8920] ;  /* 0x008920001e907984 */ /* 0x000e220000000c00 */
[----:B-1----:R-:W-:-:S03]  /*14040*/  FFMA R76, R153, R114, R76 ;  /* 0x00000072994c7223 */ /* 0x002fc6000000004c */
[----:B------:R-:W-:Y:S04]  /*14050*/  LDS R32, [R4.X4+0x6d44] ;  /* 0x006d440004207984 */ /* 0x000fe80000004800 */
[----:B------:R-:W1:Y:S04]  /*14060*/  LDS.128 R160, [R30+0x8330] ;  /* 0x008330001ea07984 */ /* 0x000e680000000c00 */
[----:B------:R-:W1:Y:S04]  /*14070*/  LDS.128 R152, [R30+0x8930] ;  /* 0x008930001e987984 */ /* 0x000e680000000c00 */
[----:B------:R-:W1:Y:S01]  /*14080*/  LDS R42, [R4.X4+0x5e9c] ;  /* 0x005e9c00042a7984 */ /* 0x000e620000004800 */
[----:B------:R-:W-:-:S02]  /*14090*/  FFMA R105, R105, R36, R110 ;  /* 0x0000002469697223 */ /* 0x000fc4000000006e */
[----:B--2---:R-:W-:Y:S01]  /*140a0*/  FFMA R76, R36, R117, R76 ;  /* 0x00000075244c7223 */ /* 0x004fe2000000004c */
[----:B------:R-:W2:Y:S01]  /*140b0*/  LDS R91, [R4.X4+0x5f98] ;  /* 0x005f9800045b7984 */ /* 0x000ea20000004800 */
[----:B---3--:R-:W-:Y:S02]  /*140c0*/  FFMA R132, R132, R75, R105 ;  /* 0x0000004b84847223 */ /* 0x008fe40000000069 */
[----:B------:R-:W-:Y:S01]  /*140d0*/  FFMA R76, R75, R120, R76 ;  /* 0x000000784b4c7223 */ /* 0x000fe2000000004c */
[----:B------:R-:W3:Y:S01]  /*140e0*/  LDS R36, [R4.X4+0x6094] ;  /* 0x0060940004247984 */ /* 0x000ee20000004800 */
[C---:B------:R-:W-:Y:S02]  /*140f0*/  FFMA R135, R34.reuse, R135, R132 ;  /* 0x0000008722877223 */ /* 0x040fe40000000084 */
[----:B------:R-:W-:Y:S01]  /*14100*/  FFMA R76, R34, R123, R76 ;  /* 0x0000007b224c7223 */ /* 0x000fe2000000004c */
[----:B------:R-:W3:Y:S01]  /*14110*/  LDS R75, [R4.X4+0x6190] ;  /* 0x00619000044b7984 */ /* 0x000ee20000004800 */
[----:B----4-:R-:W-:-:S02]  /*14120*/  FFMA R138, R138, R79, R135 ;  /* 0x0000004f8a8a7223 */ /* 0x010fc40000000087 */
[----:B-----5:R-:W-:Y:S01]  /*14130*/  FFMA R76, R79, R150, R76 ;  /* 0x000000964f4c7223 */ /* 0x020fe2000000004c */
[----:B------:R-:W4:Y:S01]  /*14140*/  LDS R34, [R4.X4+0x628c] ;  /* 0x00628c0004227984 */ /* 0x000f220000004800 */
[----:B------:R-:W-:Y:S02]  /*14150*/  FFMA R165, R165, R38, R138 ;  /* 0x00000026a5a57223 */ /* 0x000fe4000000008a */
[----:B------:R-:W-:Y:S01]  /*14160*/  FFMA R76, R38, R157, R76 ;  /* 0x0000009d264c7223 */ /* 0x000fe2000000004c */
[----:B------:R-:W5:Y:S01]  /*14170*/  LDS R79, [R4.X4+0x6388] ;  /* 0x00638800044f7984 */ /* 0x000f620000004800 */
[----:B------:R-:W-:Y:S02]  /*14180*/  FFMA R128, R128, R85, R165 ;  /* 0x0000005580807223 */ /* 0x000fe400000000a5 */
[----:B------:R-:W-:Y:S01]  /*14190*/  FFMA R76, R85, R124, R76 ;  /* 0x0000007c554c7223 */ /* 0x000fe2000000004c */
[----:B------:R-:W5:Y:S01]  /*141a0*/  LDS R38, [R4.X4+0x6484] ;  /* 0x0064840004267984 */ /* 0x000f620000004800 */
[----:B------:R-:W-:-:S02]  /*141b0*/  FFMA R131, R40, R131, R128 ;  /* 0x0000008328837223 */ /* 0x000fc40000000080 */
[----:B------:R-:W-:Y:S01]  /*141c0*/  FFMA R76, R40, R127, R76 ;  /* 0x0000007f284c7223 */ /* 0x000fe2000000004c */
[----:B------:R-:W5:Y:S01]  /*141d0*/  LDS R85, [R4.X4+0x6580] ;  /* 0x0065800004557984 */ /* 0x000f620000004800 */
[----:B------:R-:W-:Y:S02]  /*141e0*/  FFMA R142, R142, R97, R131 ;  /* 0x000000618e8e7223 */ /* 0x000fe40000000083 */
[----:B0-----:R-:W-:Y:S01]  /*141f0*/  FFMA R76, R97, R146, R76 ;  /* 0x00000092614c7223 */ /* 0x001fe2000000004c */
[----:B------:R-:W0:Y:S01]  /*14200*/  LDS R40, [R4.X4+0x667c] ;  /* 0x00667c0004287984 */ /* 0x000e220000004800 */
[----:B-1----:R-:W-:Y:S02]  /*14210*/  FFMA R142, R161, R32, R142 ;  /* 0x00000020a18e7223 */ /* 0x002fe4000000008e */
[----:B------:R-:W-:Y:S01]  /*14220*/  FFMA R76, R32, R153, R76 ;  /* 0x00000099204c7223 */ /* 0x000fe2000000004c */
[----:B------:R-:W1:Y:S01]  /*14230*/  LDS R97, [R4.X4+0x6778] ;  /* 0x0067780004617984 */ /* 0x000e620000004800 */
[----:B------:R-:W-:-:S03]  /*14240*/  FFMA R73, R42, R73, R142 ;  /* 0x000000492a497223 */ /* 0x000fc6000000008e */
[----:B------:R-:W0:Y:S01]  /*14250*/  LDS R32, [R4.X4+0x6874] ;  /* 0x0068740004207984 */ /* 0x000e220000004800 */
[----:B------:R-:W-:Y:S02]  /*14260*/  FFMA R76, R42, R77, R76 ;  /* 0x0000004d2a4c7223 */ /* 0x000fe4000000004c */
[C---:B--2---:R-:W-:Y:S01]  /*14270*/  FFMA R80, R91.reuse, R80, R73 ;  /* 0x000000505b507223 */ /* 0x044fe20000000049 */
[----:B------:R-:W-:Y:S01]  /*14280*/  LDS R77, [R4.X4+0x6d60] ;  /* 0x006d6000044d7984 */ /* 0x000fe20000004800 */
[----:B------:R-:W-:-:S03]  /*14290*/  FFMA R76, R91, R92, R76 ;  /* 0x0000005c5b4c7223 */ /* 0x000fc6000000004c */
[----:B------:R-:W2:Y:S01]  /*142a0*/  LDS R73, [R4.X4+0x6970] ;  /* 0x0069700004497984 */ /* 0x000ea20000004800 */
[C---:B---3--:R-:W-:Y:S02]  /*142b0*/  FFMA R83, R36.reuse, R83, R80 ;  /* 0x0000005324537223 */ /* 0x048fe40000000050 */
[----:B------:R-:W-:Y:S01]  /*142c0*/  FFMA R76, R36, R95, R76 ;  /* 0x0000005f244c7223 */ /* 0x000fe2000000004c */
[----:B------:R-:W-:Y:S01]  /*142d0*/  LDS R42, [R4.X4+0x5fb4] ;  /* 0x005fb400042a7984 */ /* 0x000fe20000004800 */
[----:B------:R-:W-:-:S03]  /*142e0*/  FFMA R86, R75, R86, R83 ;  /* 0x000000564b567223 */ /* 0x000fc60000000053 */
[----:B------:R-:W3:Y:S01]  /*142f0*/  LDS R36, [R4.X4+0x6a6c] ;  /* 0x006a6c0004247984 */ /* 0x000ee20000004800 */
[----:B------:R-:W-:-:S03]  /*14300*/  FFMA R76, R75, R98, R76 ;  /* 0x000000624b4c7223 */ /* 0x000fc6000000004c */
[----:B------:R-:W3:Y:S01]  /*14310*/  LDS R75, [R4.X4+0x6b68] ;  /* 0x006b6800044b7984 */ /* 0x000ee20000004800 */
[C---:B----4-:R-:W-:Y:S02]  /*14320*/  FFMA R89, R34.reuse, R89, R86 ;  /* 0x0000005922597223 */ /* 0x050fe40000000056 */
[----:B------:R-:W-:Y:S01]  /*14330*/  FFMA R76, R34, R101, R76 ;  /* 0x00000065224c7223 */ /* 0x000fe2000000004c */
[----:B------:R-:W-:Y:S04]  /*14340*/  LDS R83, [R4.X4+0x62a8] ;  /* 0x0062a80004537984 */ /* 0x000fe80000004800 */
[----:B------:R-:W4:Y:S01]  /*14350*/  LDS R34, [R4.X4+0x6c64] ;  /* 0x006c640004227984 */ /* 0x000f220000004800 */
[C---:B-----5:R-:W-:Y:S02]  /*14360*/  FFMA R108, R79.reuse, R108, R89 ;  /* 0x0000006c4f6c7223 */ /* 0x060fe40000000059 */
[----:B------:R-:W-:Y:S01]  /*14370*/  FFMA R76, R79, R112, R76 ;  /* 0x000000704f4c7223 */ /* 0x000fe2000000004c */
[----:B------:R-:W-:Y:S01]  /*14380*/  LDS R89, [R4.X4+0x6890] ;  /* 0x0068900004597984 */ /* 0x000fe20000004800 */
[----:B------:R-:W-:-:S02]  /*14390*/  FFMA R111, R38, R111, R108 ;  /* 0x0000006f266f7223 */ /* 0x000fc4000000006c */
[----:B------:R-:W-:Y:S01]  /*143a0*/  FFMA R76, R38, R115, R76 ;  /* 0x00000073264c7223 */ /* 0x000fe2000000004c */
[----:B------:R-:W-:Y:S01]  /*143b0*/  LDS R79, [R4.X4+0x60b0] ;  /* 0x0060b000044f7984 */ /* 0x000fe20000004800 */
[----:B------:R-:W-:-:S03]  /*143c0*/  FFMA R106, R85, R106, R111 ;  /* 0x0000006a556a7223 */ /* 0x000fc6000000006f */
[----:B------:R-:W5:Y:S01]  /*143d0*/  LDS R38, [R4.X4+0x5eb8] ;  /* 0x005eb80004267984 */ /* 0x000f620000004800 */
[----:B------:R-:W-:Y:S02]  /*143e0*/  FFMA R76, R85, R118, R76 ;  /* 0x00000076554c7223 */ /* 0x000fe4000000004c */
[C---:B0-----:R-:W-:Y:S01]  /*143f0*/  FFMA R133, R40.reuse, R133, R106 ;  /* 0x0000008528857223 */ /* 0x041fe2000000006a */
[----:B------:R-:W-:Y:S01]  /*14400*/  LDS R85, [R4.X4+0x6698] ;  /* 0x0066980004557984 */ /* 0x000fe20000004800 */
[----:B------:R-:W-:Y:S02]  /*14410*/  FFMA R76, R40, R121, R76 ;  /* 0x00000079284c7223 */ /* 0x000fe4000000004c */
[C---:B-1----:R-:W-:Y:S01]  /*14420*/  FFMA R136, R97.reuse, R136, R133 ;  /* 0x0000008861887223 */ /* 0x042fe20000000085 */
[----:B------:R-:W0:Y:S01]  /*14430*/  LDS R40, [R4.X4+0x61ac] ;  /* 0x0061ac0004287984 */ /* 0x000e220000004800 */
[----:B------:R-:W-:Y:S02]  /*14440*/  FFMA R76, R97, R148, R76 ;  /* 0x00000094614c7223 */ /* 0x000fe4000000004c */
[C---:B------:R-:W-:Y:S01]  /*14450*/  FFMA R139, R32.reuse, R139, R136 ;  /* 0x0000008b208b7223 */ /* 0x040fe20000000088 */
[----:B------:R-:W-:Y:S01]  /*14460*/  LDS R101, [R4.X4+0x6a88] ;  /* 0x006a880004657984 */ /* 0x000fe20000004800 */
[----:B------:R-:W-:-:S02]  /*14470*/  FFMA R76, R32, R151, R76 ;  /* 0x00000097204c7223 */ /* 0x000fc4000000004c */
[C---:B--2---:R-:W-:Y:S01]  /*14480*/  FFMA R166, R73.reuse, R166, R139 ;  /* 0x000000a649a67223 */ /* 0x044fe2000000008b */
[----:B------:R-:W1:Y:S01]  /*14490*/  LDS R32, [R4.X4+0x63a4] ;  /* 0x0063a40004207984 */ /* 0x000e620000004800 */
[----:B------:R-:W-:Y:S02]  /*144a0*/  FFMA R76, R73, R158, R76 ;  /* 0x0000009e494c7223 */ /* 0x000fe4000000004c */
[C---:B---3--:R-:W-:Y:S01]  /*144b0*/  FFMA R129, R36.reuse, R129, R166 ;  /* 0x0000008124817223 */ /* 0x048fe200000000a6 */
[----:B------:R-:W2:Y:S01]  /*144c0*/  LDS R73, [R4.X4+0x64a0] ;  /* 0x0064a00004497984 */ /* 0x000ea20000004800 */
[----:B------:R-:W-:Y:S02]  /*144d0*/  FFMA R76, R36, R125, R76 ;  /* 0x0000007d244c7223 */ /* 0x000fe4000000004c */
[C---:B------:R-:W-:Y:S01]  /*144e0*/  FFMA R140, R75.reuse, R140, R129 ;  /* 0x0000008c4b8c7223 */ /* 0x040fe20000000081 */
[----:B------:R-:W3:Y:S01]  /*144f0*/  LDS R36, [R4.X4+0x659c] ;  /* 0x00659c0004247984 */ /* 0x000ee20000004800 */
[----:B------:R-:W-:-:S02]  /*14500*/  FFMA R76, R75, R144, R76 ;  /* 0x000000904b4c7223 */ /* 0x000fc4000000004c */
[C---:B----4-:R-:W-:Y:S01]  /*14510*/  FFMA R143, R34.reuse, R143, R140 ;  /* 0x0000008f228f7223 */ /* 0x050fe2000000008c */
[----:B------:R-:W-:Y:S01]  /*14520*/  LDS R115, [R4.X4+0x6c80] ;  /* 0x006c800004737984 */ /* 0x000fe20000004800 */
[----:B------:R-:W-:Y:S02]  /*14530*/  FFMA R76, R34, R147, R76 ;  /* 0x00000093224c7223 */ /* 0x000fe4000000004c */
[C---:B------:R-:W-:Y:S01]  /*14540*/  FFMA R143, R77.reuse, R162, R143 ;  /* 0x000000a24d8f7223 */ /* 0x040fe2000000008f */
[----:B------:R-:W4:Y:S01]  /*14550*/  LDS R34, [R4.X4+0x6794] ;  /* 0x0067940004227984 */ /* 0x000f220000004800 */
[----:B------:R-:W-:-:S03]  /*14560*/  FFMA R77, R77, R154, R76 ;  /* 0x0000009a4d4d7223 */ /* 0x000fc6000000004c */
[----:B------:R-:W-:Y:S01]  /*14570*/  LDS R153, [R4.X4+0x7230] ;  /* 0x0072300004997984 */ /* 0x000fe20000004800 */
[----:B-----5:R-:W-:-:S03]  /*14580*/  FFMA R74, R38, R74, R143 ;  /* 0x0000004a264a7223 */ /* 0x020fc6000000008f */
[----:B------:R-:W-:Y:S01]  /*14590*/  LDS R165, [R4.X4+0x7428] ;  /* 0x0074280004a57984 */ /* 0x000fe20000004800 */
[----:B------:R-:W-:Y:S02]  /*145a0*/  FFMA R77, R38, R78, R77 ;  /* 0x0000004e264d7223 */ /* 0x000fe4000000004d */
[C---:B------:R-:W-:Y:S01]  /*145b0*/  FFMA R81, R42.reuse, R81, R74 ;  /* 0x000000512a517223 */ /* 0x040fe2000000004a */
[----:B------:R-:W5:Y:S01]  /*145c0*/  LDS R38, [R4.X4+0x698c] ;  /* 0x00698c0004267984 */ /* 0x000f620000004800 */
[----:B------:R-:W-:Y:S02]  /*145d0*/  FFMA R77, R42, R93, R77 ;  /* 0x0000005d2a4d7223 */ /* 0x000fe4000000004d */
[C---:B------:R-:W-:Y:S01]  /*145e0*/  FFMA R84, R79.reuse, R84, R81 ;  /* 0x000000544f547223 */ /* 0x040fe20000000051 */
[----:B------:R-:W-:Y:S01]  /*145f0*/  LDS R42, [R4.X4+0x6e40] ;  /* 0x006e4000042a7984 */ /* 0x000fe20000004800 */
[----:B------:R-:W-:Y:S02]  /*14600*/  FFMA R77, R79, R96, R77 ;  /* 0x000000604f4d7223 */ /* 0x000fe4000000004d */
[C---:B0-----:R-:W-:Y:S01]  /*14610*/  FFMA R87, R40.reuse, R87, R84 ;  /* 0x0000005728577223 */ /* 0x041fe20000000054 */
[----:B------:R-:W-:Y:S01]  /*14620*/  LDS R143, [R4.X4+0x7038] ;  /* 0x00703800048f7984 */ /* 0x000fe20000004800 */
[----:B------:R-:W-:-:S03]  /*14630*/  FFMA R77, R40, R99, R77 ;  /* 0x00000063284d7223 */ /* 0x000fc6000000004d */
[----:B------:R-:W0:Y:S01]  /*14640*/  LDS R40, [R4.X4+0x6b84] ;  /* 0x006b840004287984 */ /* 0x000e220000004800 */
[C---:B------:R-:W-:Y:S02]  /*14650*/  FFMA R90, R83.reuse, R90, R87 ;  /* 0x0000005a535a7223 */ /* 0x040fe40000000057 */
[----:B------:R-:W-:Y:S01]  /*14660*/  FFMA R77, R83, R102, R77 ;  /* 0x00000066534d7223 */ /* 0x000fe2000000004d */
[----:B------:R-:W-:Y:S01]  /*14670*/  LDS.128 R92, [R30+0x8960] ;  /* 0x008960001e5c7984 */ /* 0x000fe20000000c00 */
[C---:B-1----:R-:W-:Y:S02]  /*14680*/  FFMA R109, R32.reuse, R109, R90 ;  /* 0x0000006d206d7223 */ /* 0x042fe4000000005a */
[----:B------:R-:W-:Y:S01]  /*14690*/  FFMA R77, R32, R113, R77 ;  /* 0x00000071204d7223 */ /* 0x000fe2000000004d */
[----:B------:R-:W-:Y:S01]  /*146a0*/  LDS.128 R80, [R30+0x8350] ;  /* 0x008350001e507984 */ /* 0x000fe20000000c00 */
[----:B--2---:R-:W-:-:S03]  /*146b0*/  FFMA R104, R73, R104, R109 ;  /* 0x0000006849687223 */ /* 0x004fc6000000006d */
[----:B------:R-:W1:Y:S01]  /*146c0*/  LDS R32, [R4.X4+0x6d7c] ;  /* 0x006d7c0004207984 */ /* 0x000e620000004800 */
[----:B------:R-:W-:-:S03]  /*146d0*/  FFMA R77, R73, R116, R77 ;  /* 0x00000074494d7223 */ /* 0x000fc6000000004d */
[----:B------:R-:W2:Y:S01]  /*146e0*/  LDS.128 R72, [R30+0x8340] ;  /* 0x008340001e487984 */ /* 0x000ea20000000c00 */
[C---:B---3--:R-:W-:Y:S02]  /*146f0*/  FFMA R107, R36.reuse, R107, R104 ;  /* 0x0000006b246b7223 */ /* 0x048fe40000000068 */
[----:B------:R-:W-:Y:S01]  /*14700*/  FFMA R119, R36, R119, R77 ;  /* 0x0000007724777223 */ /* 0x000fe2000000004d */
[----:B------:R-:W-:Y:S04]  /*14710*/  LDS.128 R96, [R30+0x8370] ;  /* 0x008370001e607984 */ /* 0x000fe80000000c00 */
[----:B------:R-:W3:Y:S01]  /*14720*/  LDS R36, [R4.X4+0x6f3c] ;  /* 0x006f3c0004247984 */ /* 0x000ee20000004800 */
[C---:B------:R-:W-:Y:S02]  /*14730*/  FFMA R134, R85.reuse, R134, R107 ;  /* 0x0000008655867223 */ /* 0x040fe4000000006b */
[----:B------:R-:W-:Y:S01]  /*14740*/  FFMA R119, R85, R122, R119 ;  /* 0x0000007a55777223 */ /* 0x000fe20000000077 */
[----:B------:R-:W3:Y:S01]  /*14750*/  LDS.128 R76, [R30+0x8940] ;  /* 0x008940001e4c7984 */ /* 0x000ee20000000c00 */
[----:B----4-:R-:W-:-:S02]  /*14760*/  FFMA R137, R34, R137, R134 ;  /* 0x0000008922897223 */ /* 0x010fc40000000086 */
[----:B------:R-:W-:Y:S01]  /*14770*/  FFMA R119, R34, R149, R119 ;  /* 0x0000009522777223 */ /* 0x000fe20000000077 */
[----:B------:R-:W-:Y:S01]  /*14780*/  LDS.128 R84, [R30+0x8360] ;  /* 0x008360001e547984 */ /* 0x000fe20000000c00 */
[C---:B------:R-:W-:Y:S02]  /*14790*/  FFMA R164, R89.reuse, R164, R137 ;  /* 0x000000a459a47223 */ /* 0x040fe40000000089 */
[----:B------:R-:W-:Y:S01]  /*147a0*/  FFMA R119, R89, R156, R119 ;  /* 0x0000009c59777223 */ /* 0x000fe20000000077 */
[----:B------:R-:W-:Y:S01]  /*147b0*/  LDS R34, [R4.X4+0x7134] ;  /* 0x0071340004227984 */ /* 0x000fe20000004800 */
[----:B-----5:R-:W-:-:S03]  /*147c0*/  FFMA R167, R38, R167, R164 ;  /* 0x000000a726a77223 */ /* 0x020fc600000000a4 */
[----:B------:R-:W4:Y:S01]  /*147d0*/  LDS.128 R88, [R30+0x8950] ;  /* 0x008950001e587984 */ /* 0x000f220000000c00 */
[----:B------:R-:W-:Y:S02]  /*147e0*/  FFMA R119, R38, R159, R119 ;  /* 0x0000009f26777223 */ /* 0x000fe40000000077 */
[C---:B------:R-:W-:Y:S01]  /*147f0*/  FFMA R130, R101.reuse, R130, R167 ;  /* 0x0000008265827223 */ /* 0x040fe200000000a7 */
[----:B------:R-:W-:Y:S01]  /*14800*/  LDS R38, [R4.X4+0x732c] ;  /* 0x00732c0004267984 */ /* 0x000fe20000004800 */
[----:B------:R-:W-:-:S03]  /*14810*/  FFMA R119, R101, R126, R119 ;  /* 0x0000007e65777223 */ /* 0x000fc60000000077 */
[----:B------:R-:W5:Y:S01]  /*14820*/  LDS.128 R100, [R30+0x8970] ;  /* 0x008970001e647984 */ /* 0x000f620000000c00 */
[C---:B0-----:R-:W-:Y:S02]  /*14830*/  FFMA R141, R40.reuse, R141, R130 ;  /* 0x0000008d288d7223 */ /* 0x041fe40000000082 */
[----:B------:R-:W-:Y:S01]  /*14840*/  FFMA R119, R40, R145, R119 ;  /* 0x0000009128777223 */ /* 0x000fe20000000077 */
[----:B------:R-:W0:Y:S01]  /*14850*/  LDS.128 R108, [R30+0x8380] ;  /* 0x008380001e6c7984 */ /* 0x000e220000000c00 */
[----:B------:R-:W-:-:S03]  /*14860*/  FFMA R160, R115, R160, R141 ;  /* 0x000000a073a07223 */ /* 0x000fc6000000008d */
[----:B------:R-:W0:Y:S01]  /*14870*/  LDS.128 R104, [R30+0x8980] ;  /* 0x008980001e687984 */ /* 0x000e220000000c00 */
[----:B------:R-:W-:Y:S02]  /*14880*/  FFMA R119, R115, R152, R119 ;  /* 0x0000009873777223 */ /* 0x000fe40000000077 */
[C---:B-1----:R-:W-:Y:S01]  /*14890*/  FFMA R163, R32.reuse, R163, R160 ;  /* 0x000000a320a37223 */ /* 0x042fe200000000a0 */
[----:B------:R-:W-:Y:S01]  /*148a0*/  LDS R40, [R4.X4+0x7524] ;  /* 0x0075240004287984 */ /* 0x000fe20000004800 */
[----:B------:R-:W-:-:S03]  /*148b0*/  FFMA R155, R32, R155, R119 ;  /* 0x0000009b209b7223 */ /* 0x000fc60000000077 */
[----:B------:R-:W1:Y:S01]  /*148c0*/  LDS.128 R112, [R30+0x8390] ;  /* 0x008390001e707984 */ /* 0x000e620000000c00 */
[----:B--2---:R-:W-:-:S03]  /*148d0*/  FFMA R72, R72, R42, R163 ;  /* 0x0000002a48487223 */ /* 0x004fc600000000a3 */
[----:B------:R-:W2:Y:S01]  /*148e0*/  LDS.128 R116, [R30+0x8990] ;  /* 0x008990001e747984 */ /* 0x000ea20000000c00 */
[----:B---3--:R-:W-:-:S03]  /*148f0*/  FFMA R75, R36, R75, R72 ;  /* 0x0000004b244b7223 */ /* 0x008fc60000000048 */
[----:B------:R-:W3:Y:S01]  /*14900*/  LDS.128 R120, [R30+0x83a0] ;  /* 0x0083a0001e787984 */ /* 0x000ee20000000c00 */
[----:B------:R-:W-:-:S03]  /*14910*/  FFMA R76, R42, R76, R155 ;  /* 0x0000004c2a4c7223 */ /* 0x000fc6000000009b */
[----:B------:R-:W0:Y:S01]  /*14920*/  LDS.128 R124, [R30+0x89a0] ;  /* 0x0089a0001e7c7984 */ /* 0x000e220000000c00 */
[----:B------:R-:W-:-:S03]  /*14930*/  FFMA R82, R82, R143, R75 ;  /* 0x0000008f52527223 */ /* 0x000fc6000000004b */
[----:B------:R-:W0:Y:S01]  /*14940*/  LDS R32, [R4.X4+0x771c] ;  /* 0x00771c0004207984 */ /* 0x000e220000004800 */
[----:B------:R-:W-:-:S03]  /*14950*/  FFMA R76, R36, R79, R76 ;  /* 0x0000004f244c7223 */ /* 0x000fc6000000004c */
[----:B------:R-:W-:Y:S04]  /*14960*/  LDS R75, [R4.X4+0x7818] ;  /* 0x00781800044b7984 */ /* 0x000fe80000004800 */
[----:B------:R-:W0:Y:S01]  /*14970*/  LDS.128 R128, [R30+0x83b0] ;  /* 0x0083b0001e807984 */ /* 0x000e220000000c00 */
[----:B----4-:R-:W-:-:S03]  /*14980*/  FFMA R76, R143, R90, R76 ;  /* 0x0000005a8f4c7223 */ /* 0x010fc6000000004c */
[----:B------:R-:W-:Y:S04]  /*14990*/  LDS R36, [R4.X4+0x7914] ;  /* 0x0079140004247984 */ /* 0x000fe80000004800 */
[----:B------:R-:W4:Y:S04]  /*149a0*/  LDS.128 R132, [R30+0x89b0] ;  /* 0x0089b0001e847984 */ /* 0x000f280000000c00 */
[----:B------:R-:W1:Y:S01]  /*149b0*/  LDS.128 R136, [R30+0x83c0] ;  /* 0x0083c0001e887984 */ /* 0x000e620000000c00 */
[----:B------:R-:W-:-:S03]  /*149c0*/  FFMA R85, R85, R34, R82 ;  /* 0x0000002255557223 */ /* 0x000fc60000000052 */
[----:B------:R-:W-:Y:S01]  /*149d0*/  LDS R79, [R4.X4+0x7a10] ;  /* 0x007a1000044f7984 */ /* 0x000fe20000004800 */
[----:B------:R-:W-:-:S03]  /*149e0*/  FFMA R76, R34, R93, R76 ;  /* 0x0000005d224c7223 */ /* 0x000fc6000000004c */
[----:B------:R-:W1:Y:S04]  /*149f0*/  LDS.128 R140, [R30+0x89c0] ;  /* 0x0089c0001e8c7984 */ /* 0x000e680000000c00 */
[----:B------:R-:W2:Y:S01]  /*14a00*/  LDS.128 R144, [R30+0x83d0] ;  /* 0x0083d0001e907984 */ /* 0x000ea20000000c00 */
[----:B------:R-:W-:-:S03]  /*14a10*/  FFMA R96, R96, R153, R85 ;  /* 0x0000009960607223 */ /* 0x000fc60000000055 */
[----:B------:R-:W4:Y:S01]  /*14a20*/  LDS.128 R148, [R30+0x89d0] ;  /* 0x0089d0001e947984 */ /* 0x000f220000000c00 */
[----:B-----5:R-:W-:-:S03]  /*14a30*/  FFMA R76, R153, R100, R76 ;  /* 0x00000064994c7223 */ /* 0x020fc6000000004c */
[----:B------:R-:W5:Y:S01]  /*14a40*/  LDS R34, [R4.X4+0x7b0c] ;  /* 0x007b0c0004227984 */ /* 0x000f620000004800 */
[----:B------:R-:W-:-:S03]  /*14a50*/  FFMA R99, R38, R99, R96 ;  /* 0x0000006326637223 */ /* 0x000fc60000000060 */
[----:B------:R-:W-:Y:S01]  /*14a60*/  LDS R85, [R4.X4+0x7c08] ;  /* 0x007c080004557984 */ /* 0x000fe20000004800 */
[----:B------:R-:W-:-:S03]  /*14a70*/  FFMA R76, R38, R103, R76 ;  /* 0x00000067264c7223 */ /* 0x000fc6000000004c */
[----:B------:R-:W5:Y:S01]  /*14a80*/  LDS.128 R152, [R30+0x83e0] ;  /* 0x0083e0001e987984 */ /* 0x000f620000000c00 */
[----:B0-----:R-:W-:-:S03]  /*14a90*/  FFMA R110, R110, R165, R99 ;  /* 0x000000a56e6e7223 */ /* 0x001fc60000000063 */
[----:B------:R-:W-:Y:S01]  /*14aa0*/  LDS R38, [R4.X4+0x7d04] ;  /* 0x007d040004267984 */ /* 0x000fe20000004800 */
[----:B------:R-:W-:-:S03]  /*14ab0*/  FFMA R76, R165, R106, R76 ;  /* 0x0000006aa54c7223 */ /* 0x000fc6000000004c */
[----:B------:R-:W0:Y:S04]  /*14ac0*/  LDS.128 R156, [R30+0x89e0] ;  /* 0x0089e0001e9c7984 */ /* 0x000e280000000c00 */
[----:B------:R-:W0:Y:S04]  /*14ad0*/  LDS.128 R160, [R30+0x83f0] ;  /* 0x0083f0001ea07984 */ /* 0x000e280000000c00 */
[----:B------:R-:W0:Y:S04]  /*14ae0*/  LDS.128 R164, [R30+0x89f0] ;  /* 0x0089f0001ea47984 */ /* 0x000e280000000c00 */
[----:B------:R-:W0:Y:S01]  /*14af0*/  LDS R42, [R4.X4+0x6e5c] ;  /* 0x006e5c00042a7984 */ /* 0x000e220000004800 */
[----:B-1----:R-:W-:-:S03]  /*14b00*/  FFMA R113, R113, R40, R110 ;  /* 0x0000002871717223 */ /* 0x002fc6000000006e */
[----:B------:R-:W1:Y:S01]  /*14b10*/  LDS R93, [R4.X4+0x6f58] ;  /* 0x006f5800045d7984 */ /* 0x000e620000004800 */
[----:B--2---:R-:W-:Y:S02]  /*14b20*/  FFMA R76, R40, R117, R76 ;  /* 0x00000075284c7223 */ /* 0x004fe4000000004c */
[----:B---3--:R-:W-:Y:S01]  /*14b30*/  FFMA R120, R120, R181, R113 ;  /* 0x000000b578787223 */ /* 0x008fe20000000071 */
[----:B------:R-:W2:Y:S01]  /*14b40*/  LDS R40, [R4.X4+0x7054] ;  /* 0x0070540004287984 */ /* 0x000ea20000004800 */
[----:B------:R-:W-:Y:S02]  /*14b50*/  FFMA R76, R181, R124, R76 ;  /* 0x0000007cb54c7223 */ /* 0x000fe4000000004c */
[C---:B------:R-:W-:Y:S01]  /*14b60*/  FFMA R123, R32.reuse, R123, R120 ;  /* 0x0000007b207b7223 */ /* 0x040fe20000000078 */
[----:B------:R-:W3:Y:S01]  /*14b70*/  LDS R99, [R4.X4+0x7150] ;  /* 0x0071500004637984 */ /* 0x000ee20000004800 */
[----:B------:R-:W-:Y:S02]  /*14b80*/  FFMA R76, R32, R127, R76 ;  /* 0x0000007f204c7223 */ /* 0x000fe4000000004c */
[----:B------:R-:W-:Y:S01]  /*14b90*/  FFMA R130, R130, R75, R123 ;  /* 0x0000004b82827223 */ /* 0x000fe2000000007b */
[----:B------:R-:W3:Y:S01]  /*14ba0*/  LDS R30, [R4.X4+0x724c] ;  /* 0x00724c00041e7984 */ /* 0x000ee20000004800 */
[----:B----4-:R-:W-:-:S02]  /*14bb0*/  FFMA R76, R75, R134, R76 ;  /* 0x000000864b4c7223 */ /* 0x010fc4000000004c */
[----:B------:R-:W-:Y:S01]  /*14bc0*/  FFMA R137, R137, R36, R130 ;  /* 0x0000002489897223 */ /* 0x000fe20000000082 */
[----:B------:R-:W4:Y:S01]  /*14bd0*/  LDS R75, [R4.X4+0x7348] ;  /* 0x00734800044b7984 */ /* 0x000f220000004800 */
[----:B------:R-:W-:Y:S02]  /*14be0*/  FFMA R76, R36, R141, R76 ;  /* 0x0000008d244c7223 */ /* 0x000fe4000000004c */
[----:B------:R-:W-:Y:S01]  /*14bf0*/  FFMA R144, R144, R79, R137 ;  /* 0x0000004f90907223 */ /* 0x000fe20000000089 */
[----:B------:R-:W4:Y:S01]  /*14c00*/  LDS R32, [R4.X4+0x7444] ;  /* 0x0074440004207984 */ /* 0x000f220000004800 */
[----:B------:R-:W-:Y:S02]  /*14c10*/  FFMA R76, R79, R148, R76 ;  /* 0x000000944f4c7223 */ /* 0x000fe4000000004c */
[C---:B-----5:R-:W-:Y:S01]  /*14c20*/  FFMA R147, R34.reuse, R147, R144 ;  /* 0x0000009322937223 */ /* 0x060fe20000000090 */
[----:B------:R-:W5:Y:S01]  /*14c30*/  LDS R79, [R4.X4+0x7540] ;  /* 0x00754000044f7984 */ /* 0x000f620000004800 */
[----:B------:R-:W-:-:S02]  /*14c40*/  FFMA R76, R34, R151, R76 ;  /* 0x00000097224c7223 */ /* 0x000fc4000000004c */
[----:B------:R-:W-:Y:S01]  /*14c50*/  FFMA R154, R154, R85, R147 ;  /* 0x000000559a9a7223 */ /* 0x000fe20000000093 */
[----:B------:R-:W5:Y:S01]  /*14c60*/  LDS R34, [R4.X4+0x763c] ;  /* 0x00763c0004227984 */ /* 0x000f620000004800 */
[----:B0-----:R-:W-:Y:S02]  /*14c70*/  FFMA R76, R85, R158, R76 ;  /* 0x0000009e554c7223 */ /* 0x001fe4000000004c */
[----:B------:R-:W-:Y:S01]  /*14c80*/  FFMA R154, R161, R38, R154 ;  /* 0x00000026a19a7223 */ /* 0x000fe2000000009a */
[----:B------:R-:W0:Y:S01]  /*14c90*/  LDS R85, [R4.X4+0x7738] ;  /* 0x0077380004557984 */ /* 0x000e220000004800 */
[----:B------:R-:W-:Y:S02]  /*14ca0*/  FFMA R76, R38, R165, R76 ;  /* 0x000000a5264c7223 */ /* 0x000fe4000000004c */
[C---:B------:R-:W-:Y:S01]  /*14cb0*/  FFMA R73, R42.reuse, R73, R154 ;  /* 0x000000492a497223 */ /* 0x040fe2000000009a */
[----:B------:R-:W0:Y:S01]  /*14cc0*/  LDS R36, [R4.X4+0x7834] ;  /* 0x0078340004247984 */ /* 0x000e220000004800 */
[----:B------:R-:W-:-:S02]  /*14cd0*/  FFMA R76, R42, R77, R76 ;  /* 0x0000004d2a4c7223 */ /* 0x000fc4000000004c */
[C---:B-1----:R-:W-:Y:S01]  /*14ce0*/  FFMA R80, R93.reuse, R80, R73 ;  /* 0x000000505d507223 */ /* 0x042fe20000000049 */
[----:B------:R-:W-:Y:S01]  /*14cf0*/  LDS R38, [R4.X4+0x7a2c] ;  /* 0x007a2c0004267984 */ /* 0x000fe20000004800 */
[----:B------:R-:W-:-:S03]  /*14d00*/  FFMA R76, R93, R88, R76 ;  /* 0x000000585d4c7223 */ /* 0x000fc6000000004c */
[----:B------:R-:W1:Y:S01]  /*14d10*/  LDS R73, [R4.X4+0x7930] ;  /* 0x0079300004497984 */ /* 0x000e620000004800 */
        /* <DEDUP_REMOVED lines=9> */
[----:B----4-:R-:W-:-:S02]  /*14db0*/  FFMA R108, R75, R108, R97 ;  /* 0x0000006c4b6c7223 */ /* 0x010fc40000000061 */
[----:B------:R-:W-:Y:S01]  /*14dc0*/  FFMA R76, R75, R104, R76 ;  /* 0x000000684b4c7223 */ /* 0x000fe2000000004c */
[----:B------:R-:W4:Y:S01]  /*14dd0*/  LDS R30, [R4.X4+0x6e78] ;  /* 0x006e7800041e7984 */ /* 0x000f220000004800 */
[C---:B------:R-:W-:Y:S02]  /*14de0*/  FFMA R111, R32.reuse, R111, R108 ;  /* 0x0000006f206f7223 */ /* 0x040fe4000000006c */
[----:B------:R-:W-:Y:S01]  /*14df0*/  FFMA R76, R32, R107, R76 ;  /* 0x0000006b204c7223 */ /* 0x000fe2000000004c */
[----:B------:R-:W-:Y:S01]  /*14e00*/  LDS R75, [R4.X4+0x7070] ;  /* 0x00707000044b7984 */ /* 0x000fe20000004800 */
[----:B-----5:R-:W-:-:S03]  /*14e10*/  FFMA R114, R79, R114, R111 ;  /* 0x000000724f727223 */ /* 0x020fc6000000006f */
[----:B------:R-:W5:Y:S01]  /*14e20*/  LDS R32, [R4.X4+0x6f74] ;  /* 0x006f740004207984 */ /* 0x000f620000004800 */
[----:B------:R-:W-:Y:S02]  /*14e30*/  FFMA R76, R79, R118, R76 ;  /* 0x000000764f4c7223 */ /* 0x000fe4000000004c */
[C---:B------:R-:W-:Y:S01]  /*14e40*/  FFMA R121, R34.reuse, R121, R114 ;  /* 0x0000007922797223 */ /* 0x040fe20000000072 */
[----:B------:R-:W-:Y:S01]  /*14e50*/  LDS R79, [R4.X4+0x7268] ;  /* 0x00726800044f7984 */ /* 0x000fe20000004800 */
[----:B------:R-:W-:Y:S02]  /*14e60*/  FFMA R76, R34, R125, R76 ;  /* 0x0000007d224c7223 */ /* 0x000fe4000000004c */
[C---:B0-----:R-:W-:Y:S01]  /*14e70*/  FFMA R128, R85.reuse, R128, R121 ;  /* 0x0000008055807223 */ /* 0x041fe20000000079 */
[----:B------:R-:W0:Y:S01]  /*14e80*/  LDS R34, [R4.X4+0x716c] ;  /* 0x00716c0004227984 */ /* 0x000e220000004800 */
[----:B------:R-:W-:Y:S02]  /*14e90*/  FFMA R76, R85, R132, R76 ;  /* 0x00000084554c7223 */ /* 0x000fe4000000004c */
[C---:B------:R-:W-:Y:S01]  /*14ea0*/  FFMA R131, R36.reuse, R131, R128 ;  /* 0x0000008324837223 */ /* 0x040fe20000000080 */
[----:B------:R-:W-:Y:S01]  /*14eb0*/  LDS R85, [R4.X4+0x7850] ;  /* 0x0078500004557984 */ /* 0x000fe20000004800 */
[----:B------:R-:W-:-:S02]  /*14ec0*/  FFMA R76, R36, R135, R76 ;  /* 0x00000087244c7223 */ /* 0x000fc4000000004c */
[C---:B-1----:R-:W-:Y:S01]  /*14ed0*/  FFMA R138, R73.reuse, R138, R131 ;  /* 0x0000008a498a7223 */ /* 0x042fe20000000083 */
[----:B------:R-:W1:Y:S01]  /*14ee0*/  LDS R36, [R4.X4+0x7364] ;  /* 0x0073640004247984 */ /* 0x000e620000004800 */
[----:B------:R-:W-:Y:S02]  /*14ef0*/  FFMA R76, R73, R142, R76 ;  /* 0x0000008e494c7223 */ /* 0x000fe4000000004c */
[C---:B------:R-:W-:Y:S01]  /*14f00*/  FFMA R145, R38.reuse, R145, R138 ;  /* 0x0000009126917223 */ /* 0x040fe2000000008a */
        /* <DEDUP_REMOVED lines=11> */
[C---:B----4-:R-:W-:Y:S02]  /*14fc0*/  FFMA R74, R30.reuse, R74, R155 ;  /* 0x0000004a1e4a7223 */ /* 0x050fe4000000009b */
[----:B------:R-:W-:-:S02]  /*14fd0*/  FFMA R78, R30, R78, R83 ;  /* 0x0000004e1e4e7223 */ /* 0x000fc40000000053 */
[C---:B-----5:R-:W-:Y:S01]  /*14fe0*/  FFMA R81, R32.reuse, R81, R74 ;  /* 0x0000005120517223 */ /* 0x060fe2000000004a */
[----:B------:R-:W4:Y:S01]  /*14ff0*/  LDS R30, [R4.X4+0x794c] ;  /* 0x00794c00041e7984 */ /* 0x000f220000004800 */
[----:B------:R-:W-:Y:S02]  /*15000*/  FFMA R78, R32, R89, R78 ;  /* 0x00000059204e7223 */ /* 0x000fe4000000004e */
[C---:B------:R-:W-:Y:S01]  /*15010*/  FFMA R84, R75.reuse, R84, R81 ;  /* 0x000000544b547223 */ /* 0x040fe20000000051 */
[----:B------:R-:W-:Y:S01]  /*15020*/  LDS R32, [R4.X4+0x7b44] ;  /* 0x007b440004207984 */ /* 0x000fe20000004800 */
[----:B------:R-:W-:-:S03]  /*15030*/  FFMA R78, R75, R92, R78 ;  /* 0x0000005c4b4e7223 */ /* 0x000fc6000000004e */
[----:B------:R-:W5:Y:S01]  /*15040*/  LDS R81, [R4.X4+0x7a48] ;  /* 0x007a480004517984 */ /* 0x000f620000004800 */
[C---:B0-----:R-:W-:Y:S02]  /*15050*/  FFMA R87, R34.reuse, R87, R84 ;  /* 0x0000005722577223 */ /* 0x041fe40000000054 */
[----:B------:R-:W-:Y:S01]  /*15060*/  FFMA R78, R34, R95, R78 ;  /* 0x0000005f224e7223 */ /* 0x000fe2000000004e */
[----:B------:R-:W0:Y:S01]  /*15070*/  LDS R75, [R4.X4+0x7c40] ;  /* 0x007c4000044b7984 */ /* 0x000e220000004800 */
[C---:B------:R-:W-:Y:S02]  /*15080*/  FFMA R98, R79.reuse, R98, R87 ;  /* 0x000000624f627223 */ /* 0x040fe40000000057 */
[----:B------:R-:W-:Y:S01]  /*15090*/  FFMA R78, R79, R102, R78 ;  /* 0x000000664f4e7223 */ /* 0x000fe2000000004e */
[----:B------:R-:W0:Y:S01]  /*150a0*/  LDS R34, [R4.X4+0x7d3c] ;  /* 0x007d3c0004227984 */ /* 0x000e220000004800 */
[C---:B-1----:R-:W-:Y:S02]  /*150b0*/  FFMA R109, R36.reuse, R109, R98 ;  /* 0x0000006d246d7223 */ /* 0x042fe40000000062 */
[----:B------:R-:W-:-:S02]  /*150c0*/  FFMA R78, R36, R105, R78 ;  /* 0x00000069244e7223 */ /* 0x000fc4000000004e */
[C---:B------:R-:W-:Y:S02]  /*150d0*/  FFMA R112, R73.reuse, R112, R109 ;  /* 0x0000007049707223 */ /* 0x040fe4000000006d */
[----:B------:R-:W-:Y:S02]  /*150e0*/  FFMA R78, R73, R116, R78 ;  /* 0x00000074494e7223 */ /* 0x000fe4000000004e */
[C---:B--2---:R-:W-:Y:S02]  /*150f0*/  FFMA R115, R38.reuse, R115, R112 ;  /* 0x0000007326737223 */ /* 0x044fe40000000070 */
[----:B------:R-:W-:Y:S02]  /*15100*/  FFMA R78, R38, R119, R78 ;  /* 0x00000077264e7223 */ /* 0x000fe4000000004e */
[C---:B---3--:R-:W-:Y:S02]  /*15110*/  FFMA R122, R77.reuse, R122, R115 ;  /* 0x0000007a4d7a7223 */ /* 0x048fe40000000073 */
[----:B------:R-:W-:-:S02]  /*15120*/  FFMA R78, R77, R126, R78 ;  /* 0x0000007e4d4e7223 */ /* 0x000fc4000000004e */
[C---:B------:R-:W-:Y:S02]  /*15130*/  FFMA R129, R40.reuse, R129, R122 ;  /* 0x0000008128817223 */ /* 0x040fe4000000007a */
[----:B------:R-:W-:Y:S01]  /*15140*/  FFMA R78, R40, R133, R78 ;  /* 0x00000085284e7223 */ /* 0x000fe2000000004e */
[----:B------:R-:W-:Y:S01]  /*15150*/  IADD3 R2, R2, 0x1, RZ ;  /* 0x0000000102027810 */ /* 0x000fe20007ffe0ff */
[C---:B------:R-:W-:Y:S02]  /*15160*/  FFMA R136, R85.reuse, R136, R129 ;  /* 0x0000008855887223 */ /* 0x040fe40000000081 */
[----:B------:R-:W-:Y:S01]  /*15170*/  FFMA R78, R85, R140, R78 ;  /* 0x0000008c554e7223 */ /* 0x000fe2000000004e */
[----:B------:R-:W-:Y:S01]  /*15180*/  ISETP.GE.U32.AND P0, PT, R2, 0x4, PT ;  /* 0x000000040200780c */ /* 0x000fe20003f06070 */
[C---:B----4-:R-:W-:Y:S02]  /*15190*/  FFMA R139, R30.reuse, R139, R136 ;  /* 0x0000008b1e8b7223 */ /* 0x050fe40000000088 */
[----:B------:R-:W-:-:S02]  /*151a0*/  FFMA R78, R30, R143, R78 ;  /* 0x0000008f1e4e7223 */ /* 0x000fc4000000004e */
[C---:B-----5:R-:W-:Y:S02]  /*151b0*/  FFMA R146, R81.reuse, R146, R139 ;  /* 0x0000009251927223 */ /* 0x060fe4000000008b */
[----:B------:R-:W-:Y:S02]  /*151c0*/  FFMA R78, R81, R150, R78 ;  /* 0x00000096514e7223 */ /* 0x000fe4000000004e */
[C---:B------:R-:W-:Y:S02]  /*151d0*/  FFMA R153, R32.reuse, R153, R146 ;  /* 0x0000009920997223 */ /* 0x040fe40000000092 */
[----:B------:R-:W-:Y:S02]  /*151e0*/  FFMA R78, R32, R157, R78 ;  /* 0x0000009d204e7223 */ /* 0x000fe4000000004e */
[C---:B0-----:R-:W-:Y:S02]  /*151f0*/  FFMA R160, R75.reuse, R160, R153 ;  /* 0x000000a04ba07223 */ /* 0x041fe40000000099 */
[----:B------:R-:W-:-:S02]  /*15200*/  FFMA R78, R75, R164, R78 ;  /* 0x000000a44b4e7223 */ /* 0x000fc4000000004e */
[C---:B------:R-:W-:Y:S02]  /*15210*/  FFMA R75, R34.reuse, R163, R160 ;  /* 0x000000a3224b7223 */ /* 0x040fe400000000a0 */
[----:B------:R-:W-:Y:S01]  /*15220*/  FFMA R73, R34, R167, R78 ;  /* 0x000000a722497223 */ /* 0x000fe2000000004e */
[----:B------:R-:W-:Y:S01]  /*15230*/  @P0 CALL.REL.NOINC `(.L_x_12) ;  /* 0x0000001000000944 */ /* 0x000fe20003c00000 */
[----:B------:R-:W-:Y:S05]  /*15240*/  BRA `(.L_x_13) ;  /* 0xfffec0c000007947 */ /* 0x000fea000383ffff */
.L_x_12:
[----:B------:R-:W-:-:S04]  /*15250*/  IMAD R69, R69, 0x188, R4 ;  /* 0x0000018845457824 */ /* 0x000fc800078e0204 */
[----:B------:R-:W-:-:S04]  /*15260*/  IMAD R7, R0, 0x62, R69 ;  /* 0x0000006200077824 */ /* 0x000fc800078e0245 */
[----:B------:R-:W-:-:S05]  /*15270*/  IMAD.WIDE R6, R7, R6, c[0x0][0x170] ;  /* 0x00005c0007067625 */ /* 0x000fca00078e0206 */
[----:B------:R-:W-:Y:S04]  /*15280*/  STG.E [R6.64], R75 ;  /* 0x0000004b06007986 */ /* 0x000fe8000c101904 */
[----:B------:R-:W-:Y:S01]  /*15290*/  STG.E [R6.64+0xc4], R73 ;  /* 0x0000c44906007986 */ /* 0x000fe2000c101904 */
[----:B------:R-:W-:Y:S05]  /*152a0*/  EXIT ;  /* 0x000000000000794d */ /* 0x000fea0003800000 */
.L_x_14:
[----:B------:R-:W-:-:S00]  /*152b0*/  BRA `(.L_x_14) ;  /* 0xfffffff000007947 */ /* 0x000fc0000383ffff */
[----:B------:R-:W-:-:S00]  /*152c0*/  NOP ;  /* 0x0000000000007918 */ /* 0x000fc00000000000 */
        /* <DEDUP_REMOVED lines=11> */
.L_x_15:


//--------------------- .nv.shared.candidate0     --------------------------
	.section	.nv.shared.candidate0,"aw",@nobits
	.align	4
.nv.shared.candidate0:
	.zero		44544
